//
// Generated by NVIDIA NVVM Compiler
//
// Compiler Build ID: CL-36424714
// Cuda compilation tools, release 13.0, V13.0.88
// Based on NVVM 20.0.0
//

.version 9.0
.target sm_100
.address_size 64

	// .globl	_Z33decode_columns_cubic_kernel_fixedPdS_S_diii
.func  (.param .b64 func_retval0) __internal_accurate_pow
(
	.param .b64 __internal_accurate_pow_param_0
)
;
.const .align 4 .b8 d_G[600];
.const .align 4 .b8 d_H[300];
// _ZZ33decode_columns_cubic_kernel_fixedPdS_S_diiiE6states has been demoted
// _ZZ30decode_rows_cubic_kernel_fixedPdS_S_diiiE6states has been demoted
// _ZZ32decode_slices_cubic_kernel_fixedPdS_S_diiiE6states has been demoted

.visible .entry _Z33decode_columns_cubic_kernel_fixedPdS_S_diii(
	.param .u64 .ptr .align 1 _Z33decode_columns_cubic_kernel_fixedPdS_S_diii_param_0,
	.param .u64 .ptr .align 1 _Z33decode_columns_cubic_kernel_fixedPdS_S_diii_param_1,
	.param .u64 .ptr .align 1 _Z33decode_columns_cubic_kernel_fixedPdS_S_diii_param_2,
	.param .f64 _Z33decode_columns_cubic_kernel_fixedPdS_S_diii_param_3,
	.param .u32 _Z33decode_columns_cubic_kernel_fixedPdS_S_diii_param_4,
	.param .u32 _Z33decode_columns_cubic_kernel_fixedPdS_S_diii_param_5,
	.param .u32 _Z33decode_columns_cubic_kernel_fixedPdS_S_diii_param_6
)
{
	.local .align 8 .b8 	__local_depot0[600];
	.reg .b64 	%SP;
	.reg .b64 	%SPL;
	.reg .pred 	%p<278>;
	.reg .b16 	%rs<317>;
	.reg .b32 	%r<1044>;
	.reg .b32 	%f<23>;
	.reg .b64 	%rd<256>;
	.reg .b64 	%fd<1199>;
	// demoted variable
	.shared .align 8 .b8 _ZZ33decode_columns_cubic_kernel_fixedPdS_S_diiiE6states[3008];
	mov.u64 	%SPL, __local_depot0;
	ld.param.u64 	%rd91, [_Z33decode_columns_cubic_kernel_fixedPdS_S_diii_param_0];
	ld.param.u64 	%rd92, [_Z33decode_columns_cubic_kernel_fixedPdS_S_diii_param_2];
	ld.param.f64 	%fd171, [_Z33decode_columns_cubic_kernel_fixedPdS_S_diii_param_3];
	ld.param.u32 	%r329, [_Z33decode_columns_cubic_kernel_fixedPdS_S_diii_param_4];
	ld.param.u32 	%r330, [_Z33decode_columns_cubic_kernel_fixedPdS_S_diii_param_5];
	ld.param.u32 	%r331, [_Z33decode_columns_cubic_kernel_fixedPdS_S_diii_param_6];
	cvta.to.global.u64 	%rd1, %rd91;
	cvta.to.global.u64 	%rd2, %rd92;
	add.u64 	%rd3, %SPL, 0;
	add.u64 	%rd4, %SPL, 120;
	add.u64 	%rd244, %SPL, 360;
	add.u64 	%rd245, %SPL, 480;
	add.u64 	%rd247, %SPL, 240;
	mov.u32 	%r1, %ctaid.z;
	mov.u32 	%r2, %ctaid.y;
	mov.u32 	%r332, %ctaid.x;
	mov.u32 	%r333, %ntid.x;
	mov.u32 	%r3, %tid.x;
	mad.lo.s32 	%r4, %r332, %r333, %r3;
	setp.ge.s32 	%p3, %r1, %r331;
	setp.ge.s32 	%p4, %r2, %r329;
	or.pred  	%p5, %p4, %p3;
	setp.ge.s32 	%p6, %r4, %r329;
	or.pred  	%p7, %p6, %p5;
	@%p7 bra 	$L__BB0_384;
	and.b32  	%r5, %r3, 3;
	mul.lo.s32 	%r335, %r329, %r1;
	mul.lo.s32 	%r336, %r335, %r329;
	mul.lo.s32 	%r337, %r336, %r329;
	mad.lo.s32 	%r338, %r329, %r2, %r4;
	mad.lo.s32 	%r6, %r338, %r329, %r337;
	add.s32 	%r7, %r329, -1;
	and.b32  	%r8, %r329, 15;
	setp.lt.u32 	%p8, %r7, 15;
	mov.b32 	%r935, 0;
	@%p8 bra 	$L__BB0_4;
	and.b32  	%r935, %r329, -16;
	mov.b32 	%r933, 0;
$L__BB0_3:
	.pragma "nounroll";
	add.s32 	%r340, %r6, %r933;
	mul.wide.s32 	%rd98, %r340, 8;
	add.s64 	%rd99, %rd1, %rd98;
	ld.global.f64 	%fd172, [%rd99];
	add.s64 	%rd100, %rd2, %rd98;
	ld.global.f64 	%fd173, [%rd100];
	fma.rn.f64 	%fd174, %fd171, %fd173, %fd172;
	mul.wide.u32 	%rd101, %r933, 8;
	add.s64 	%rd102, %rd247, %rd101;
	st.local.f64 	[%rd102], %fd174;
	ld.global.f64 	%fd175, [%rd99+8];
	ld.global.f64 	%fd176, [%rd100+8];
	fma.rn.f64 	%fd177, %fd171, %fd176, %fd175;
	st.local.f64 	[%rd102+8], %fd177;
	ld.global.f64 	%fd178, [%rd99+16];
	ld.global.f64 	%fd179, [%rd100+16];
	fma.rn.f64 	%fd180, %fd171, %fd179, %fd178;
	st.local.f64 	[%rd102+16], %fd180;
	ld.global.f64 	%fd181, [%rd99+24];
	ld.global.f64 	%fd182, [%rd100+24];
	fma.rn.f64 	%fd183, %fd171, %fd182, %fd181;
	st.local.f64 	[%rd102+24], %fd183;
	ld.global.f64 	%fd184, [%rd99+32];
	ld.global.f64 	%fd185, [%rd100+32];
	fma.rn.f64 	%fd186, %fd171, %fd185, %fd184;
	st.local.f64 	[%rd102+32], %fd186;
	ld.global.f64 	%fd187, [%rd99+40];
	ld.global.f64 	%fd188, [%rd100+40];
	fma.rn.f64 	%fd189, %fd171, %fd188, %fd187;
	st.local.f64 	[%rd102+40], %fd189;
	ld.global.f64 	%fd190, [%rd99+48];
	ld.global.f64 	%fd191, [%rd100+48];
	fma.rn.f64 	%fd192, %fd171, %fd191, %fd190;
	st.local.f64 	[%rd102+48], %fd192;
	ld.global.f64 	%fd193, [%rd99+56];
	ld.global.f64 	%fd194, [%rd100+56];
	fma.rn.f64 	%fd195, %fd171, %fd194, %fd193;
	st.local.f64 	[%rd102+56], %fd195;
	ld.global.f64 	%fd196, [%rd99+64];
	ld.global.f64 	%fd197, [%rd100+64];
	fma.rn.f64 	%fd198, %fd171, %fd197, %fd196;
	st.local.f64 	[%rd102+64], %fd198;
	ld.global.f64 	%fd199, [%rd99+72];
	ld.global.f64 	%fd200, [%rd100+72];
	fma.rn.f64 	%fd201, %fd171, %fd200, %fd199;
	st.local.f64 	[%rd102+72], %fd201;
	ld.global.f64 	%fd202, [%rd99+80];
	ld.global.f64 	%fd203, [%rd100+80];
	fma.rn.f64 	%fd204, %fd171, %fd203, %fd202;
	st.local.f64 	[%rd102+80], %fd204;
	ld.global.f64 	%fd205, [%rd99+88];
	ld.global.f64 	%fd206, [%rd100+88];
	fma.rn.f64 	%fd207, %fd171, %fd206, %fd205;
	st.local.f64 	[%rd102+88], %fd207;
	ld.global.f64 	%fd208, [%rd99+96];
	ld.global.f64 	%fd209, [%rd100+96];
	fma.rn.f64 	%fd210, %fd171, %fd209, %fd208;
	st.local.f64 	[%rd102+96], %fd210;
	ld.global.f64 	%fd211, [%rd99+104];
	ld.global.f64 	%fd212, [%rd100+104];
	fma.rn.f64 	%fd213, %fd171, %fd212, %fd211;
	st.local.f64 	[%rd102+104], %fd213;
	ld.global.f64 	%fd214, [%rd99+112];
	ld.global.f64 	%fd215, [%rd100+112];
	fma.rn.f64 	%fd216, %fd171, %fd215, %fd214;
	st.local.f64 	[%rd102+112], %fd216;
	ld.global.f64 	%fd217, [%rd99+120];
	ld.global.f64 	%fd218, [%rd100+120];
	fma.rn.f64 	%fd219, %fd171, %fd218, %fd217;
	st.local.f64 	[%rd102+120], %fd219;
	add.s32 	%r933, %r933, 16;
	setp.ne.s32 	%p9, %r933, %r935;
	@%p9 bra 	$L__BB0_3;
$L__BB0_4:
	setp.eq.s32 	%p10, %r8, 0;
	@%p10 bra 	$L__BB0_13;
	and.b32  	%r13, %r329, 7;
	setp.lt.u32 	%p11, %r8, 8;
	@%p11 bra 	$L__BB0_7;
	add.s32 	%r341, %r6, %r935;
	mul.wide.s32 	%rd103, %r341, 8;
	add.s64 	%rd104, %rd1, %rd103;
	ld.global.f64 	%fd220, [%rd104];
	add.s64 	%rd105, %rd2, %rd103;
	ld.global.f64 	%fd221, [%rd105];
	fma.rn.f64 	%fd222, %fd171, %fd221, %fd220;
	mul.wide.u32 	%rd106, %r935, 8;
	add.s64 	%rd107, %rd247, %rd106;
	st.local.f64 	[%rd107], %fd222;
	ld.global.f64 	%fd223, [%rd104+8];
	ld.global.f64 	%fd224, [%rd105+8];
	fma.rn.f64 	%fd225, %fd171, %fd224, %fd223;
	st.local.f64 	[%rd107+8], %fd225;
	ld.global.f64 	%fd226, [%rd104+16];
	ld.global.f64 	%fd227, [%rd105+16];
	fma.rn.f64 	%fd228, %fd171, %fd227, %fd226;
	st.local.f64 	[%rd107+16], %fd228;
	ld.global.f64 	%fd229, [%rd104+24];
	ld.global.f64 	%fd230, [%rd105+24];
	fma.rn.f64 	%fd231, %fd171, %fd230, %fd229;
	st.local.f64 	[%rd107+24], %fd231;
	ld.global.f64 	%fd232, [%rd104+32];
	ld.global.f64 	%fd233, [%rd105+32];
	fma.rn.f64 	%fd234, %fd171, %fd233, %fd232;
	st.local.f64 	[%rd107+32], %fd234;
	ld.global.f64 	%fd235, [%rd104+40];
	ld.global.f64 	%fd236, [%rd105+40];
	fma.rn.f64 	%fd237, %fd171, %fd236, %fd235;
	st.local.f64 	[%rd107+40], %fd237;
	ld.global.f64 	%fd238, [%rd104+48];
	ld.global.f64 	%fd239, [%rd105+48];
	fma.rn.f64 	%fd240, %fd171, %fd239, %fd238;
	st.local.f64 	[%rd107+48], %fd240;
	ld.global.f64 	%fd241, [%rd104+56];
	ld.global.f64 	%fd242, [%rd105+56];
	fma.rn.f64 	%fd243, %fd171, %fd242, %fd241;
	st.local.f64 	[%rd107+56], %fd243;
	add.s32 	%r935, %r935, 8;
$L__BB0_7:
	setp.eq.s32 	%p12, %r13, 0;
	@%p12 bra 	$L__BB0_13;
	and.b32  	%r16, %r329, 3;
	setp.lt.u32 	%p13, %r13, 4;
	@%p13 bra 	$L__BB0_10;
	add.s32 	%r342, %r6, %r935;
	mul.wide.s32 	%rd108, %r342, 8;
	add.s64 	%rd109, %rd1, %rd108;
	ld.global.f64 	%fd244, [%rd109];
	add.s64 	%rd110, %rd2, %rd108;
	ld.global.f64 	%fd245, [%rd110];
	fma.rn.f64 	%fd246, %fd171, %fd245, %fd244;
	mul.wide.u32 	%rd111, %r935, 8;
	add.s64 	%rd112, %rd247, %rd111;
	st.local.f64 	[%rd112], %fd246;
	ld.global.f64 	%fd247, [%rd109+8];
	ld.global.f64 	%fd248, [%rd110+8];
	fma.rn.f64 	%fd249, %fd171, %fd248, %fd247;
	st.local.f64 	[%rd112+8], %fd249;
	ld.global.f64 	%fd250, [%rd109+16];
	ld.global.f64 	%fd251, [%rd110+16];
	fma.rn.f64 	%fd252, %fd171, %fd251, %fd250;
	st.local.f64 	[%rd112+16], %fd252;
	ld.global.f64 	%fd253, [%rd109+24];
	ld.global.f64 	%fd254, [%rd110+24];
	fma.rn.f64 	%fd255, %fd171, %fd254, %fd253;
	st.local.f64 	[%rd112+24], %fd255;
	add.s32 	%r935, %r935, 4;
$L__BB0_10:
	setp.eq.s32 	%p14, %r16, 0;
	@%p14 bra 	$L__BB0_13;
	mov.b32 	%r938, 0;
$L__BB0_12:
	.pragma "nounroll";
	add.s32 	%r344, %r6, %r935;
	mul.wide.s32 	%rd113, %r344, 8;
	add.s64 	%rd114, %rd1, %rd113;
	ld.global.f64 	%fd256, [%rd114];
	add.s64 	%rd115, %rd2, %rd113;
	ld.global.f64 	%fd257, [%rd115];
	fma.rn.f64 	%fd258, %fd171, %fd257, %fd256;
	mul.wide.u32 	%rd116, %r935, 8;
	add.s64 	%rd117, %rd247, %rd116;
	st.local.f64 	[%rd117], %fd258;
	add.s32 	%r935, %r935, 1;
	add.s32 	%r938, %r938, 1;
	setp.ne.s32 	%p15, %r938, %r16;
	@%p15 bra 	$L__BB0_12;
$L__BB0_13:
	mov.u32 	%r346, _ZZ33decode_columns_cubic_kernel_fixedPdS_S_diiiE6states;
	mad.lo.s32 	%r23, %r5, 752, %r346;
	and.b32  	%r24, %r329, 7;
	setp.lt.u32 	%p16, %r7, 7;
	mov.b32 	%r939, 0;
	@%p16 bra 	$L__BB0_16;
	and.b32  	%r939, %r329, 2147483640;
	mov.b32 	%r942, 0;
$L__BB0_15:
	.pragma "nounroll";
	mul.wide.u32 	%rd118, %r942, 8;
	add.s64 	%rd119, %rd247, %rd118;
	ld.local.f64 	%fd259, [%rd119];
	setp.leu.f64 	%p17, %fd259, 0d0000000000000000;
	selp.u16 	%rs39, 1, 0, %p17;
	add.s32 	%r348, %r23, %r942;
	st.shared.u8 	[%r348+300], %rs39;
	abs.f64 	%fd260, %fd259;
	mad.lo.s32 	%r349, %r942, 7, %r348;
	st.shared.f64 	[%r349+120], %fd260;
	shl.b32 	%r350, %r942, 2;
	sub.s32 	%r351, %r349, %r350;
	st.shared.u32 	[%r351+240], %r942;
	add.s32 	%r352, %r942, 1;
	ld.local.f64 	%fd261, [%rd119+8];
	setp.leu.f64 	%p18, %fd261, 0d0000000000000000;
	selp.u16 	%rs40, 1, 0, %p18;
	mad.lo.s32 	%r353, %r942, -3, %r351;
	st.shared.u8 	[%r353+301], %rs40;
	abs.f64 	%fd262, %fd261;
	st.shared.f64 	[%r349+128], %fd262;
	st.shared.u32 	[%r351+244], %r352;
	add.s32 	%r354, %r942, 2;
	ld.local.f64 	%fd263, [%rd119+16];
	setp.leu.f64 	%p19, %fd263, 0d0000000000000000;
	selp.u16 	%rs41, 1, 0, %p19;
	st.shared.u8 	[%r353+302], %rs41;
	abs.f64 	%fd264, %fd263;
	st.shared.f64 	[%r349+136], %fd264;
	st.shared.u32 	[%r351+248], %r354;
	add.s32 	%r355, %r942, 3;
	ld.local.f64 	%fd265, [%rd119+24];
	setp.leu.f64 	%p20, %fd265, 0d0000000000000000;
	selp.u16 	%rs42, 1, 0, %p20;
	st.shared.u8 	[%r353+303], %rs42;
	abs.f64 	%fd266, %fd265;
	st.shared.f64 	[%r349+144], %fd266;
	st.shared.u32 	[%r351+252], %r355;
	add.s32 	%r356, %r942, 4;
	ld.local.f64 	%fd267, [%rd119+32];
	setp.leu.f64 	%p21, %fd267, 0d0000000000000000;
	selp.u16 	%rs43, 1, 0, %p21;
	st.shared.u8 	[%r353+304], %rs43;
	abs.f64 	%fd268, %fd267;
	st.shared.f64 	[%r349+152], %fd268;
	st.shared.u32 	[%r351+256], %r356;
	add.s32 	%r357, %r942, 5;
	ld.local.f64 	%fd269, [%rd119+40];
	setp.leu.f64 	%p22, %fd269, 0d0000000000000000;
	selp.u16 	%rs44, 1, 0, %p22;
	st.shared.u8 	[%r353+305], %rs44;
	abs.f64 	%fd270, %fd269;
	st.shared.f64 	[%r349+160], %fd270;
	st.shared.u32 	[%r351+260], %r357;
	add.s32 	%r358, %r942, 6;
	ld.local.f64 	%fd271, [%rd119+48];
	setp.leu.f64 	%p23, %fd271, 0d0000000000000000;
	selp.u16 	%rs45, 1, 0, %p23;
	st.shared.u8 	[%r353+306], %rs45;
	abs.f64 	%fd272, %fd271;
	st.shared.f64 	[%r349+168], %fd272;
	st.shared.u32 	[%r351+264], %r358;
	add.s32 	%r359, %r942, 7;
	ld.local.f64 	%fd273, [%rd119+56];
	setp.leu.f64 	%p24, %fd273, 0d0000000000000000;
	selp.u16 	%rs46, 1, 0, %p24;
	st.shared.u8 	[%r353+307], %rs46;
	abs.f64 	%fd274, %fd273;
	st.shared.f64 	[%r349+176], %fd274;
	st.shared.u32 	[%r351+268], %r359;
	add.s32 	%r942, %r942, 8;
	setp.eq.s32 	%p25, %r942, %r939;
	@%p25 bra 	$L__BB0_16;
	bra.uni 	$L__BB0_15;
$L__BB0_16:
	setp.eq.s32 	%p26, %r24, 0;
	@%p26 bra 	$L__BB0_24;
	and.b32  	%r27, %r329, 3;
	setp.lt.u32 	%p27, %r24, 4;
	@%p27 bra 	$L__BB0_19;
	mul.wide.u32 	%rd120, %r939, 8;
	add.s64 	%rd121, %rd247, %rd120;
	ld.local.f64 	%fd275, [%rd121];
	setp.leu.f64 	%p28, %fd275, 0d0000000000000000;
	selp.u16 	%rs47, 1, 0, %p28;
	add.s32 	%r360, %r23, %r939;
	st.shared.u8 	[%r360+300], %rs47;
	abs.f64 	%fd276, %fd275;
	mad.lo.s32 	%r361, %r939, 7, %r360;
	st.shared.f64 	[%r361+120], %fd276;
	shl.b32 	%r362, %r939, 2;
	sub.s32 	%r363, %r361, %r362;
	st.shared.u32 	[%r363+240], %r939;
	add.s32 	%r364, %r939, 1;
	ld.local.f64 	%fd277, [%rd121+8];
	setp.leu.f64 	%p29, %fd277, 0d0000000000000000;
	selp.u16 	%rs48, 1, 0, %p29;
	mad.lo.s32 	%r365, %r939, -3, %r363;
	st.shared.u8 	[%r365+301], %rs48;
	abs.f64 	%fd278, %fd277;
	st.shared.f64 	[%r361+128], %fd278;
	st.shared.u32 	[%r363+244], %r364;
	add.s32 	%r366, %r939, 2;
	ld.local.f64 	%fd279, [%rd121+16];
	setp.leu.f64 	%p30, %fd279, 0d0000000000000000;
	selp.u16 	%rs49, 1, 0, %p30;
	st.shared.u8 	[%r365+302], %rs49;
	abs.f64 	%fd280, %fd279;
	st.shared.f64 	[%r361+136], %fd280;
	st.shared.u32 	[%r363+248], %r366;
	add.s32 	%r367, %r939, 3;
	ld.local.f64 	%fd281, [%rd121+24];
	setp.leu.f64 	%p31, %fd281, 0d0000000000000000;
	selp.u16 	%rs50, 1, 0, %p31;
	st.shared.u8 	[%r365+303], %rs50;
	abs.f64 	%fd282, %fd281;
	st.shared.f64 	[%r361+144], %fd282;
	st.shared.u32 	[%r363+252], %r367;
	add.s32 	%r939, %r939, 4;
$L__BB0_19:
	setp.eq.s32 	%p32, %r27, 0;
	@%p32 bra 	$L__BB0_24;
	setp.eq.s32 	%p33, %r27, 1;
	@%p33 bra 	$L__BB0_22;
	mul.wide.u32 	%rd122, %r939, 8;
	add.s64 	%rd123, %rd247, %rd122;
	ld.local.f64 	%fd283, [%rd123];
	setp.leu.f64 	%p34, %fd283, 0d0000000000000000;
	selp.u16 	%rs51, 1, 0, %p34;
	add.s32 	%r368, %r23, %r939;
	st.shared.u8 	[%r368+300], %rs51;
	abs.f64 	%fd284, %fd283;
	mad.lo.s32 	%r369, %r939, 7, %r368;
	st.shared.f64 	[%r369+120], %fd284;
	shl.b32 	%r370, %r939, 2;
	sub.s32 	%r371, %r369, %r370;
	st.shared.u32 	[%r371+240], %r939;
	add.s32 	%r372, %r939, 1;
	ld.local.f64 	%fd285, [%rd123+8];
	setp.leu.f64 	%p35, %fd285, 0d0000000000000000;
	selp.u16 	%rs52, 1, 0, %p35;
	mad.lo.s32 	%r373, %r939, -3, %r371;
	st.shared.u8 	[%r373+301], %rs52;
	abs.f64 	%fd286, %fd285;
	st.shared.f64 	[%r369+128], %fd286;
	st.shared.u32 	[%r371+244], %r372;
	add.s32 	%r939, %r939, 2;
$L__BB0_22:
	and.b32  	%r374, %r329, 1;
	setp.eq.b32 	%p36, %r374, 1;
	not.pred 	%p37, %p36;
	@%p37 bra 	$L__BB0_24;
	mul.wide.u32 	%rd124, %r939, 8;
	add.s64 	%rd125, %rd247, %rd124;
	ld.local.f64 	%fd287, [%rd125];
	setp.leu.f64 	%p38, %fd287, 0d0000000000000000;
	selp.u16 	%rs53, 1, 0, %p38;
	add.s32 	%r375, %r23, %r939;
	st.shared.u8 	[%r375+300], %rs53;
	abs.f64 	%fd288, %fd287;
	mad.lo.s32 	%r376, %r939, 7, %r375;
	st.shared.f64 	[%r376+120], %fd288;
	shl.b32 	%r377, %r939, 2;
	sub.s32 	%r378, %r376, %r377;
	st.shared.u32 	[%r378+240], %r939;
$L__BB0_24:
	setp.lt.u32 	%p39, %r329, 2;
	@%p39 bra 	$L__BB0_68;
	add.s32 	%r32, %r329, -2;
	cvt.u16.u32 	%rs1, %r329;
	mov.b32 	%r944, 0;
	mov.b16 	%rs296, 0;
	mov.u16 	%rs297, %rs296;
	mov.u32 	%r943, %r7;
$L__BB0_26:
	sub.s32 	%r380, %r944, %r329;
	setp.gt.s32 	%p40, %r380, -2;
	@%p40 bra 	$L__BB0_67;
	sub.s32 	%r382, %r32, %r944;
	setp.lt.u32 	%p41, %r382, 7;
	mov.b32 	%r946, 0;
	@%p41 bra 	$L__BB0_46;
	and.b32  	%r946, %r943, -8;
	mov.b32 	%r945, 0;
$L__BB0_29:
	.pragma "nounroll";
	shl.b32 	%r384, %r945, 3;
	add.s32 	%r40, %r23, %r384;
	ld.shared.f64 	%fd1, [%r40+120];
	ld.shared.f64 	%fd1151, [%r40+128];
	setp.leu.f64 	%p42, %fd1, %fd1151;
	shl.b32 	%r385, %r945, 2;
	sub.s32 	%r41, %r40, %r385;
	@%p42 bra 	$L__BB0_31;
	st.shared.f64 	[%r40+120], %fd1151;
	st.shared.f64 	[%r40+128], %fd1;
	ld.shared.v2.u32 	{%r386, %r387}, [%r41+240];
	st.shared.v2.u32 	[%r41+240], {%r387, %r386};
	ld.shared.f64 	%fd1151, [%r40+128];
$L__BB0_31:
	ld.shared.f64 	%fd1152, [%r40+136];
	setp.leu.f64 	%p43, %fd1151, %fd1152;
	@%p43 bra 	$L__BB0_33;
	st.shared.f64 	[%r40+128], %fd1152;
	st.shared.f64 	[%r40+136], %fd1151;
	ld.shared.u32 	%r388, [%r41+244];
	ld.shared.u32 	%r389, [%r41+248];
	st.shared.u32 	[%r41+244], %r389;
	st.shared.u32 	[%r41+248], %r388;
	ld.shared.f64 	%fd1152, [%r40+136];
$L__BB0_33:
	ld.shared.f64 	%fd1153, [%r40+144];
	setp.leu.f64 	%p44, %fd1152, %fd1153;
	@%p44 bra 	$L__BB0_35;
	st.shared.f64 	[%r40+136], %fd1153;
	st.shared.f64 	[%r40+144], %fd1152;
	ld.shared.v2.u32 	{%r390, %r391}, [%r41+248];
	st.shared.v2.u32 	[%r41+248], {%r391, %r390};
	ld.shared.f64 	%fd1153, [%r40+144];
$L__BB0_35:
	ld.shared.f64 	%fd1154, [%r40+152];
	setp.leu.f64 	%p45, %fd1153, %fd1154;
	@%p45 bra 	$L__BB0_37;
	st.shared.f64 	[%r40+144], %fd1154;
	st.shared.f64 	[%r40+152], %fd1153;
	ld.shared.u32 	%r392, [%r41+252];
	ld.shared.u32 	%r393, [%r41+256];
	st.shared.u32 	[%r41+252], %r393;
	st.shared.u32 	[%r41+256], %r392;
	ld.shared.f64 	%fd1154, [%r40+152];
$L__BB0_37:
	ld.shared.f64 	%fd1155, [%r40+160];
	setp.leu.f64 	%p46, %fd1154, %fd1155;
	@%p46 bra 	$L__BB0_39;
	st.shared.f64 	[%r40+152], %fd1155;
	st.shared.f64 	[%r40+160], %fd1154;
	ld.shared.v2.u32 	{%r394, %r395}, [%r41+256];
	st.shared.v2.u32 	[%r41+256], {%r395, %r394};
	ld.shared.f64 	%fd1155, [%r40+160];
$L__BB0_39:
	ld.shared.f64 	%fd1156, [%r40+168];
	setp.leu.f64 	%p47, %fd1155, %fd1156;
	@%p47 bra 	$L__BB0_41;
	st.shared.f64 	[%r40+160], %fd1156;
	st.shared.f64 	[%r40+168], %fd1155;
	ld.shared.u32 	%r396, [%r41+260];
	ld.shared.u32 	%r397, [%r41+264];
	st.shared.u32 	[%r41+260], %r397;
	st.shared.u32 	[%r41+264], %r396;
	ld.shared.f64 	%fd1156, [%r40+168];
$L__BB0_41:
	ld.shared.f64 	%fd1157, [%r40+176];
	setp.leu.f64 	%p48, %fd1156, %fd1157;
	@%p48 bra 	$L__BB0_43;
	st.shared.f64 	[%r40+168], %fd1157;
	st.shared.f64 	[%r40+176], %fd1156;
	ld.shared.v2.u32 	{%r398, %r399}, [%r41+264];
	st.shared.v2.u32 	[%r41+264], {%r399, %r398};
	ld.shared.f64 	%fd1157, [%r40+176];
$L__BB0_43:
	ld.shared.f64 	%fd23, [%r40+184];
	setp.leu.f64 	%p49, %fd1157, %fd23;
	@%p49 bra 	$L__BB0_45;
	st.shared.f64 	[%r40+176], %fd23;
	st.shared.f64 	[%r40+184], %fd1157;
	ld.shared.u32 	%r400, [%r41+268];
	ld.shared.u32 	%r401, [%r41+272];
	st.shared.u32 	[%r41+268], %r401;
	st.shared.u32 	[%r41+272], %r400;
$L__BB0_45:
	add.s32 	%r945, %r945, 8;
	setp.ne.s32 	%p50, %r945, %r946;
	@%p50 bra 	$L__BB0_29;
$L__BB0_46:
	and.b32  	%r402, %r943, 7;
	setp.eq.s32 	%p51, %r402, 0;
	@%p51 bra 	$L__BB0_67;
	not.b16 	%rs56, %rs297;
	add.s16 	%rs57, %rs56, %rs1;
	cvt.u32.u16 	%r403, %rs57;
	and.b32  	%r44, %r403, 7;
	add.s32 	%r404, %r44, -1;
	setp.lt.u32 	%p52, %r404, 3;
	@%p52 bra 	$L__BB0_57;
	shl.b32 	%r405, %r946, 3;
	add.s32 	%r45, %r23, %r405;
	ld.shared.f64 	%fd24, [%r45+120];
	ld.shared.f64 	%fd1158, [%r45+128];
	setp.leu.f64 	%p53, %fd24, %fd1158;
	shl.b32 	%r406, %r946, 2;
	sub.s32 	%r46, %r45, %r406;
	@%p53 bra 	$L__BB0_50;
	st.shared.f64 	[%r45+120], %fd1158;
	st.shared.f64 	[%r45+128], %fd24;
	ld.shared.u32 	%r407, [%r46+240];
	ld.shared.u32 	%r408, [%r46+244];
	st.shared.u32 	[%r46+240], %r408;
	st.shared.u32 	[%r46+244], %r407;
	ld.shared.f64 	%fd1158, [%r45+128];
$L__BB0_50:
	ld.shared.f64 	%fd1159, [%r45+136];
	setp.leu.f64 	%p54, %fd1158, %fd1159;
	@%p54 bra 	$L__BB0_52;
	st.shared.f64 	[%r45+128], %fd1159;
	st.shared.f64 	[%r45+136], %fd1158;
	ld.shared.u32 	%r409, [%r46+244];
	ld.shared.u32 	%r410, [%r46+248];
	st.shared.u32 	[%r46+244], %r410;
	st.shared.u32 	[%r46+248], %r409;
	ld.shared.f64 	%fd1159, [%r45+136];
$L__BB0_52:
	ld.shared.f64 	%fd1160, [%r45+144];
	setp.leu.f64 	%p55, %fd1159, %fd1160;
	@%p55 bra 	$L__BB0_54;
	st.shared.f64 	[%r45+136], %fd1160;
	st.shared.f64 	[%r45+144], %fd1159;
	ld.shared.u32 	%r411, [%r46+248];
	ld.shared.u32 	%r412, [%r46+252];
	st.shared.u32 	[%r46+248], %r412;
	st.shared.u32 	[%r46+252], %r411;
	ld.shared.f64 	%fd1160, [%r45+144];
$L__BB0_54:
	ld.shared.f64 	%fd34, [%r45+152];
	setp.leu.f64 	%p56, %fd1160, %fd34;
	@%p56 bra 	$L__BB0_56;
	st.shared.f64 	[%r45+144], %fd34;
	st.shared.f64 	[%r45+152], %fd1160;
	ld.shared.u32 	%r413, [%r46+252];
	ld.shared.u32 	%r414, [%r46+256];
	st.shared.u32 	[%r46+252], %r414;
	st.shared.u32 	[%r46+256], %r413;
$L__BB0_56:
	add.s32 	%r946, %r946, 4;
$L__BB0_57:
	and.b32  	%r415, %r44, 3;
	setp.eq.s32 	%p57, %r415, 0;
	@%p57 bra 	$L__BB0_67;
	xor.b16  	%rs58, %rs296, 3;
	add.s16 	%rs6, %rs58, %rs1;
	and.b16  	%rs59, %rs6, 3;
	setp.eq.s16 	%p58, %rs59, 1;
	@%p58 bra 	$L__BB0_64;
	shl.b32 	%r416, %r946, 3;
	add.s32 	%r49, %r23, %r416;
	ld.shared.f64 	%fd35, [%r49+120];
	ld.shared.f64 	%fd1161, [%r49+128];
	setp.leu.f64 	%p59, %fd35, %fd1161;
	shl.b32 	%r417, %r946, 2;
	sub.s32 	%r50, %r49, %r417;
	@%p59 bra 	$L__BB0_61;
	st.shared.f64 	[%r49+120], %fd1161;
	st.shared.f64 	[%r49+128], %fd35;
	ld.shared.u32 	%r418, [%r50+240];
	ld.shared.u32 	%r419, [%r50+244];
	st.shared.u32 	[%r50+240], %r419;
	st.shared.u32 	[%r50+244], %r418;
	ld.shared.f64 	%fd1161, [%r49+128];
$L__BB0_61:
	ld.shared.f64 	%fd39, [%r49+136];
	setp.leu.f64 	%p60, %fd1161, %fd39;
	@%p60 bra 	$L__BB0_63;
	st.shared.f64 	[%r49+128], %fd39;
	st.shared.f64 	[%r49+136], %fd1161;
	ld.shared.u32 	%r420, [%r50+244];
	ld.shared.u32 	%r421, [%r50+248];
	st.shared.u32 	[%r50+244], %r421;
	st.shared.u32 	[%r50+248], %r420;
$L__BB0_63:
	add.s32 	%r946, %r946, 2;
$L__BB0_64:
	and.b16  	%rs60, %rs6, 1;
	setp.eq.b16 	%p61, %rs60, 1;
	not.pred 	%p62, %p61;
	@%p62 bra 	$L__BB0_67;
	shl.b32 	%r422, %r946, 3;
	add.s32 	%r53, %r23, %r422;
	ld.shared.f64 	%fd40, [%r53+120];
	ld.shared.f64 	%fd41, [%r53+128];
	setp.leu.f64 	%p63, %fd40, %fd41;
	@%p63 bra 	$L__BB0_67;
	st.shared.f64 	[%r53+120], %fd41;
	st.shared.f64 	[%r53+128], %fd40;
	shl.b32 	%r423, %r946, 2;
	sub.s32 	%r424, %r53, %r423;
	ld.shared.u32 	%r425, [%r424+240];
	ld.shared.u32 	%r426, [%r424+244];
	st.shared.u32 	[%r424+240], %r426;
	st.shared.u32 	[%r424+244], %r425;
$L__BB0_67:
	add.s32 	%r944, %r944, 1;
	add.s32 	%r943, %r943, -1;
	setp.eq.s32 	%p64, %r944, %r7;
	add.s16 	%rs297, %rs297, 1;
	add.s16 	%rs296, %rs296, 1;
	@%p64 bra 	$L__BB0_68;
	bra.uni 	$L__BB0_26;
$L__BB0_68:
	setp.lt.u32 	%p65, %r7, 7;
	mov.b32 	%r950, 0;
	@%p65 bra 	$L__BB0_71;
	and.b32  	%r950, %r329, 2147483640;
	ld.shared.u8 	%rs298, [%r23+307];
	mov.b32 	%r949, 0;
$L__BB0_70:
	.pragma "nounroll";
	add.s32 	%r429, %r23, %r949;
	ld.shared.u32 	%r430, [%r429+300];
	bfe.u32 	%r431, %r430, 0, 8;
	cvt.u16.u32 	%rs10, %r431;
	st.shared.u8 	[%r429+315], %rs10;
	mov.b16 	%rs61, 0;
	st.shared.v2.u8 	[%r429+330], {%rs61, %rs61};
	.pragma "used_bytes_mask 7";
	ld.shared.u32 	%r432, [%r429+304];
	prmt.b32 	%r433, %r430, %r432, 0x4321U;
	st.shared.u32 	[%r429+316], %r433;
	mov.b32 	%r434, 0;
	st.shared.u32 	[%r429+332], %r434;
	bfe.u32 	%r435, %r432, 16, 8;
	cvt.u16.u32 	%rs62, %r435;
	bfe.u32 	%r436, %r432, 8, 8;
	cvt.u16.u32 	%rs63, %r436;
	st.shared.v2.u8 	[%r429+320], {%rs63, %rs62};
	st.shared.u8 	[%r429+322], %rs298;
	st.shared.v2.u8 	[%r429+336], {%rs61, %rs61};
	add.s32 	%r949, %r949, 8;
	setp.ne.s32 	%p66, %r949, %r950;
	mov.u16 	%rs298, %rs10;
	@%p66 bra 	$L__BB0_70;
$L__BB0_71:
	setp.eq.s32 	%p67, %r24, 0;
	@%p67 bra 	$L__BB0_79;
	and.b32  	%r59, %r329, 3;
	setp.lt.u32 	%p68, %r24, 4;
	@%p68 bra 	$L__BB0_74;
	add.s32 	%r437, %r23, %r950;
	ld.shared.u8 	%rs64, [%r437+300];
	st.shared.u8 	[%r437+315], %rs64;
	mov.b16 	%rs65, 0;
	st.shared.u8 	[%r437+330], %rs65;
	ld.shared.u8 	%rs66, [%r437+301];
	st.shared.u8 	[%r437+316], %rs66;
	st.shared.u8 	[%r437+331], %rs65;
	ld.shared.u8 	%rs67, [%r437+302];
	st.shared.u8 	[%r437+317], %rs67;
	st.shared.u8 	[%r437+332], %rs65;
	ld.shared.u8 	%rs68, [%r437+303];
	st.shared.u8 	[%r437+318], %rs68;
	st.shared.u8 	[%r437+333], %rs65;
	add.s32 	%r950, %r950, 4;
$L__BB0_74:
	setp.eq.s32 	%p69, %r59, 0;
	@%p69 bra 	$L__BB0_79;
	setp.eq.s32 	%p70, %r59, 1;
	@%p70 bra 	$L__BB0_77;
	add.s32 	%r438, %r23, %r950;
	ld.shared.u8 	%rs69, [%r438+300];
	st.shared.u8 	[%r438+315], %rs69;
	mov.b16 	%rs70, 0;
	st.shared.u8 	[%r438+330], %rs70;
	ld.shared.u8 	%rs71, [%r438+301];
	st.shared.u8 	[%r438+316], %rs71;
	st.shared.u8 	[%r438+331], %rs70;
	add.s32 	%r950, %r950, 2;
$L__BB0_77:
	and.b32  	%r439, %r329, 1;
	setp.eq.b32 	%p71, %r439, 1;
	not.pred 	%p72, %p71;
	@%p72 bra 	$L__BB0_79;
	add.s32 	%r440, %r23, %r950;
	ld.shared.u8 	%rs72, [%r440+300];
	st.shared.u8 	[%r440+315], %rs72;
	mov.b16 	%rs73, 0;
	st.shared.u8 	[%r440+330], %rs73;
$L__BB0_79:
	mov.b32 	%r442, 1;
	mov.b32 	%r953, 0;
	st.shared.v2.u32 	[%r23+736], {%r953, %r442};
	mov.b64 	%rd126, 4607182418800017408;
	st.shared.u64 	[%r23+744], %rd126;
	mov.b32 	%r443, 1127219200;
	mov.b32 	%r444, -2147483648;
	mov.b64 	%fd42, {%r444, %r443};
	mov.f64 	%fd1162, 0d0000000000000000;
$L__BB0_80:
	shl.b32 	%r445, %r953, 3;
	add.s32 	%r446, %r23, %r445;
	ld.shared.f64 	%fd44, [%r446+120];
	neg.f64 	%fd45, %fd44;
	setp.lt.f64 	%p73, %fd44, 0dC03E000000000000;
	mov.f64 	%fd1166, %fd45;
	@%p73 bra 	$L__BB0_92;
	setp.gt.f64 	%p74, %fd44, 0d403E000000000000;
	mov.f64 	%fd1166, 0d0000000000000000;
	@%p74 bra 	$L__BB0_92;
	fma.rn.f64 	%fd291, %fd45, 0d3FF71547652B82FE, 0d4338000000000000;
	{
	.reg .b32 %temp; 
	mov.b64 	{%r65, %temp}, %fd291;
	}
	mov.f64 	%fd292, 0dC338000000000000;
	add.rn.f64 	%fd293, %fd291, %fd292;
	fma.rn.f64 	%fd294, %fd293, 0dBFE62E42FEFA39EF, %fd45;
	fma.rn.f64 	%fd295, %fd293, 0dBC7ABC9E3B39803F, %fd294;
	fma.rn.f64 	%fd296, %fd295, 0d3E5ADE1569CE2BDF, 0d3E928AF3FCA213EA;
	fma.rn.f64 	%fd297, %fd296, %fd295, 0d3EC71DEE62401315;
	fma.rn.f64 	%fd298, %fd297, %fd295, 0d3EFA01997C89EB71;
	fma.rn.f64 	%fd299, %fd298, %fd295, 0d3F2A01A014761F65;
	fma.rn.f64 	%fd300, %fd299, %fd295, 0d3F56C16C1852B7AF;
	fma.rn.f64 	%fd301, %fd300, %fd295, 0d3F81111111122322;
	fma.rn.f64 	%fd302, %fd301, %fd295, 0d3FA55555555502A1;
	fma.rn.f64 	%fd303, %fd302, %fd295, 0d3FC5555555555511;
	fma.rn.f64 	%fd304, %fd303, %fd295, 0d3FE000000000000B;
	fma.rn.f64 	%fd305, %fd304, %fd295, 0d3FF0000000000000;
	fma.rn.f64 	%fd306, %fd305, %fd295, 0d3FF0000000000000;
	{
	.reg .b32 %temp; 
	mov.b64 	{%r66, %temp}, %fd306;
	}
	{
	.reg .b32 %temp; 
	mov.b64 	{%temp, %r67}, %fd306;
	}
	shl.b32 	%r447, %r65, 20;
	add.s32 	%r448, %r447, %r67;
	mov.b64 	%fd1163, {%r66, %r448};
	{
	.reg .b32 %temp; 
	mov.b64 	{%temp, %r449}, %fd45;
	}
	mov.b32 	%f12, %r449;
	abs.f32 	%f1, %f12;
	setp.lt.f32 	%p75, %f1, 0f4086232B;
	@%p75 bra 	$L__BB0_85;
	setp.gt.f64 	%p76, %fd44, 0d0000000000000000;
	mov.f64 	%fd307, 0d7FF0000000000000;
	sub.f64 	%fd308, %fd307, %fd44;
	selp.f64 	%fd1163, 0d0000000000000000, %fd308, %p76;
	setp.geu.f32 	%p77, %f1, 0f40874800;
	@%p77 bra 	$L__BB0_85;
	shr.u32 	%r450, %r65, 31;
	add.s32 	%r451, %r65, %r450;
	shr.s32 	%r452, %r451, 1;
	shl.b32 	%r453, %r452, 20;
	add.s32 	%r454, %r67, %r453;
	mov.b64 	%fd309, {%r66, %r454};
	sub.s32 	%r455, %r65, %r452;
	shl.b32 	%r456, %r455, 20;
	add.s32 	%r457, %r456, 1072693248;
	mov.b32 	%r458, 0;
	mov.b64 	%fd310, {%r458, %r457};
	mul.f64 	%fd1163, %fd310, %fd309;
$L__BB0_85:
	add.f64 	%fd1164, %fd1163, 0d3FF0000000000000;
	{
	.reg .b32 %temp; 
	mov.b64 	{%temp, %r954}, %fd1164;
	}
	{
	.reg .b32 %temp; 
	mov.b64 	{%r955, %temp}, %fd1164;
	}
	setp.gt.s32 	%p78, %r954, 1048575;
	mov.b32 	%r956, -1023;
	@%p78 bra 	$L__BB0_87;
	mul.f64 	%fd1164, %fd1164, 0d4350000000000000;
	{
	.reg .b32 %temp; 
	mov.b64 	{%temp, %r954}, %fd1164;
	}
	{
	.reg .b32 %temp; 
	mov.b64 	{%r955, %temp}, %fd1164;
	}
	mov.b32 	%r956, -1077;
$L__BB0_87:
	add.s32 	%r461, %r954, -1;
	setp.gt.u32 	%p79, %r461, 2146435070;
	@%p79 bra 	$L__BB0_91;
	shr.u32 	%r464, %r954, 20;
	add.s32 	%r957, %r956, %r464;
	and.b32  	%r465, %r954, 1048575;
	or.b32  	%r466, %r465, 1072693248;
	mov.b64 	%fd1165, {%r955, %r466};
	setp.lt.u32 	%p81, %r466, 1073127583;
	@%p81 bra 	$L__BB0_90;
	{
	.reg .b32 %temp; 
	mov.b64 	{%r467, %temp}, %fd1165;
	}
	{
	.reg .b32 %temp; 
	mov.b64 	{%temp, %r468}, %fd1165;
	}
	add.s32 	%r469, %r468, -1048576;
	mov.b64 	%fd1165, {%r467, %r469};
	add.s32 	%r957, %r957, 1;
$L__BB0_90:
	add.f64 	%fd312, %fd1165, 0dBFF0000000000000;
	add.f64 	%fd313, %fd1165, 0d3FF0000000000000;
	rcp.approx.ftz.f64 	%fd314, %fd313;
	neg.f64 	%fd315, %fd313;
	fma.rn.f64 	%fd316, %fd315, %fd314, 0d3FF0000000000000;
	fma.rn.f64 	%fd317, %fd316, %fd316, %fd316;
	fma.rn.f64 	%fd318, %fd317, %fd314, %fd314;
	mul.f64 	%fd319, %fd312, %fd318;
	fma.rn.f64 	%fd320, %fd312, %fd318, %fd319;
	mul.f64 	%fd321, %fd320, %fd320;
	fma.rn.f64 	%fd322, %fd321, 0d3EB1380B3AE80F1E, 0d3ED0EE258B7A8B04;
	fma.rn.f64 	%fd323, %fd322, %fd321, 0d3EF3B2669F02676F;
	fma.rn.f64 	%fd324, %fd323, %fd321, 0d3F1745CBA9AB0956;
	fma.rn.f64 	%fd325, %fd324, %fd321, 0d3F3C71C72D1B5154;
	fma.rn.f64 	%fd326, %fd325, %fd321, 0d3F624924923BE72D;
	fma.rn.f64 	%fd327, %fd326, %fd321, 0d3F8999999999A3C4;
	fma.rn.f64 	%fd328, %fd327, %fd321, 0d3FB5555555555554;
	sub.f64 	%fd329, %fd312, %fd320;
	add.f64 	%fd330, %fd329, %fd329;
	neg.f64 	%fd331, %fd320;
	fma.rn.f64 	%fd332, %fd331, %fd312, %fd330;
	mul.f64 	%fd333, %fd318, %fd332;
	mul.f64 	%fd334, %fd321, %fd328;
	fma.rn.f64 	%fd335, %fd334, %fd320, %fd333;
	xor.b32  	%r470, %r957, -2147483648;
	mov.b32 	%r471, 1127219200;
	mov.b64 	%fd336, {%r470, %r471};
	sub.f64 	%fd337, %fd336, %fd42;
	fma.rn.f64 	%fd338, %fd337, 0d3FE62E42FEFA39EF, %fd320;
	fma.rn.f64 	%fd339, %fd337, 0dBFE62E42FEFA39EF, %fd338;
	sub.f64 	%fd340, %fd339, %fd320;
	sub.f64 	%fd341, %fd335, %fd340;
	fma.rn.f64 	%fd342, %fd337, 0d3C7ABC9E3B39803F, %fd341;
	add.f64 	%fd1166, %fd338, %fd342;
	bra.uni 	$L__BB0_92;
$L__BB0_91:
	fma.rn.f64 	%fd311, %fd1164, 0d7FF0000000000000, 0d7FF0000000000000;
	{
	.reg .b32 %temp; 
	mov.b64 	{%temp, %r462}, %fd1164;
	}
	and.b32  	%r463, %r462, 2147483647;
	setp.eq.s32 	%p80, %r463, 0;
	selp.f64 	%fd1166, 0dFFF0000000000000, %fd311, %p80;
$L__BB0_92:
	add.f64 	%fd1162, %fd1162, %fd1166;
	add.s32 	%r953, %r953, 1;
	setp.ne.s32 	%p82, %r953, %r329;
	@%p82 bra 	$L__BB0_80;
	sub.s32 	%r79, %r329, %r330;
	setp.lt.s32 	%p83, %r79, 1;
	@%p83 bra 	$L__BB0_108;
	add.s32 	%r80, %r24, -1;
	and.b32  	%r81, %r329, 3;
	and.b32  	%r82, %r329, 2147483640;
	and.b32  	%r83, %r329, 1;
	mov.b32 	%r958, 0;
	mov.u64 	%rd147, d_H;
$L__BB0_95:
	setp.lt.u32 	%p84, %r329, 8;
	mul.lo.s32 	%r85, %r958, %r329;
	mov.b16 	%rs306, 0;
	mov.b32 	%r961, 0;
	@%p84 bra 	$L__BB0_98;
	mov.b16 	%rs306, 0;
	mov.b32 	%r959, 0;
$L__BB0_97:
	.pragma "nounroll";
	add.s32 	%r475, %r23, %r959;
	ld.shared.u8 	%rs77, [%r475+315];
	add.s32 	%r476, %r959, %r85;
	mul.wide.u32 	%rd127, %r476, 4;
	add.s64 	%rd129, %rd147, %rd127;
	ld.const.u8 	%rs78, [%rd129];
	mul.lo.s16 	%rs79, %rs77, %rs78;
	xor.b16  	%rs80, %rs79, %rs306;
	ld.shared.u32 	%r477, [%r475+316];
	bfe.u32 	%r478, %r477, 0, 8;
	cvt.u16.u32 	%rs81, %r478;
	bfe.u32 	%r479, %r477, 8, 8;
	cvt.u16.u32 	%rs82, %r479;
	bfe.u32 	%r480, %r477, 16, 8;
	cvt.u16.u32 	%rs83, %r480;
	bfe.u32 	%r481, %r477, 24, 8;
	cvt.u16.u32 	%rs84, %r481;
	ld.const.u8 	%rs85, [%rd129+4];
	mul.lo.s16 	%rs86, %rs81, %rs85;
	xor.b16  	%rs87, %rs86, %rs80;
	ld.const.u8 	%rs88, [%rd129+8];
	mul.lo.s16 	%rs89, %rs82, %rs88;
	xor.b16  	%rs90, %rs89, %rs87;
	ld.const.u8 	%rs91, [%rd129+12];
	mul.lo.s16 	%rs92, %rs83, %rs91;
	xor.b16  	%rs93, %rs92, %rs90;
	ld.const.u8 	%rs94, [%rd129+16];
	mul.lo.s16 	%rs95, %rs84, %rs94;
	xor.b16  	%rs96, %rs95, %rs93;
	.pragma "used_bytes_mask 7";
	ld.shared.u32 	%r482, [%r475+320];
	bfe.u32 	%r483, %r482, 0, 8;
	cvt.u16.u32 	%rs97, %r483;
	bfe.u32 	%r484, %r482, 8, 8;
	cvt.u16.u32 	%rs98, %r484;
	bfe.u32 	%r485, %r482, 16, 8;
	cvt.u16.u32 	%rs99, %r485;
	ld.const.u8 	%rs100, [%rd129+20];
	mul.lo.s16 	%rs101, %rs97, %rs100;
	xor.b16  	%rs102, %rs101, %rs96;
	ld.const.u8 	%rs103, [%rd129+24];
	mul.lo.s16 	%rs104, %rs98, %rs103;
	xor.b16  	%rs105, %rs104, %rs102;
	ld.const.u8 	%rs106, [%rd129+28];
	mul.lo.s16 	%rs107, %rs99, %rs106;
	xor.b16  	%rs306, %rs107, %rs105;
	add.s32 	%r959, %r959, 8;
	setp.ne.s32 	%p85, %r959, %r82;
	mov.u32 	%r961, %r82;
	@%p85 bra 	$L__BB0_97;
$L__BB0_98:
	setp.eq.s32 	%p86, %r24, 0;
	@%p86 bra 	$L__BB0_106;
	setp.lt.u32 	%p87, %r80, 3;
	@%p87 bra 	$L__BB0_101;
	add.s32 	%r486, %r23, %r961;
	ld.shared.u8 	%rs109, [%r486+315];
	add.s32 	%r487, %r961, %r85;
	mul.wide.u32 	%rd130, %r487, 4;
	add.s64 	%rd132, %rd147, %rd130;
	ld.const.u8 	%rs110, [%rd132];
	mul.lo.s16 	%rs111, %rs109, %rs110;
	ld.shared.u8 	%rs112, [%r486+316];
	cvt.u64.u32 	%rd133, %r85;
	cvt.u64.u32 	%rd134, %r961;
	add.s64 	%rd135, %rd134, %rd133;
	shl.b64 	%rd136, %rd135, 2;
	add.s64 	%rd137, %rd147, %rd136;
	ld.const.u8 	%rs113, [%rd137+4];
	mul.lo.s16 	%rs114, %rs112, %rs113;
	xor.b16  	%rs115, %rs111, %rs114;
	ld.shared.u8 	%rs116, [%r486+317];
	ld.const.u8 	%rs117, [%rd137+8];
	mul.lo.s16 	%rs118, %rs116, %rs117;
	xor.b16  	%rs119, %rs115, %rs118;
	ld.shared.u8 	%rs120, [%r486+318];
	ld.const.u8 	%rs121, [%rd137+12];
	mul.lo.s16 	%rs122, %rs120, %rs121;
	xor.b16  	%rs123, %rs119, %rs122;
	xor.b16  	%rs306, %rs123, %rs306;
	add.s32 	%r961, %r961, 4;
$L__BB0_101:
	setp.eq.s32 	%p88, %r81, 0;
	@%p88 bra 	$L__BB0_106;
	setp.eq.s32 	%p89, %r81, 1;
	@%p89 bra 	$L__BB0_104;
	add.s32 	%r488, %r23, %r961;
	ld.shared.u8 	%rs125, [%r488+315];
	add.s32 	%r489, %r961, %r85;
	mul.wide.u32 	%rd138, %r489, 4;
	add.s64 	%rd140, %rd147, %rd138;
	ld.const.u8 	%rs126, [%rd140];
	mul.lo.s16 	%rs127, %rs125, %rs126;
	ld.shared.u8 	%rs128, [%r488+316];
	cvt.u64.u32 	%rd141, %r85;
	cvt.u64.u32 	%rd142, %r961;
	add.s64 	%rd143, %rd142, %rd141;
	shl.b64 	%rd144, %rd143, 2;
	add.s64 	%rd145, %rd147, %rd144;
	ld.const.u8 	%rs129, [%rd145+4];
	mul.lo.s16 	%rs130, %rs128, %rs129;
	xor.b16  	%rs131, %rs127, %rs130;
	xor.b16  	%rs306, %rs131, %rs306;
	add.s32 	%r961, %r961, 2;
$L__BB0_104:
	setp.eq.s32 	%p90, %r83, 0;
	@%p90 bra 	$L__BB0_106;
	add.s32 	%r490, %r23, %r961;
	ld.shared.u8 	%rs132, [%r490+315];
	add.s32 	%r491, %r961, %r85;
	mul.wide.u32 	%rd146, %r491, 4;
	add.s64 	%rd148, %rd147, %rd146;
	ld.const.u8 	%rs133, [%rd148];
	mul.lo.s16 	%rs134, %rs132, %rs133;
	xor.b16  	%rs306, %rs134, %rs306;
$L__BB0_106:
	and.b16  	%rs135, %rs306, 255;
	setp.eq.s16 	%p91, %rs135, 1;
	mov.b32 	%r1010, 0;
	@%p91 bra 	$L__BB0_150;
	add.s32 	%r958, %r958, 1;
	setp.eq.s32 	%p92, %r958, %r79;
	@%p92 bra 	$L__BB0_108;
	bra.uni 	$L__BB0_95;
$L__BB0_108:
	setp.lt.u32 	%p93, %r7, 7;
	mov.b32 	%r963, 0;
	@%p93 bra 	$L__BB0_111;
	and.b32  	%r963, %r329, 2147483640;
	mov.b32 	%r966, 0;
$L__BB0_110:
	.pragma "nounroll";
	add.s32 	%r495, %r23, %r966;
	ld.shared.u8 	%rs136, [%r495+315];
	cvt.rn.f64.u16 	%fd343, %rs136;
	mad.lo.s32 	%r496, %r966, 7, %r495;
	st.shared.f64 	[%r496+352], %fd343;
	ld.shared.u32 	%r497, [%r495+316];
	bfe.u32 	%r498, %r497, 0, 8;
	cvt.u16.u32 	%rs137, %r498;
	and.b16  	%rs138, %rs137, 255;
	bfe.u32 	%r499, %r497, 8, 8;
	cvt.u16.u32 	%rs139, %r499;
	and.b16  	%rs140, %rs139, 255;
	bfe.u32 	%r500, %r497, 16, 8;
	cvt.u16.u32 	%rs141, %r500;
	and.b16  	%rs142, %rs141, 255;
	bfe.u32 	%r501, %r497, 24, 8;
	cvt.u16.u32 	%rs143, %r501;
	and.b16  	%rs144, %rs143, 255;
	cvt.rn.f64.u16 	%fd344, %rs138;
	st.shared.f64 	[%r496+360], %fd344;
	cvt.rn.f64.u16 	%fd345, %rs140;
	st.shared.f64 	[%r496+368], %fd345;
	cvt.rn.f64.u16 	%fd346, %rs142;
	st.shared.f64 	[%r496+376], %fd346;
	cvt.rn.f64.u16 	%fd347, %rs144;
	st.shared.f64 	[%r496+384], %fd347;
	.pragma "used_bytes_mask 7";
	ld.shared.u32 	%r502, [%r495+320];
	bfe.u32 	%r503, %r502, 0, 8;
	cvt.u16.u32 	%rs145, %r503;
	and.b16  	%rs146, %rs145, 255;
	bfe.u32 	%r504, %r502, 8, 8;
	cvt.u16.u32 	%rs147, %r504;
	and.b16  	%rs148, %rs147, 255;
	bfe.u32 	%r505, %r502, 16, 8;
	cvt.u16.u32 	%rs149, %r505;
	and.b16  	%rs150, %rs149, 255;
	cvt.rn.f64.u16 	%fd348, %rs146;
	st.shared.f64 	[%r496+392], %fd348;
	cvt.rn.f64.u16 	%fd349, %rs148;
	st.shared.f64 	[%r496+400], %fd349;
	cvt.rn.f64.u16 	%fd350, %rs150;
	st.shared.f64 	[%r496+408], %fd350;
	add.s32 	%r966, %r966, 8;
	setp.eq.s32 	%p94, %r966, %r963;
	@%p94 bra 	$L__BB0_111;
	bra.uni 	$L__BB0_110;
$L__BB0_111:
	setp.eq.s32 	%p95, %r24, 0;
	@%p95 bra 	$L__BB0_119;
	and.b32  	%r96, %r329, 3;
	setp.lt.u32 	%p96, %r24, 4;
	@%p96 bra 	$L__BB0_114;
	add.s32 	%r506, %r23, %r963;
	ld.shared.u8 	%rs151, [%r506+315];
	cvt.rn.f64.u16 	%fd351, %rs151;
	mad.lo.s32 	%r507, %r963, 7, %r506;
	st.shared.f64 	[%r507+352], %fd351;
	ld.shared.u8 	%rs152, [%r506+316];
	cvt.rn.f64.u16 	%fd352, %rs152;
	st.shared.f64 	[%r507+360], %fd352;
	ld.shared.u8 	%rs153, [%r506+317];
	cvt.rn.f64.u16 	%fd353, %rs153;
	st.shared.f64 	[%r507+368], %fd353;
	ld.shared.u8 	%rs154, [%r506+318];
	cvt.rn.f64.u16 	%fd354, %rs154;
	st.shared.f64 	[%r507+376], %fd354;
	add.s32 	%r963, %r963, 4;
$L__BB0_114:
	setp.eq.s32 	%p97, %r96, 0;
	@%p97 bra 	$L__BB0_119;
	setp.eq.s32 	%p98, %r96, 1;
	@%p98 bra 	$L__BB0_117;
	add.s32 	%r508, %r23, %r963;
	ld.shared.u8 	%rs155, [%r508+315];
	cvt.rn.f64.u16 	%fd355, %rs155;
	mad.lo.s32 	%r509, %r963, 7, %r508;
	st.shared.f64 	[%r509+352], %fd355;
	ld.shared.u8 	%rs156, [%r508+316];
	cvt.rn.f64.u16 	%fd356, %rs156;
	st.shared.f64 	[%r509+360], %fd356;
	add.s32 	%r963, %r963, 2;
$L__BB0_117:
	and.b32  	%r510, %r329, 1;
	setp.eq.b32 	%p99, %r510, 1;
	not.pred 	%p100, %p99;
	@%p100 bra 	$L__BB0_119;
	add.s32 	%r511, %r23, %r963;
	ld.shared.u8 	%rs157, [%r511+315];
	cvt.rn.f64.u16 	%fd357, %rs157;
	mad.lo.s32 	%r512, %r963, 7, %r511;
	st.shared.f64 	[%r512+352], %fd357;
$L__BB0_119:
	mov.b32 	%r967, 0;
	mov.f64 	%fd1176, %fd1162;
$L__BB0_120:
	add.s32 	%r104, %r23, %r967;
	ld.shared.u8 	%rs158, [%r104+330];
	setp.ne.s16 	%p101, %rs158, 1;
	@%p101 bra 	$L__BB0_145;
	mad.lo.s32 	%r514, %r967, 7, %r104;
	ld.shared.f64 	%fd61, [%r514+120];
	setp.gt.f64 	%p102, %fd61, 0d403E000000000000;
	mov.f64 	%fd1171, %fd61;
	@%p102 bra 	$L__BB0_133;
	setp.lt.f64 	%p103, %fd61, 0dC03E000000000000;
	mov.f64 	%fd1171, 0d0000000000000000;
	@%p103 bra 	$L__BB0_133;
	fma.rn.f64 	%fd359, %fd61, 0d3FF71547652B82FE, 0d4338000000000000;
	{
	.reg .b32 %temp; 
	mov.b64 	{%r105, %temp}, %fd359;
	}
	mov.f64 	%fd360, 0dC338000000000000;
	add.rn.f64 	%fd361, %fd359, %fd360;
	fma.rn.f64 	%fd362, %fd361, 0dBFE62E42FEFA39EF, %fd61;
	fma.rn.f64 	%fd363, %fd361, 0dBC7ABC9E3B39803F, %fd362;
	fma.rn.f64 	%fd364, %fd363, 0d3E5ADE1569CE2BDF, 0d3E928AF3FCA213EA;
	fma.rn.f64 	%fd365, %fd364, %fd363, 0d3EC71DEE62401315;
	fma.rn.f64 	%fd366, %fd365, %fd363, 0d3EFA01997C89EB71;
	fma.rn.f64 	%fd367, %fd366, %fd363, 0d3F2A01A014761F65;
	fma.rn.f64 	%fd368, %fd367, %fd363, 0d3F56C16C1852B7AF;
	fma.rn.f64 	%fd369, %fd368, %fd363, 0d3F81111111122322;
	fma.rn.f64 	%fd370, %fd369, %fd363, 0d3FA55555555502A1;
	fma.rn.f64 	%fd371, %fd370, %fd363, 0d3FC5555555555511;
	fma.rn.f64 	%fd372, %fd371, %fd363, 0d3FE000000000000B;
	fma.rn.f64 	%fd373, %fd372, %fd363, 0d3FF0000000000000;
	fma.rn.f64 	%fd374, %fd373, %fd363, 0d3FF0000000000000;
	{
	.reg .b32 %temp; 
	mov.b64 	{%r106, %temp}, %fd374;
	}
	{
	.reg .b32 %temp; 
	mov.b64 	{%temp, %r107}, %fd374;
	}
	shl.b32 	%r515, %r105, 20;
	add.s32 	%r516, %r515, %r107;
	mov.b64 	%fd1168, {%r106, %r516};
	{
	.reg .b32 %temp; 
	mov.b64 	{%temp, %r517}, %fd61;
	}
	mov.b32 	%f13, %r517;
	abs.f32 	%f2, %f13;
	setp.lt.f32 	%p104, %f2, 0f4086232B;
	@%p104 bra 	$L__BB0_126;
	setp.lt.f64 	%p105, %fd61, 0d0000000000000000;
	add.f64 	%fd375, %fd61, 0d7FF0000000000000;
	selp.f64 	%fd1168, 0d0000000000000000, %fd375, %p105;
	setp.geu.f32 	%p106, %f2, 0f40874800;
	@%p106 bra 	$L__BB0_126;
	shr.u32 	%r518, %r105, 31;
	add.s32 	%r519, %r105, %r518;
	shr.s32 	%r520, %r519, 1;
	shl.b32 	%r521, %r520, 20;
	add.s32 	%r522, %r107, %r521;
	mov.b64 	%fd376, {%r106, %r522};
	sub.s32 	%r523, %r105, %r520;
	shl.b32 	%r524, %r523, 20;
	add.s32 	%r525, %r524, 1072693248;
	mov.b32 	%r526, 0;
	mov.b64 	%fd377, {%r526, %r525};
	mul.f64 	%fd1168, %fd377, %fd376;
$L__BB0_126:
	add.f64 	%fd1169, %fd1168, 0d3FF0000000000000;
	{
	.reg .b32 %temp; 
	mov.b64 	{%temp, %r968}, %fd1169;
	}
	{
	.reg .b32 %temp; 
	mov.b64 	{%r969, %temp}, %fd1169;
	}
	setp.gt.s32 	%p107, %r968, 1048575;
	mov.b32 	%r970, -1023;
	@%p107 bra 	$L__BB0_128;
	mul.f64 	%fd1169, %fd1169, 0d4350000000000000;
	{
	.reg .b32 %temp; 
	mov.b64 	{%temp, %r968}, %fd1169;
	}
	{
	.reg .b32 %temp; 
	mov.b64 	{%r969, %temp}, %fd1169;
	}
	mov.b32 	%r970, -1077;
$L__BB0_128:
	add.s32 	%r529, %r968, -1;
	setp.gt.u32 	%p108, %r529, 2146435070;
	@%p108 bra 	$L__BB0_132;
	shr.u32 	%r532, %r968, 20;
	add.s32 	%r971, %r970, %r532;
	and.b32  	%r533, %r968, 1048575;
	or.b32  	%r534, %r533, 1072693248;
	mov.b64 	%fd1170, {%r969, %r534};
	setp.lt.u32 	%p110, %r534, 1073127583;
	@%p110 bra 	$L__BB0_131;
	{
	.reg .b32 %temp; 
	mov.b64 	{%r535, %temp}, %fd1170;
	}
	{
	.reg .b32 %temp; 
	mov.b64 	{%temp, %r536}, %fd1170;
	}
	add.s32 	%r537, %r536, -1048576;
	mov.b64 	%fd1170, {%r535, %r537};
	add.s32 	%r971, %r971, 1;
$L__BB0_131:
	add.f64 	%fd379, %fd1170, 0dBFF0000000000000;
	add.f64 	%fd380, %fd1170, 0d3FF0000000000000;
	rcp.approx.ftz.f64 	%fd381, %fd380;
	neg.f64 	%fd382, %fd380;
	fma.rn.f64 	%fd383, %fd382, %fd381, 0d3FF0000000000000;
	fma.rn.f64 	%fd384, %fd383, %fd383, %fd383;
	fma.rn.f64 	%fd385, %fd384, %fd381, %fd381;
	mul.f64 	%fd386, %fd379, %fd385;
	fma.rn.f64 	%fd387, %fd379, %fd385, %fd386;
	mul.f64 	%fd388, %fd387, %fd387;
	fma.rn.f64 	%fd389, %fd388, 0d3EB1380B3AE80F1E, 0d3ED0EE258B7A8B04;
	fma.rn.f64 	%fd390, %fd389, %fd388, 0d3EF3B2669F02676F;
	fma.rn.f64 	%fd391, %fd390, %fd388, 0d3F1745CBA9AB0956;
	fma.rn.f64 	%fd392, %fd391, %fd388, 0d3F3C71C72D1B5154;
	fma.rn.f64 	%fd393, %fd392, %fd388, 0d3F624924923BE72D;
	fma.rn.f64 	%fd394, %fd393, %fd388, 0d3F8999999999A3C4;
	fma.rn.f64 	%fd395, %fd394, %fd388, 0d3FB5555555555554;
	sub.f64 	%fd396, %fd379, %fd387;
	add.f64 	%fd397, %fd396, %fd396;
	neg.f64 	%fd398, %fd387;
	fma.rn.f64 	%fd399, %fd398, %fd379, %fd397;
	mul.f64 	%fd400, %fd385, %fd399;
	mul.f64 	%fd401, %fd388, %fd395;
	fma.rn.f64 	%fd402, %fd401, %fd387, %fd400;
	xor.b32  	%r538, %r971, -2147483648;
	mov.b32 	%r539, 1127219200;
	mov.b64 	%fd403, {%r538, %r539};
	sub.f64 	%fd404, %fd403, %fd42;
	fma.rn.f64 	%fd405, %fd404, 0d3FE62E42FEFA39EF, %fd387;
	fma.rn.f64 	%fd406, %fd404, 0dBFE62E42FEFA39EF, %fd405;
	sub.f64 	%fd407, %fd406, %fd387;
	sub.f64 	%fd408, %fd402, %fd407;
	fma.rn.f64 	%fd409, %fd404, 0d3C7ABC9E3B39803F, %fd408;
	add.f64 	%fd1171, %fd405, %fd409;
	bra.uni 	$L__BB0_133;
$L__BB0_132:
	fma.rn.f64 	%fd378, %fd1169, 0d7FF0000000000000, 0d7FF0000000000000;
	{
	.reg .b32 %temp; 
	mov.b64 	{%temp, %r530}, %fd1169;
	}
	and.b32  	%r531, %r530, 2147483647;
	setp.eq.s32 	%p109, %r531, 0;
	selp.f64 	%fd1171, 0dFFF0000000000000, %fd378, %p109;
$L__BB0_133:
	setp.gt.f64 	%p111, %fd61, 0d403E000000000000;
	neg.f64 	%fd75, %fd61;
	setp.lt.f64 	%p112, %fd61, 0dC03E000000000000;
	or.pred  	%p113, %p112, %p111;
	selp.f64 	%fd1175, %fd75, 0d0000000000000000, %p112;
	@%p113 bra 	$L__BB0_144;
	fma.rn.f64 	%fd410, %fd75, 0d3FF71547652B82FE, 0d4338000000000000;
	{
	.reg .b32 %temp; 
	mov.b64 	{%r118, %temp}, %fd410;
	}
	mov.f64 	%fd411, 0dC338000000000000;
	add.rn.f64 	%fd412, %fd410, %fd411;
	fma.rn.f64 	%fd413, %fd412, 0dBFE62E42FEFA39EF, %fd75;
	fma.rn.f64 	%fd414, %fd412, 0dBC7ABC9E3B39803F, %fd413;
	fma.rn.f64 	%fd415, %fd414, 0d3E5ADE1569CE2BDF, 0d3E928AF3FCA213EA;
	fma.rn.f64 	%fd416, %fd415, %fd414, 0d3EC71DEE62401315;
	fma.rn.f64 	%fd417, %fd416, %fd414, 0d3EFA01997C89EB71;
	fma.rn.f64 	%fd418, %fd417, %fd414, 0d3F2A01A014761F65;
	fma.rn.f64 	%fd419, %fd418, %fd414, 0d3F56C16C1852B7AF;
	fma.rn.f64 	%fd420, %fd419, %fd414, 0d3F81111111122322;
	fma.rn.f64 	%fd421, %fd420, %fd414, 0d3FA55555555502A1;
	fma.rn.f64 	%fd422, %fd421, %fd414, 0d3FC5555555555511;
	fma.rn.f64 	%fd423, %fd422, %fd414, 0d3FE000000000000B;
	fma.rn.f64 	%fd424, %fd423, %fd414, 0d3FF0000000000000;
	fma.rn.f64 	%fd425, %fd424, %fd414, 0d3FF0000000000000;
	{
	.reg .b32 %temp; 
	mov.b64 	{%r119, %temp}, %fd425;
	}
	{
	.reg .b32 %temp; 
	mov.b64 	{%temp, %r120}, %fd425;
	}
	shl.b32 	%r540, %r118, 20;
	add.s32 	%r541, %r540, %r120;
	mov.b64 	%fd1172, {%r119, %r541};
	{
	.reg .b32 %temp; 
	mov.b64 	{%temp, %r542}, %fd75;
	}
	mov.b32 	%f14, %r542;
	abs.f32 	%f3, %f14;
	setp.lt.f32 	%p114, %f3, 0f4086232B;
	@%p114 bra 	$L__BB0_137;
	setp.gt.f64 	%p115, %fd61, 0d0000000000000000;
	mov.f64 	%fd426, 0d7FF0000000000000;
	sub.f64 	%fd427, %fd426, %fd61;
	selp.f64 	%fd1172, 0d0000000000000000, %fd427, %p115;
	setp.geu.f32 	%p116, %f3, 0f40874800;
	@%p116 bra 	$L__BB0_137;
	shr.u32 	%r543, %r118, 31;
	add.s32 	%r544, %r118, %r543;
	shr.s32 	%r545, %r544, 1;
	shl.b32 	%r546, %r545, 20;
	add.s32 	%r547, %r120, %r546;
	mov.b64 	%fd428, {%r119, %r547};
	sub.s32 	%r548, %r118, %r545;
	shl.b32 	%r549, %r548, 20;
	add.s32 	%r550, %r549, 1072693248;
	mov.b32 	%r551, 0;
	mov.b64 	%fd429, {%r551, %r550};
	mul.f64 	%fd1172, %fd429, %fd428;
$L__BB0_137:
	add.f64 	%fd1173, %fd1172, 0d3FF0000000000000;
	{
	.reg .b32 %temp; 
	mov.b64 	{%temp, %r972}, %fd1173;
	}
	{
	.reg .b32 %temp; 
	mov.b64 	{%r973, %temp}, %fd1173;
	}
	setp.gt.s32 	%p117, %r972, 1048575;
	mov.b32 	%r974, -1023;
	@%p117 bra 	$L__BB0_139;
	mul.f64 	%fd1173, %fd1173, 0d4350000000000000;
	{
	.reg .b32 %temp; 
	mov.b64 	{%temp, %r972}, %fd1173;
	}
	{
	.reg .b32 %temp; 
	mov.b64 	{%r973, %temp}, %fd1173;
	}
	mov.b32 	%r974, -1077;
$L__BB0_139:
	add.s32 	%r554, %r972, -1;
	setp.gt.u32 	%p118, %r554, 2146435070;
	@%p118 bra 	$L__BB0_143;
	shr.u32 	%r557, %r972, 20;
	add.s32 	%r975, %r974, %r557;
	and.b32  	%r558, %r972, 1048575;
	or.b32  	%r559, %r558, 1072693248;
	mov.b64 	%fd1174, {%r973, %r559};
	setp.lt.u32 	%p120, %r559, 1073127583;
	@%p120 bra 	$L__BB0_142;
	{
	.reg .b32 %temp; 
	mov.b64 	{%r560, %temp}, %fd1174;
	}
	{
	.reg .b32 %temp; 
	mov.b64 	{%temp, %r561}, %fd1174;
	}
	add.s32 	%r562, %r561, -1048576;
	mov.b64 	%fd1174, {%r560, %r562};
	add.s32 	%r975, %r975, 1;
$L__BB0_142:
	add.f64 	%fd431, %fd1174, 0dBFF0000000000000;
	add.f64 	%fd432, %fd1174, 0d3FF0000000000000;
	rcp.approx.ftz.f64 	%fd433, %fd432;
	neg.f64 	%fd434, %fd432;
	fma.rn.f64 	%fd435, %fd434, %fd433, 0d3FF0000000000000;
	fma.rn.f64 	%fd436, %fd435, %fd435, %fd435;
	fma.rn.f64 	%fd437, %fd436, %fd433, %fd433;
	mul.f64 	%fd438, %fd431, %fd437;
	fma.rn.f64 	%fd439, %fd431, %fd437, %fd438;
	mul.f64 	%fd440, %fd439, %fd439;
	fma.rn.f64 	%fd441, %fd440, 0d3EB1380B3AE80F1E, 0d3ED0EE258B7A8B04;
	fma.rn.f64 	%fd442, %fd441, %fd440, 0d3EF3B2669F02676F;
	fma.rn.f64 	%fd443, %fd442, %fd440, 0d3F1745CBA9AB0956;
	fma.rn.f64 	%fd444, %fd443, %fd440, 0d3F3C71C72D1B5154;
	fma.rn.f64 	%fd445, %fd444, %fd440, 0d3F624924923BE72D;
	fma.rn.f64 	%fd446, %fd445, %fd440, 0d3F8999999999A3C4;
	fma.rn.f64 	%fd447, %fd446, %fd440, 0d3FB5555555555554;
	sub.f64 	%fd448, %fd431, %fd439;
	add.f64 	%fd449, %fd448, %fd448;
	neg.f64 	%fd450, %fd439;
	fma.rn.f64 	%fd451, %fd450, %fd431, %fd449;
	mul.f64 	%fd452, %fd437, %fd451;
	mul.f64 	%fd453, %fd440, %fd447;
	fma.rn.f64 	%fd454, %fd453, %fd439, %fd452;
	xor.b32  	%r563, %r975, -2147483648;
	mov.b32 	%r564, 1127219200;
	mov.b64 	%fd455, {%r563, %r564};
	sub.f64 	%fd456, %fd455, %fd42;
	fma.rn.f64 	%fd457, %fd456, 0d3FE62E42FEFA39EF, %fd439;
	fma.rn.f64 	%fd458, %fd456, 0dBFE62E42FEFA39EF, %fd457;
	sub.f64 	%fd459, %fd458, %fd439;
	sub.f64 	%fd460, %fd454, %fd459;
	fma.rn.f64 	%fd461, %fd456, 0d3C7ABC9E3B39803F, %fd460;
	add.f64 	%fd1175, %fd457, %fd461;
	bra.uni 	$L__BB0_144;
$L__BB0_143:
	fma.rn.f64 	%fd430, %fd1173, 0d7FF0000000000000, 0d7FF0000000000000;
	{
	.reg .b32 %temp; 
	mov.b64 	{%temp, %r555}, %fd1173;
	}
	and.b32  	%r556, %r555, 2147483647;
	setp.eq.s32 	%p119, %r556, 0;
	selp.f64 	%fd1175, 0dFFF0000000000000, %fd430, %p119;
$L__BB0_144:
	sub.f64 	%fd462, %fd1171, %fd1175;
	add.f64 	%fd1176, %fd1176, %fd462;
$L__BB0_145:
	add.s32 	%r967, %r967, 1;
	setp.ne.s32 	%p121, %r967, %r329;
	@%p121 bra 	$L__BB0_120;
	st.shared.f64 	[%r23+712], %fd1176;
	mov.b32 	%r565, 1;
	st.shared.u32 	[%r23+736], %r565;
	neg.f64 	%fd463, %fd1176;
	fma.rn.f64 	%fd464, %fd1176, 0dBFF71547652B82FE, 0d4338000000000000;
	{
	.reg .b32 %temp; 
	mov.b64 	{%r132, %temp}, %fd464;
	}
	mov.f64 	%fd465, 0dC338000000000000;
	add.rn.f64 	%fd466, %fd464, %fd465;
	fma.rn.f64 	%fd467, %fd466, 0dBFE62E42FEFA39EF, %fd463;
	fma.rn.f64 	%fd468, %fd466, 0dBC7ABC9E3B39803F, %fd467;
	fma.rn.f64 	%fd469, %fd468, 0d3E5ADE1569CE2BDF, 0d3E928AF3FCA213EA;
	fma.rn.f64 	%fd470, %fd469, %fd468, 0d3EC71DEE62401315;
	fma.rn.f64 	%fd471, %fd470, %fd468, 0d3EFA01997C89EB71;
	fma.rn.f64 	%fd472, %fd471, %fd468, 0d3F2A01A014761F65;
	fma.rn.f64 	%fd473, %fd472, %fd468, 0d3F56C16C1852B7AF;
	fma.rn.f64 	%fd474, %fd473, %fd468, 0d3F81111111122322;
	fma.rn.f64 	%fd475, %fd474, %fd468, 0d3FA55555555502A1;
	fma.rn.f64 	%fd476, %fd475, %fd468, 0d3FC5555555555511;
	fma.rn.f64 	%fd477, %fd476, %fd468, 0d3FE000000000000B;
	fma.rn.f64 	%fd478, %fd477, %fd468, 0d3FF0000000000000;
	fma.rn.f64 	%fd479, %fd478, %fd468, 0d3FF0000000000000;
	{
	.reg .b32 %temp; 
	mov.b64 	{%r133, %temp}, %fd479;
	}
	{
	.reg .b32 %temp; 
	mov.b64 	{%temp, %r134}, %fd479;
	}
	shl.b32 	%r566, %r132, 20;
	add.s32 	%r567, %r566, %r134;
	mov.b64 	%fd1177, {%r133, %r567};
	{
	.reg .b32 %temp; 
	mov.b64 	{%temp, %r568}, %fd463;
	}
	mov.b32 	%f15, %r568;
	abs.f32 	%f4, %f15;
	setp.lt.f32 	%p122, %f4, 0f4086232B;
	@%p122 bra 	$L__BB0_149;
	setp.gt.f64 	%p123, %fd1176, 0d0000000000000000;
	mov.f64 	%fd480, 0d7FF0000000000000;
	sub.f64 	%fd481, %fd480, %fd1176;
	selp.f64 	%fd1177, 0d0000000000000000, %fd481, %p123;
	setp.geu.f32 	%p124, %f4, 0f40874800;
	@%p124 bra 	$L__BB0_149;
	shr.u32 	%r569, %r132, 31;
	add.s32 	%r570, %r132, %r569;
	shr.s32 	%r571, %r570, 1;
	shl.b32 	%r572, %r571, 20;
	add.s32 	%r573, %r134, %r572;
	mov.b64 	%fd482, {%r133, %r573};
	sub.s32 	%r574, %r132, %r571;
	shl.b32 	%r575, %r574, 20;
	add.s32 	%r576, %r575, 1072693248;
	mov.b32 	%r577, 0;
	mov.b64 	%fd483, {%r577, %r576};
	mul.f64 	%fd1177, %fd483, %fd482;
$L__BB0_149:
	ld.shared.f64 	%fd484, [%r23+744];
	sub.f64 	%fd485, %fd484, %fd1177;
	st.shared.f64 	[%r23+744], %fd485;
	mov.b32 	%r1010, 1;
$L__BB0_150:
	add.s32 	%r136, %r329, 1;
	mad.lo.s32 	%r137, %r329, %r329, %r329;
	setp.lt.u32 	%p125, %r137, 2;
	@%p125 bra 	$L__BB0_226;
	shr.u32 	%r580, %r137, 1;
	min.u32 	%r138, %r580, 60;
	add.s32 	%r581, %r136, %r329;
	cvt.rn.f64.u32 	%fd486, %r581;
	{
	.reg .b32 %temp; 
	mov.b64 	{%temp, %r582}, %fd486;
	}
	mov.f64 	%fd487, 0d4000000000000000;
	{
	.reg .b32 %temp; 
	mov.b64 	{%temp, %r583}, %fd487;
	}
	and.b32  	%r585, %r583, 2146435072;
	setp.eq.s32 	%p126, %r585, 1062207488;
	setp.lt.s32 	%p127, %r582, 0;
	and.pred  	%p1, %p127, %p126;
	and.b32  	%r139, %r329, 3;
	and.b32  	%r140, %r329, 2147483640;
	min.s32 	%r586, %r79, %r329;
	setp.lt.s32 	%p2, %r586, 1;
	mov.b32 	%r977, 1;
	mov.u64 	%rd169, d_H;
$L__BB0_152:
	mov.u32 	%r141, %r977;
	ld.shared.u32 	%r1010, [%r23+736];
	setp.gt.s32 	%p128, %r1010, 2;
	@%p128 bra 	$L__BB0_226;
	ld.shared.u32 	%r587, [%r23+740];
	setp.gt.s32 	%p129, %r587, 999;
	@%p129 bra 	$L__BB0_226;
	setp.eq.s32 	%p130, %r329, 0;
	add.s32 	%r588, %r329, %r329;
	add.s32 	%r589, %r588, 1;
	cvt.rn.f64.u32 	%fd488, %r589;
	{ // callseq 0, 0
	.param .b64 param0;
	st.param.f64 	[param0], %fd488;
	.param .b64 retval0;
	call.uni (retval0), 
	__internal_accurate_pow, 
	(
	param0
	);
	ld.param.f64 	%fd489, [retval0];
	} // callseq 0
	neg.f64 	%fd491, %fd489;
	selp.f64 	%fd492, %fd491, %fd489, %p1;
	selp.f64 	%fd493, 0d3FF0000000000000, %fd492, %p130;
	shl.b32 	%r590, %r141, 3;
	cvt.rn.f64.u32 	%fd494, %r590;
	sub.f64 	%fd495, %fd493, %fd494;
	setp.lt.f64 	%p131, %fd495, 0d0000000000000000;
	selp.f64 	%fd496, 0d0000000000000000, %fd495, %p131;
	sqrt.rn.f64 	%fd497, %fd496;
	sub.f64 	%fd498, %fd488, %fd497;
	mul.f64 	%fd499, %fd498, 0d3FE0000000000000;
	cvt.rzi.s32.f64 	%r591, %fd499;
	min.s32 	%r143, %r329, %r591;
	setp.lt.s32 	%p132, %r143, 1;
	@%p132 bra 	$L__BB0_224;
	mov.b32 	%r978, 1;
	mov.b32 	%r979, 0;
	mov.b16 	%rs307, 0;
	mov.u16 	%rs308, %rs307;
$L__BB0_156:
	mov.u32 	%r144, %r979;
	mov.u32 	%r979, %r978;
	add.s16 	%rs307, %rs307, 1;
	add.s16 	%rs308, %rs308, 1;
	ld.shared.u32 	%r594, [%r23+736];
	setp.gt.s32 	%p133, %r594, 2;
	@%p133 bra 	$L__BB0_224;
	mad.lo.s32 	%r595, %r979, %r979, %r979;
	shr.u32 	%r596, %r595, 1;
	setp.lt.u32 	%p134, %r141, %r596;
	@%p134 bra 	$L__BB0_223;
	setp.lt.u32 	%p135, %r7, 15;
	mov.b32 	%r1003, 0;
	@%p135 bra 	$L__BB0_270;
	mov.b32 	%r980, 0;
	bra.uni 	$L__BB0_269;
$L__BB0_160:
	setp.lt.u32 	%p144, %r144, 15;
	mov.b32 	%r983, 0;
	@%p144 bra 	$L__BB0_163;
	mov.b32 	%r981, 0;
$L__BB0_162:
	.pragma "nounroll";
	add.s32 	%r607, %r23, %r981;
	mov.b16 	%rs167, 1;
	st.shared.v2.u8 	[%r607+330], {%rs167, %rs167};
	mov.b32 	%r608, 16843009;
	st.shared.u32 	[%r607+332], %r608;
	st.shared.v2.b32 	[%r607+336], {%r608, %r608};
	st.shared.v2.u8 	[%r607+344], {%rs167, %rs167};
	add.s32 	%r981, %r981, 16;
	and.b32  	%r983, %r979, -16;
	setp.ne.s32 	%p145, %r981, %r983;
	@%p145 bra 	$L__BB0_162;
$L__BB0_163:
	and.b32  	%r609, %r979, 15;
	setp.eq.s32 	%p146, %r609, 0;
	@%p146 bra 	$L__BB0_173;
	cvt.u32.u16 	%r610, %rs308;
	and.b32  	%r153, %r610, 15;
	add.s32 	%r611, %r153, -1;
	setp.lt.u32 	%p147, %r611, 7;
	@%p147 bra 	$L__BB0_166;
	add.s32 	%r612, %r23, %r983;
	mov.b16 	%rs168, 1;
	st.shared.u8 	[%r612+330], %rs168;
	st.shared.u8 	[%r612+331], %rs168;
	st.shared.u8 	[%r612+332], %rs168;
	st.shared.u8 	[%r612+333], %rs168;
	st.shared.u8 	[%r612+334], %rs168;
	st.shared.u8 	[%r612+335], %rs168;
	st.shared.u8 	[%r612+336], %rs168;
	st.shared.u8 	[%r612+337], %rs168;
	add.s32 	%r983, %r983, 8;
$L__BB0_166:
	and.b32  	%r613, %r153, 7;
	setp.eq.s32 	%p148, %r613, 0;
	@%p148 bra 	$L__BB0_173;
	cvt.u32.u16 	%r614, %rs307;
	and.b32  	%r615, %r614, 7;
	and.b32  	%r156, %r614, 3;
	add.s32 	%r616, %r615, -1;
	setp.lt.u32 	%p149, %r616, 3;
	@%p149 bra 	$L__BB0_169;
	add.s32 	%r617, %r23, %r983;
	mov.b16 	%rs169, 1;
	st.shared.u8 	[%r617+330], %rs169;
	st.shared.u8 	[%r617+331], %rs169;
	st.shared.u8 	[%r617+332], %rs169;
	st.shared.u8 	[%r617+333], %rs169;
	add.s32 	%r983, %r983, 4;
$L__BB0_169:
	setp.eq.s32 	%p150, %r156, 0;
	@%p150 bra 	$L__BB0_173;
	add.s32 	%r159, %r23, %r983;
	mov.b16 	%rs170, 1;
	st.shared.u8 	[%r159+330], %rs170;
	setp.eq.s32 	%p151, %r156, 1;
	@%p151 bra 	$L__BB0_173;
	mov.b16 	%rs171, 1;
	st.shared.u8 	[%r159+331], %rs171;
	setp.eq.s32 	%p152, %r156, 2;
	@%p152 bra 	$L__BB0_173;
	mov.b16 	%rs172, 1;
	st.shared.u8 	[%r159+332], %rs172;
$L__BB0_173:
	setp.lt.u32 	%p153, %r7, 7;
	mov.b32 	%r1000, 0;
	@%p153 bra 	$L__BB0_261;
	mov.b32 	%r985, 0;
	bra.uni 	$L__BB0_260;
$L__BB0_175:
	ld.shared.u32 	%r665, [%r23+740];
	add.s32 	%r666, %r665, 1;
	st.shared.u32 	[%r23+740], %r666;
	mov.b32 	%r986, 0;
	mov.f64 	%fd1187, %fd1162;
$L__BB0_176:
	add.s32 	%r163, %r23, %r986;
	ld.shared.u8 	%rs218, [%r163+330];
	setp.ne.s16 	%p161, %rs218, 1;
	@%p161 bra 	$L__BB0_201;
	mad.lo.s32 	%r667, %r986, 7, %r163;
	ld.shared.f64 	%fd97, [%r667+120];
	setp.gt.f64 	%p162, %fd97, 0d403E000000000000;
	mov.f64 	%fd1182, %fd97;
	@%p162 bra 	$L__BB0_189;
	setp.lt.f64 	%p163, %fd97, 0dC03E000000000000;
	mov.f64 	%fd1182, 0d0000000000000000;
	@%p163 bra 	$L__BB0_189;
	fma.rn.f64 	%fd501, %fd97, 0d3FF71547652B82FE, 0d4338000000000000;
	{
	.reg .b32 %temp; 
	mov.b64 	{%r164, %temp}, %fd501;
	}
	mov.f64 	%fd502, 0dC338000000000000;
	add.rn.f64 	%fd503, %fd501, %fd502;
	fma.rn.f64 	%fd504, %fd503, 0dBFE62E42FEFA39EF, %fd97;
	fma.rn.f64 	%fd505, %fd503, 0dBC7ABC9E3B39803F, %fd504;
	fma.rn.f64 	%fd506, %fd505, 0d3E5ADE1569CE2BDF, 0d3E928AF3FCA213EA;
	fma.rn.f64 	%fd507, %fd506, %fd505, 0d3EC71DEE62401315;
	fma.rn.f64 	%fd508, %fd507, %fd505, 0d3EFA01997C89EB71;
	fma.rn.f64 	%fd509, %fd508, %fd505, 0d3F2A01A014761F65;
	fma.rn.f64 	%fd510, %fd509, %fd505, 0d3F56C16C1852B7AF;
	fma.rn.f64 	%fd511, %fd510, %fd505, 0d3F81111111122322;
	fma.rn.f64 	%fd512, %fd511, %fd505, 0d3FA55555555502A1;
	fma.rn.f64 	%fd513, %fd512, %fd505, 0d3FC5555555555511;
	fma.rn.f64 	%fd514, %fd513, %fd505, 0d3FE000000000000B;
	fma.rn.f64 	%fd515, %fd514, %fd505, 0d3FF0000000000000;
	fma.rn.f64 	%fd516, %fd515, %fd505, 0d3FF0000000000000;
	{
	.reg .b32 %temp; 
	mov.b64 	{%r165, %temp}, %fd516;
	}
	{
	.reg .b32 %temp; 
	mov.b64 	{%temp, %r166}, %fd516;
	}
	shl.b32 	%r668, %r164, 20;
	add.s32 	%r669, %r668, %r166;
	mov.b64 	%fd1179, {%r165, %r669};
	{
	.reg .b32 %temp; 
	mov.b64 	{%temp, %r670}, %fd97;
	}
	mov.b32 	%f16, %r670;
	abs.f32 	%f5, %f16;
	setp.lt.f32 	%p164, %f5, 0f4086232B;
	@%p164 bra 	$L__BB0_182;
	setp.lt.f64 	%p165, %fd97, 0d0000000000000000;
	add.f64 	%fd517, %fd97, 0d7FF0000000000000;
	selp.f64 	%fd1179, 0d0000000000000000, %fd517, %p165;
	setp.geu.f32 	%p166, %f5, 0f40874800;
	@%p166 bra 	$L__BB0_182;
	shr.u32 	%r671, %r164, 31;
	add.s32 	%r672, %r164, %r671;
	shr.s32 	%r673, %r672, 1;
	shl.b32 	%r674, %r673, 20;
	add.s32 	%r675, %r166, %r674;
	mov.b64 	%fd518, {%r165, %r675};
	sub.s32 	%r676, %r164, %r673;
	shl.b32 	%r677, %r676, 20;
	add.s32 	%r678, %r677, 1072693248;
	mov.b32 	%r679, 0;
	mov.b64 	%fd519, {%r679, %r678};
	mul.f64 	%fd1179, %fd519, %fd518;
$L__BB0_182:
	add.f64 	%fd1180, %fd1179, 0d3FF0000000000000;
	{
	.reg .b32 %temp; 
	mov.b64 	{%temp, %r987}, %fd1180;
	}
	{
	.reg .b32 %temp; 
	mov.b64 	{%r988, %temp}, %fd1180;
	}
	setp.gt.s32 	%p167, %r987, 1048575;
	mov.b32 	%r989, -1023;
	@%p167 bra 	$L__BB0_184;
	mul.f64 	%fd1180, %fd1180, 0d4350000000000000;
	{
	.reg .b32 %temp; 
	mov.b64 	{%temp, %r987}, %fd1180;
	}
	{
	.reg .b32 %temp; 
	mov.b64 	{%r988, %temp}, %fd1180;
	}
	mov.b32 	%r989, -1077;
$L__BB0_184:
	add.s32 	%r682, %r987, -1;
	setp.lt.u32 	%p168, %r682, 2146435071;
	@%p168 bra 	$L__BB0_186;
	fma.rn.f64 	%fd520, %fd1180, 0d7FF0000000000000, 0d7FF0000000000000;
	{
	.reg .b32 %temp; 
	mov.b64 	{%temp, %r683}, %fd1180;
	}
	and.b32  	%r684, %r683, 2147483647;
	setp.eq.s32 	%p169, %r684, 0;
	selp.f64 	%fd1182, 0dFFF0000000000000, %fd520, %p169;
	bra.uni 	$L__BB0_189;
$L__BB0_186:
	shr.u32 	%r685, %r987, 20;
	add.s32 	%r990, %r989, %r685;
	and.b32  	%r686, %r987, 1048575;
	or.b32  	%r687, %r686, 1072693248;
	mov.b64 	%fd1181, {%r988, %r687};
	setp.lt.u32 	%p170, %r687, 1073127583;
	@%p170 bra 	$L__BB0_188;
	{
	.reg .b32 %temp; 
	mov.b64 	{%r688, %temp}, %fd1181;
	}
	{
	.reg .b32 %temp; 
	mov.b64 	{%temp, %r689}, %fd1181;
	}
	add.s32 	%r690, %r689, -1048576;
	mov.b64 	%fd1181, {%r688, %r690};
	add.s32 	%r990, %r990, 1;
$L__BB0_188:
	add.f64 	%fd521, %fd1181, 0dBFF0000000000000;
	add.f64 	%fd522, %fd1181, 0d3FF0000000000000;
	rcp.approx.ftz.f64 	%fd523, %fd522;
	neg.f64 	%fd524, %fd522;
	fma.rn.f64 	%fd525, %fd524, %fd523, 0d3FF0000000000000;
	fma.rn.f64 	%fd526, %fd525, %fd525, %fd525;
	fma.rn.f64 	%fd527, %fd526, %fd523, %fd523;
	mul.f64 	%fd528, %fd521, %fd527;
	fma.rn.f64 	%fd529, %fd521, %fd527, %fd528;
	mul.f64 	%fd530, %fd529, %fd529;
	fma.rn.f64 	%fd531, %fd530, 0d3EB1380B3AE80F1E, 0d3ED0EE258B7A8B04;
	fma.rn.f64 	%fd532, %fd531, %fd530, 0d3EF3B2669F02676F;
	fma.rn.f64 	%fd533, %fd532, %fd530, 0d3F1745CBA9AB0956;
	fma.rn.f64 	%fd534, %fd533, %fd530, 0d3F3C71C72D1B5154;
	fma.rn.f64 	%fd535, %fd534, %fd530, 0d3F624924923BE72D;
	fma.rn.f64 	%fd536, %fd535, %fd530, 0d3F8999999999A3C4;
	fma.rn.f64 	%fd537, %fd536, %fd530, 0d3FB5555555555554;
	sub.f64 	%fd538, %fd521, %fd529;
	add.f64 	%fd539, %fd538, %fd538;
	neg.f64 	%fd540, %fd529;
	fma.rn.f64 	%fd541, %fd540, %fd521, %fd539;
	mul.f64 	%fd542, %fd527, %fd541;
	mul.f64 	%fd543, %fd530, %fd537;
	fma.rn.f64 	%fd544, %fd543, %fd529, %fd542;
	xor.b32  	%r691, %r990, -2147483648;
	mov.b32 	%r692, 1127219200;
	mov.b64 	%fd545, {%r691, %r692};
	sub.f64 	%fd546, %fd545, %fd42;
	fma.rn.f64 	%fd547, %fd546, 0d3FE62E42FEFA39EF, %fd529;
	fma.rn.f64 	%fd548, %fd546, 0dBFE62E42FEFA39EF, %fd547;
	sub.f64 	%fd549, %fd548, %fd529;
	sub.f64 	%fd550, %fd544, %fd549;
	fma.rn.f64 	%fd551, %fd546, 0d3C7ABC9E3B39803F, %fd550;
	add.f64 	%fd1182, %fd547, %fd551;
$L__BB0_189:
	neg.f64 	%fd111, %fd97;
	setp.lt.f64 	%p172, %fd97, 0dC03E000000000000;
	or.pred  	%p173, %p172, %p162;
	selp.f64 	%fd1186, %fd111, 0d0000000000000000, %p172;
	@%p173 bra 	$L__BB0_200;
	fma.rn.f64 	%fd552, %fd111, 0d3FF71547652B82FE, 0d4338000000000000;
	{
	.reg .b32 %temp; 
	mov.b64 	{%r177, %temp}, %fd552;
	}
	mov.f64 	%fd553, 0dC338000000000000;
	add.rn.f64 	%fd554, %fd552, %fd553;
	fma.rn.f64 	%fd555, %fd554, 0dBFE62E42FEFA39EF, %fd111;
	fma.rn.f64 	%fd556, %fd554, 0dBC7ABC9E3B39803F, %fd555;
	fma.rn.f64 	%fd557, %fd556, 0d3E5ADE1569CE2BDF, 0d3E928AF3FCA213EA;
	fma.rn.f64 	%fd558, %fd557, %fd556, 0d3EC71DEE62401315;
	fma.rn.f64 	%fd559, %fd558, %fd556, 0d3EFA01997C89EB71;
	fma.rn.f64 	%fd560, %fd559, %fd556, 0d3F2A01A014761F65;
	fma.rn.f64 	%fd561, %fd560, %fd556, 0d3F56C16C1852B7AF;
	fma.rn.f64 	%fd562, %fd561, %fd556, 0d3F81111111122322;
	fma.rn.f64 	%fd563, %fd562, %fd556, 0d3FA55555555502A1;
	fma.rn.f64 	%fd564, %fd563, %fd556, 0d3FC5555555555511;
	fma.rn.f64 	%fd565, %fd564, %fd556, 0d3FE000000000000B;
	fma.rn.f64 	%fd566, %fd565, %fd556, 0d3FF0000000000000;
	fma.rn.f64 	%fd567, %fd566, %fd556, 0d3FF0000000000000;
	{
	.reg .b32 %temp; 
	mov.b64 	{%r178, %temp}, %fd567;
	}
	{
	.reg .b32 %temp; 
	mov.b64 	{%temp, %r179}, %fd567;
	}
	shl.b32 	%r693, %r177, 20;
	add.s32 	%r694, %r693, %r179;
	mov.b64 	%fd1183, {%r178, %r694};
	{
	.reg .b32 %temp; 
	mov.b64 	{%temp, %r695}, %fd111;
	}
	mov.b32 	%f17, %r695;
	abs.f32 	%f6, %f17;
	setp.lt.f32 	%p174, %f6, 0f4086232B;
	@%p174 bra 	$L__BB0_193;
	setp.gt.f64 	%p175, %fd97, 0d0000000000000000;
	mov.f64 	%fd568, 0d7FF0000000000000;
	sub.f64 	%fd569, %fd568, %fd97;
	selp.f64 	%fd1183, 0d0000000000000000, %fd569, %p175;
	setp.geu.f32 	%p176, %f6, 0f40874800;
	@%p176 bra 	$L__BB0_193;
	shr.u32 	%r696, %r177, 31;
	add.s32 	%r697, %r177, %r696;
	shr.s32 	%r698, %r697, 1;
	shl.b32 	%r699, %r698, 20;
	add.s32 	%r700, %r179, %r699;
	mov.b64 	%fd570, {%r178, %r700};
	sub.s32 	%r701, %r177, %r698;
	shl.b32 	%r702, %r701, 20;
	add.s32 	%r703, %r702, 1072693248;
	mov.b32 	%r704, 0;
	mov.b64 	%fd571, {%r704, %r703};
	mul.f64 	%fd1183, %fd571, %fd570;
$L__BB0_193:
	add.f64 	%fd1184, %fd1183, 0d3FF0000000000000;
	{
	.reg .b32 %temp; 
	mov.b64 	{%temp, %r991}, %fd1184;
	}
	{
	.reg .b32 %temp; 
	mov.b64 	{%r992, %temp}, %fd1184;
	}
	setp.gt.s32 	%p177, %r991, 1048575;
	mov.b32 	%r993, -1023;
	@%p177 bra 	$L__BB0_195;
	mul.f64 	%fd1184, %fd1184, 0d4350000000000000;
	{
	.reg .b32 %temp; 
	mov.b64 	{%temp, %r991}, %fd1184;
	}
	{
	.reg .b32 %temp; 
	mov.b64 	{%r992, %temp}, %fd1184;
	}
	mov.b32 	%r993, -1077;
$L__BB0_195:
	add.s32 	%r707, %r991, -1;
	setp.lt.u32 	%p178, %r707, 2146435071;
	@%p178 bra 	$L__BB0_197;
	fma.rn.f64 	%fd572, %fd1184, 0d7FF0000000000000, 0d7FF0000000000000;
	{
	.reg .b32 %temp; 
	mov.b64 	{%temp, %r708}, %fd1184;
	}
	and.b32  	%r709, %r708, 2147483647;
	setp.eq.s32 	%p179, %r709, 0;
	selp.f64 	%fd1186, 0dFFF0000000000000, %fd572, %p179;
	bra.uni 	$L__BB0_200;
$L__BB0_197:
	shr.u32 	%r710, %r991, 20;
	add.s32 	%r994, %r993, %r710;
	and.b32  	%r711, %r991, 1048575;
	or.b32  	%r712, %r711, 1072693248;
	mov.b64 	%fd1185, {%r992, %r712};
	setp.lt.u32 	%p180, %r712, 1073127583;
	@%p180 bra 	$L__BB0_199;
	{
	.reg .b32 %temp; 
	mov.b64 	{%r713, %temp}, %fd1185;
	}
	{
	.reg .b32 %temp; 
	mov.b64 	{%temp, %r714}, %fd1185;
	}
	add.s32 	%r715, %r714, -1048576;
	mov.b64 	%fd1185, {%r713, %r715};
	add.s32 	%r994, %r994, 1;
$L__BB0_199:
	add.f64 	%fd573, %fd1185, 0dBFF0000000000000;
	add.f64 	%fd574, %fd1185, 0d3FF0000000000000;
	rcp.approx.ftz.f64 	%fd575, %fd574;
	neg.f64 	%fd576, %fd574;
	fma.rn.f64 	%fd577, %fd576, %fd575, 0d3FF0000000000000;
	fma.rn.f64 	%fd578, %fd577, %fd577, %fd577;
	fma.rn.f64 	%fd579, %fd578, %fd575, %fd575;
	mul.f64 	%fd580, %fd573, %fd579;
	fma.rn.f64 	%fd581, %fd573, %fd579, %fd580;
	mul.f64 	%fd582, %fd581, %fd581;
	fma.rn.f64 	%fd583, %fd582, 0d3EB1380B3AE80F1E, 0d3ED0EE258B7A8B04;
	fma.rn.f64 	%fd584, %fd583, %fd582, 0d3EF3B2669F02676F;
	fma.rn.f64 	%fd585, %fd584, %fd582, 0d3F1745CBA9AB0956;
	fma.rn.f64 	%fd586, %fd585, %fd582, 0d3F3C71C72D1B5154;
	fma.rn.f64 	%fd587, %fd586, %fd582, 0d3F624924923BE72D;
	fma.rn.f64 	%fd588, %fd587, %fd582, 0d3F8999999999A3C4;
	fma.rn.f64 	%fd589, %fd588, %fd582, 0d3FB5555555555554;
	sub.f64 	%fd590, %fd573, %fd581;
	add.f64 	%fd591, %fd590, %fd590;
	neg.f64 	%fd592, %fd581;
	fma.rn.f64 	%fd593, %fd592, %fd573, %fd591;
	mul.f64 	%fd594, %fd579, %fd593;
	mul.f64 	%fd595, %fd582, %fd589;
	fma.rn.f64 	%fd596, %fd595, %fd581, %fd594;
	xor.b32  	%r716, %r994, -2147483648;
	mov.b32 	%r717, 1127219200;
	mov.b64 	%fd597, {%r716, %r717};
	sub.f64 	%fd598, %fd597, %fd42;
	fma.rn.f64 	%fd599, %fd598, 0d3FE62E42FEFA39EF, %fd581;
	fma.rn.f64 	%fd600, %fd598, 0dBFE62E42FEFA39EF, %fd599;
	sub.f64 	%fd601, %fd600, %fd581;
	sub.f64 	%fd602, %fd596, %fd601;
	fma.rn.f64 	%fd603, %fd598, 0d3C7ABC9E3B39803F, %fd602;
	add.f64 	%fd1186, %fd599, %fd603;
$L__BB0_200:
	sub.f64 	%fd604, %fd1182, %fd1186;
	add.f64 	%fd1187, %fd1187, %fd604;
$L__BB0_201:
	add.s32 	%r986, %r986, 1;
	setp.eq.s32 	%p181, %r986, %r329;
	@%p181 bra 	$L__BB0_202;
	bra.uni 	$L__BB0_176;
$L__BB0_202:
	neg.f64 	%fd605, %fd1187;
	fma.rn.f64 	%fd606, %fd1187, 0dBFF71547652B82FE, 0d4338000000000000;
	{
	.reg .b32 %temp; 
	mov.b64 	{%r199, %temp}, %fd606;
	}
	mov.f64 	%fd607, 0dC338000000000000;
	add.rn.f64 	%fd608, %fd606, %fd607;
	fma.rn.f64 	%fd609, %fd608, 0dBFE62E42FEFA39EF, %fd605;
	fma.rn.f64 	%fd610, %fd608, 0dBC7ABC9E3B39803F, %fd609;
	fma.rn.f64 	%fd611, %fd610, 0d3E5ADE1569CE2BDF, 0d3E928AF3FCA213EA;
	fma.rn.f64 	%fd612, %fd611, %fd610, 0d3EC71DEE62401315;
	fma.rn.f64 	%fd613, %fd612, %fd610, 0d3EFA01997C89EB71;
	fma.rn.f64 	%fd614, %fd613, %fd610, 0d3F2A01A014761F65;
	fma.rn.f64 	%fd615, %fd614, %fd610, 0d3F56C16C1852B7AF;
	fma.rn.f64 	%fd616, %fd615, %fd610, 0d3F81111111122322;
	fma.rn.f64 	%fd617, %fd616, %fd610, 0d3FA55555555502A1;
	fma.rn.f64 	%fd618, %fd617, %fd610, 0d3FC5555555555511;
	fma.rn.f64 	%fd619, %fd618, %fd610, 0d3FE000000000000B;
	fma.rn.f64 	%fd620, %fd619, %fd610, 0d3FF0000000000000;
	fma.rn.f64 	%fd621, %fd620, %fd610, 0d3FF0000000000000;
	{
	.reg .b32 %temp; 
	mov.b64 	{%r200, %temp}, %fd621;
	}
	{
	.reg .b32 %temp; 
	mov.b64 	{%temp, %r201}, %fd621;
	}
	shl.b32 	%r718, %r199, 20;
	add.s32 	%r719, %r718, %r201;
	mov.b64 	%fd1188, {%r200, %r719};
	{
	.reg .b32 %temp; 
	mov.b64 	{%temp, %r720}, %fd605;
	}
	mov.b32 	%f18, %r720;
	abs.f32 	%f7, %f18;
	setp.lt.f32 	%p182, %f7, 0f4086232B;
	@%p182 bra 	$L__BB0_205;
	setp.gt.f64 	%p183, %fd1187, 0d0000000000000000;
	mov.f64 	%fd622, 0d7FF0000000000000;
	sub.f64 	%fd623, %fd622, %fd1187;
	selp.f64 	%fd1188, 0d0000000000000000, %fd623, %p183;
	setp.geu.f32 	%p184, %f7, 0f40874800;
	@%p184 bra 	$L__BB0_205;
	shr.u32 	%r721, %r199, 31;
	add.s32 	%r722, %r199, %r721;
	shr.s32 	%r723, %r722, 1;
	shl.b32 	%r724, %r723, 20;
	add.s32 	%r725, %r201, %r724;
	mov.b64 	%fd624, {%r200, %r725};
	sub.s32 	%r726, %r199, %r723;
	shl.b32 	%r727, %r726, 20;
	add.s32 	%r728, %r727, 1072693248;
	mov.b32 	%r729, 0;
	mov.b64 	%fd625, {%r729, %r728};
	mul.f64 	%fd1188, %fd625, %fd624;
$L__BB0_205:
	ld.shared.f64 	%fd626, [%r23+744];
	sub.f64 	%fd627, %fd626, %fd1188;
	st.shared.f64 	[%r23+744], %fd627;
	@%p2 bra 	$L__BB0_220;
	mov.b32 	%r1005, 0;
$L__BB0_207:
	setp.lt.u32 	%p185, %r7, 7;
	mul.lo.s32 	%r214, %r1005, %r329;
	mov.b16 	%rs316, 0;
	mov.b32 	%r1008, 0;
	@%p185 bra 	$L__BB0_210;
	mov.b16 	%rs316, 0;
	mov.b32 	%r1006, 0;
$L__BB0_209:
	.pragma "nounroll";
	add.s32 	%r733, %r23, %r1006;
	ld.shared.u8 	%rs222, [%r733+315];
	add.s32 	%r734, %r1006, %r214;
	mul.wide.u32 	%rd149, %r734, 4;
	add.s64 	%rd151, %rd169, %rd149;
	ld.const.u8 	%rs223, [%rd151];
	mul.lo.s16 	%rs224, %rs222, %rs223;
	xor.b16  	%rs225, %rs224, %rs316;
	ld.shared.u32 	%r735, [%r733+316];
	bfe.u32 	%r736, %r735, 0, 8;
	cvt.u16.u32 	%rs226, %r736;
	bfe.u32 	%r737, %r735, 8, 8;
	cvt.u16.u32 	%rs227, %r737;
	bfe.u32 	%r738, %r735, 16, 8;
	cvt.u16.u32 	%rs228, %r738;
	bfe.u32 	%r739, %r735, 24, 8;
	cvt.u16.u32 	%rs229, %r739;
	ld.const.u8 	%rs230, [%rd151+4];
	mul.lo.s16 	%rs231, %rs226, %rs230;
	xor.b16  	%rs232, %rs231, %rs225;
	ld.const.u8 	%rs233, [%rd151+8];
	mul.lo.s16 	%rs234, %rs227, %rs233;
	xor.b16  	%rs235, %rs234, %rs232;
	ld.const.u8 	%rs236, [%rd151+12];
	mul.lo.s16 	%rs237, %rs228, %rs236;
	xor.b16  	%rs238, %rs237, %rs235;
	ld.const.u8 	%rs239, [%rd151+16];
	mul.lo.s16 	%rs240, %rs229, %rs239;
	xor.b16  	%rs241, %rs240, %rs238;
	.pragma "used_bytes_mask 7";
	ld.shared.u32 	%r740, [%r733+320];
	bfe.u32 	%r741, %r740, 0, 8;
	cvt.u16.u32 	%rs242, %r741;
	bfe.u32 	%r742, %r740, 8, 8;
	cvt.u16.u32 	%rs243, %r742;
	bfe.u32 	%r743, %r740, 16, 8;
	cvt.u16.u32 	%rs244, %r743;
	ld.const.u8 	%rs245, [%rd151+20];
	mul.lo.s16 	%rs246, %rs242, %rs245;
	xor.b16  	%rs247, %rs246, %rs241;
	ld.const.u8 	%rs248, [%rd151+24];
	mul.lo.s16 	%rs249, %rs243, %rs248;
	xor.b16  	%rs250, %rs249, %rs247;
	ld.const.u8 	%rs251, [%rd151+28];
	mul.lo.s16 	%rs252, %rs244, %rs251;
	xor.b16  	%rs316, %rs252, %rs250;
	add.s32 	%r1006, %r1006, 8;
	setp.ne.s32 	%p186, %r1006, %r140;
	mov.u32 	%r1008, %r140;
	@%p186 bra 	$L__BB0_209;
$L__BB0_210:
	setp.eq.s32 	%p187, %r24, 0;
	@%p187 bra 	$L__BB0_218;
	add.s32 	%r744, %r24, -1;
	setp.lt.u32 	%p188, %r744, 3;
	@%p188 bra 	$L__BB0_213;
	add.s32 	%r745, %r23, %r1008;
	ld.shared.u8 	%rs254, [%r745+315];
	add.s32 	%r746, %r1008, %r214;
	mul.wide.u32 	%rd152, %r746, 4;
	add.s64 	%rd154, %rd169, %rd152;
	ld.const.u8 	%rs255, [%rd154];
	mul.lo.s16 	%rs256, %rs254, %rs255;
	ld.shared.u8 	%rs257, [%r745+316];
	cvt.u64.u32 	%rd155, %r214;
	cvt.u64.u32 	%rd156, %r1008;
	add.s64 	%rd157, %rd156, %rd155;
	shl.b64 	%rd158, %rd157, 2;
	add.s64 	%rd159, %rd169, %rd158;
	ld.const.u8 	%rs258, [%rd159+4];
	mul.lo.s16 	%rs259, %rs257, %rs258;
	xor.b16  	%rs260, %rs256, %rs259;
	ld.shared.u8 	%rs261, [%r745+317];
	ld.const.u8 	%rs262, [%rd159+8];
	mul.lo.s16 	%rs263, %rs261, %rs262;
	xor.b16  	%rs264, %rs260, %rs263;
	ld.shared.u8 	%rs265, [%r745+318];
	ld.const.u8 	%rs266, [%rd159+12];
	mul.lo.s16 	%rs267, %rs265, %rs266;
	xor.b16  	%rs268, %rs264, %rs267;
	xor.b16  	%rs316, %rs268, %rs316;
	add.s32 	%r1008, %r1008, 4;
$L__BB0_213:
	setp.eq.s32 	%p189, %r139, 0;
	@%p189 bra 	$L__BB0_218;
	setp.eq.s32 	%p190, %r139, 1;
	@%p190 bra 	$L__BB0_216;
	add.s32 	%r747, %r23, %r1008;
	ld.shared.u8 	%rs270, [%r747+315];
	add.s32 	%r748, %r1008, %r214;
	mul.wide.u32 	%rd160, %r748, 4;
	add.s64 	%rd162, %rd169, %rd160;
	ld.const.u8 	%rs271, [%rd162];
	mul.lo.s16 	%rs272, %rs270, %rs271;
	ld.shared.u8 	%rs273, [%r747+316];
	cvt.u64.u32 	%rd163, %r214;
	cvt.u64.u32 	%rd164, %r1008;
	add.s64 	%rd165, %rd164, %rd163;
	shl.b64 	%rd166, %rd165, 2;
	add.s64 	%rd167, %rd169, %rd166;
	ld.const.u8 	%rs274, [%rd167+4];
	mul.lo.s16 	%rs275, %rs273, %rs274;
	xor.b16  	%rs276, %rs272, %rs275;
	xor.b16  	%rs316, %rs276, %rs316;
	add.s32 	%r1008, %r1008, 2;
$L__BB0_216:
	and.b32  	%r749, %r329, 1;
	setp.eq.b32 	%p191, %r749, 1;
	not.pred 	%p192, %p191;
	@%p192 bra 	$L__BB0_218;
	add.s32 	%r750, %r23, %r1008;
	ld.shared.u8 	%rs277, [%r750+315];
	add.s32 	%r751, %r1008, %r214;
	mul.wide.u32 	%rd168, %r751, 4;
	add.s64 	%rd170, %rd169, %rd168;
	ld.const.u8 	%rs278, [%rd170];
	mul.lo.s16 	%rs279, %rs277, %rs278;
	xor.b16  	%rs316, %rs279, %rs316;
$L__BB0_218:
	and.b16  	%rs280, %rs316, 255;
	setp.eq.s16 	%p193, %rs280, 1;
	@%p193 bra 	$L__BB0_223;
	add.s32 	%r1005, %r1005, 1;
	setp.eq.s32 	%p194, %r1005, %r79;
	@%p194 bra 	$L__BB0_220;
	bra.uni 	$L__BB0_207;
$L__BB0_220:
	setp.lt.u32 	%p195, %r7, 7;
	mov.b32 	%r997, 0;
	@%p195 bra 	$L__BB0_252;
	mov.b32 	%r995, 0;
	bra.uni 	$L__BB0_251;
$L__BB0_222:
	ld.shared.u32 	%r822, [%r23+736];
	shl.b32 	%r823, %r822, 3;
	add.s32 	%r824, %r23, %r823;
	st.shared.f64 	[%r824+712], %fd1187;
	ld.shared.u32 	%r825, [%r23+736];
	add.s32 	%r826, %r825, 1;
	st.shared.u32 	[%r23+736], %r826;
$L__BB0_223:
	add.s32 	%r978, %r979, 1;
	setp.eq.s32 	%p203, %r979, %r143;
	@%p203 bra 	$L__BB0_224;
	bra.uni 	$L__BB0_156;
$L__BB0_224:
	add.s32 	%r977, %r141, 1;
	setp.ne.s32 	%p204, %r141, %r138;
	@%p204 bra 	$L__BB0_152;
	ld.shared.u32 	%r1010, [%r23+736];
$L__BB0_226:
	setp.eq.s32 	%p205, %r1010, 0;
	@%p205 bra 	$L__BB0_280;
	and.b32  	%r226, %r329, 1;
	setp.eq.s32 	%p206, %r7, 0;
	mov.b64 	%rd233, 0;
	@%p206 bra 	$L__BB0_237;
	and.b32  	%r227, %r329, 2147483646;
	mov.b32 	%r1012, 0;
$L__BB0_229:
	mul.wide.u32 	%rd172, %r1012, 8;
	add.s64 	%rd17, %rd247, %rd172;
	ld.local.f64 	%fd132, [%rd17];
	fma.rn.f64 	%fd643, %fd132, 0d3FF71547652B82FE, 0d4338000000000000;
	{
	.reg .b32 %temp; 
	mov.b64 	{%r233, %temp}, %fd643;
	}
	mov.f64 	%fd644, 0dC338000000000000;
	add.rn.f64 	%fd645, %fd643, %fd644;
	fma.rn.f64 	%fd646, %fd645, 0dBFE62E42FEFA39EF, %fd132;
	fma.rn.f64 	%fd647, %fd645, 0dBC7ABC9E3B39803F, %fd646;
	fma.rn.f64 	%fd648, %fd647, 0d3E5ADE1569CE2BDF, 0d3E928AF3FCA213EA;
	fma.rn.f64 	%fd649, %fd648, %fd647, 0d3EC71DEE62401315;
	fma.rn.f64 	%fd650, %fd649, %fd647, 0d3EFA01997C89EB71;
	fma.rn.f64 	%fd651, %fd650, %fd647, 0d3F2A01A014761F65;
	fma.rn.f64 	%fd652, %fd651, %fd647, 0d3F56C16C1852B7AF;
	fma.rn.f64 	%fd653, %fd652, %fd647, 0d3F81111111122322;
	fma.rn.f64 	%fd654, %fd653, %fd647, 0d3FA55555555502A1;
	fma.rn.f64 	%fd655, %fd654, %fd647, 0d3FC5555555555511;
	fma.rn.f64 	%fd656, %fd655, %fd647, 0d3FE000000000000B;
	fma.rn.f64 	%fd657, %fd656, %fd647, 0d3FF0000000000000;
	fma.rn.f64 	%fd658, %fd657, %fd647, 0d3FF0000000000000;
	{
	.reg .b32 %temp; 
	mov.b64 	{%r234, %temp}, %fd658;
	}
	{
	.reg .b32 %temp; 
	mov.b64 	{%temp, %r235}, %fd658;
	}
	shl.b32 	%r828, %r233, 20;
	add.s32 	%r829, %r828, %r235;
	mov.b64 	%fd1189, {%r234, %r829};
	{
	.reg .b32 %temp; 
	mov.b64 	{%temp, %r830}, %fd132;
	}
	mov.b32 	%f19, %r830;
	abs.f32 	%f8, %f19;
	setp.lt.f32 	%p207, %f8, 0f4086232B;
	@%p207 bra 	$L__BB0_232;
	setp.lt.f64 	%p208, %fd132, 0d0000000000000000;
	add.f64 	%fd659, %fd132, 0d7FF0000000000000;
	selp.f64 	%fd1189, 0d0000000000000000, %fd659, %p208;
	setp.geu.f32 	%p209, %f8, 0f40874800;
	@%p209 bra 	$L__BB0_232;
	shr.u32 	%r831, %r233, 31;
	add.s32 	%r832, %r233, %r831;
	shr.s32 	%r833, %r832, 1;
	shl.b32 	%r834, %r833, 20;
	add.s32 	%r835, %r235, %r834;
	mov.b64 	%fd660, {%r234, %r835};
	sub.s32 	%r836, %r233, %r833;
	shl.b32 	%r837, %r836, 20;
	add.s32 	%r838, %r837, 1072693248;
	mov.b32 	%r839, 0;
	mov.b64 	%fd661, {%r839, %r838};
	mul.f64 	%fd1189, %fd661, %fd660;
$L__BB0_232:
	add.f64 	%fd662, %fd1189, 0d3FF0000000000000;
	rcp.rn.f64 	%fd663, %fd662;
	add.s64 	%rd18, %rd4, %rd172;
	mov.f64 	%fd664, 0d3FF0000000000000;
	sub.f64 	%fd665, %fd664, %fd663;
	add.s64 	%rd19, %rd3, %rd172;
	max.f64 	%fd666, %fd663, 0d3E112E0BE826D695;
	min.f64 	%fd667, %fd666, 0d3FEFFFFFFF768FA1;
	st.local.f64 	[%rd18], %fd667;
	max.f64 	%fd668, %fd665, 0d3E112E0BE826D695;
	min.f64 	%fd669, %fd668, 0d3FEFFFFFFF768FA1;
	st.local.f64 	[%rd19], %fd669;
	ld.local.f64 	%fd137, [%rd17+8];
	fma.rn.f64 	%fd670, %fd137, 0d3FF71547652B82FE, 0d4338000000000000;
	{
	.reg .b32 %temp; 
	mov.b64 	{%r236, %temp}, %fd670;
	}
	mov.f64 	%fd671, 0dC338000000000000;
	add.rn.f64 	%fd672, %fd670, %fd671;
	fma.rn.f64 	%fd673, %fd672, 0dBFE62E42FEFA39EF, %fd137;
	fma.rn.f64 	%fd674, %fd672, 0dBC7ABC9E3B39803F, %fd673;
	fma.rn.f64 	%fd675, %fd674, 0d3E5ADE1569CE2BDF, 0d3E928AF3FCA213EA;
	fma.rn.f64 	%fd676, %fd675, %fd674, 0d3EC71DEE62401315;
	fma.rn.f64 	%fd677, %fd676, %fd674, 0d3EFA01997C89EB71;
	fma.rn.f64 	%fd678, %fd677, %fd674, 0d3F2A01A014761F65;
	fma.rn.f64 	%fd679, %fd678, %fd674, 0d3F56C16C1852B7AF;
	fma.rn.f64 	%fd680, %fd679, %fd674, 0d3F81111111122322;
	fma.rn.f64 	%fd681, %fd680, %fd674, 0d3FA55555555502A1;
	fma.rn.f64 	%fd682, %fd681, %fd674, 0d3FC5555555555511;
	fma.rn.f64 	%fd683, %fd682, %fd674, 0d3FE000000000000B;
	fma.rn.f64 	%fd684, %fd683, %fd674, 0d3FF0000000000000;
	fma.rn.f64 	%fd685, %fd684, %fd674, 0d3FF0000000000000;
	{
	.reg .b32 %temp; 
	mov.b64 	{%r237, %temp}, %fd685;
	}
	{
	.reg .b32 %temp; 
	mov.b64 	{%temp, %r238}, %fd685;
	}
	shl.b32 	%r840, %r236, 20;
	add.s32 	%r841, %r840, %r238;
	mov.b64 	%fd1190, {%r237, %r841};
	{
	.reg .b32 %temp; 
	mov.b64 	{%temp, %r842}, %fd137;
	}
	mov.b32 	%f20, %r842;
	abs.f32 	%f9, %f20;
	setp.lt.f32 	%p210, %f9, 0f4086232B;
	@%p210 bra 	$L__BB0_235;
	setp.lt.f64 	%p211, %fd137, 0d0000000000000000;
	add.f64 	%fd686, %fd137, 0d7FF0000000000000;
	selp.f64 	%fd1190, 0d0000000000000000, %fd686, %p211;
	setp.geu.f32 	%p212, %f9, 0f40874800;
	@%p212 bra 	$L__BB0_235;
	shr.u32 	%r843, %r236, 31;
	add.s32 	%r844, %r236, %r843;
	shr.s32 	%r845, %r844, 1;
	shl.b32 	%r846, %r845, 20;
	add.s32 	%r847, %r238, %r846;
	mov.b64 	%fd687, {%r237, %r847};
	sub.s32 	%r848, %r236, %r845;
	shl.b32 	%r849, %r848, 20;
	add.s32 	%r850, %r849, 1072693248;
	mov.b32 	%r851, 0;
	mov.b64 	%fd688, {%r851, %r850};
	mul.f64 	%fd1190, %fd688, %fd687;
$L__BB0_235:
	add.f64 	%fd689, %fd1190, 0d3FF0000000000000;
	rcp.rn.f64 	%fd690, %fd689;
	mov.f64 	%fd691, 0d3FF0000000000000;
	sub.f64 	%fd692, %fd691, %fd690;
	max.f64 	%fd693, %fd690, 0d3E112E0BE826D695;
	min.f64 	%fd694, %fd693, 0d3FEFFFFFFF768FA1;
	st.local.f64 	[%rd18+8], %fd694;
	max.f64 	%fd695, %fd692, 0d3E112E0BE826D695;
	min.f64 	%fd696, %fd695, 0d3FEFFFFFFF768FA1;
	st.local.f64 	[%rd19+8], %fd696;
	add.s32 	%r1012, %r1012, 2;
	setp.ne.s32 	%p213, %r1012, %r227;
	@%p213 bra 	$L__BB0_229;
	cvt.u64.u32 	%rd233, %r227;
$L__BB0_237:
	setp.eq.s32 	%p214, %r226, 0;
	@%p214 bra 	$L__BB0_242;
	shl.b64 	%rd174, %rd233, 3;
	add.s64 	%rd175, %rd247, %rd174;
	ld.local.f64 	%fd142, [%rd175];
	fma.rn.f64 	%fd697, %fd142, 0d3FF71547652B82FE, 0d4338000000000000;
	{
	.reg .b32 %temp; 
	mov.b64 	{%r240, %temp}, %fd697;
	}
	mov.f64 	%fd698, 0dC338000000000000;
	add.rn.f64 	%fd699, %fd697, %fd698;
	fma.rn.f64 	%fd700, %fd699, 0dBFE62E42FEFA39EF, %fd142;
	fma.rn.f64 	%fd701, %fd699, 0dBC7ABC9E3B39803F, %fd700;
	fma.rn.f64 	%fd702, %fd701, 0d3E5ADE1569CE2BDF, 0d3E928AF3FCA213EA;
	fma.rn.f64 	%fd703, %fd702, %fd701, 0d3EC71DEE62401315;
	fma.rn.f64 	%fd704, %fd703, %fd701, 0d3EFA01997C89EB71;
	fma.rn.f64 	%fd705, %fd704, %fd701, 0d3F2A01A014761F65;
	fma.rn.f64 	%fd706, %fd705, %fd701, 0d3F56C16C1852B7AF;
	fma.rn.f64 	%fd707, %fd706, %fd701, 0d3F81111111122322;
	fma.rn.f64 	%fd708, %fd707, %fd701, 0d3FA55555555502A1;
	fma.rn.f64 	%fd709, %fd708, %fd701, 0d3FC5555555555511;
	fma.rn.f64 	%fd710, %fd709, %fd701, 0d3FE000000000000B;
	fma.rn.f64 	%fd711, %fd710, %fd701, 0d3FF0000000000000;
	fma.rn.f64 	%fd712, %fd711, %fd701, 0d3FF0000000000000;
	{
	.reg .b32 %temp; 
	mov.b64 	{%r241, %temp}, %fd712;
	}
	{
	.reg .b32 %temp; 
	mov.b64 	{%temp, %r242}, %fd712;
	}
	shl.b32 	%r852, %r240, 20;
	add.s32 	%r853, %r852, %r242;
	mov.b64 	%fd1191, {%r241, %r853};
	{
	.reg .b32 %temp; 
	mov.b64 	{%temp, %r854}, %fd142;
	}
	mov.b32 	%f21, %r854;
	abs.f32 	%f10, %f21;
	setp.lt.f32 	%p215, %f10, 0f4086232B;
	@%p215 bra 	$L__BB0_241;
	setp.lt.f64 	%p216, %fd142, 0d0000000000000000;
	add.f64 	%fd713, %fd142, 0d7FF0000000000000;
	selp.f64 	%fd1191, 0d0000000000000000, %fd713, %p216;
	setp.geu.f32 	%p217, %f10, 0f40874800;
	@%p217 bra 	$L__BB0_241;
	shr.u32 	%r855, %r240, 31;
	add.s32 	%r856, %r240, %r855;
	shr.s32 	%r857, %r856, 1;
	shl.b32 	%r858, %r857, 20;
	add.s32 	%r859, %r242, %r858;
	mov.b64 	%fd714, {%r241, %r859};
	sub.s32 	%r860, %r240, %r857;
	shl.b32 	%r861, %r860, 20;
	add.s32 	%r862, %r861, 1072693248;
	mov.b32 	%r863, 0;
	mov.b64 	%fd715, {%r863, %r862};
	mul.f64 	%fd1191, %fd715, %fd714;
$L__BB0_241:
	add.f64 	%fd716, %fd1191, 0d3FF0000000000000;
	rcp.rn.f64 	%fd717, %fd716;
	add.s64 	%rd177, %rd4, %rd174;
	mov.f64 	%fd718, 0d3FF0000000000000;
	sub.f64 	%fd719, %fd718, %fd717;
	add.s64 	%rd178, %rd3, %rd174;
	max.f64 	%fd720, %fd717, 0d3E112E0BE826D695;
	min.f64 	%fd721, %fd720, 0d3FEFFFFFFF768FA1;
	st.local.f64 	[%rd177], %fd721;
	max.f64 	%fd722, %fd719, 0d3E112E0BE826D695;
	min.f64 	%fd723, %fd722, 0d3FEFFFFFFF768FA1;
	st.local.f64 	[%rd178], %fd723;
$L__BB0_242:
	mov.b64 	%rd179, 0;
	st.local.u64 	[%rd244], %rd179;
	st.local.u64 	[%rd244+8], %rd179;
	st.local.u64 	[%rd244+16], %rd179;
	st.local.u64 	[%rd244+24], %rd179;
	st.local.u64 	[%rd244+32], %rd179;
	st.local.u64 	[%rd244+40], %rd179;
	st.local.u64 	[%rd244+48], %rd179;
	st.local.u64 	[%rd244+56], %rd179;
	st.local.u64 	[%rd244+64], %rd179;
	st.local.u64 	[%rd244+72], %rd179;
	st.local.u64 	[%rd244+80], %rd179;
	st.local.u64 	[%rd244+88], %rd179;
	st.local.u64 	[%rd244+96], %rd179;
	st.local.u64 	[%rd244+104], %rd179;
	st.local.u64 	[%rd244+112], %rd179;
	st.local.u64 	[%rd245], %rd179;
	st.local.u64 	[%rd245+8], %rd179;
	st.local.u64 	[%rd245+16], %rd179;
	st.local.u64 	[%rd245+24], %rd179;
	st.local.u64 	[%rd245+32], %rd179;
	st.local.u64 	[%rd245+40], %rd179;
	st.local.u64 	[%rd245+48], %rd179;
	st.local.u64 	[%rd245+56], %rd179;
	st.local.u64 	[%rd245+64], %rd179;
	st.local.u64 	[%rd245+72], %rd179;
	st.local.u64 	[%rd245+80], %rd179;
	st.local.u64 	[%rd245+88], %rd179;
	st.local.u64 	[%rd245+96], %rd179;
	st.local.u64 	[%rd245+104], %rd179;
	st.local.u64 	[%rd245+112], %rd179;
	setp.lt.s32 	%p218, %r1010, 1;
	@%p218 bra 	$L__BB0_344;
	mov.b32 	%r1013, 0;
$L__BB0_244:
	shl.b32 	%r865, %r1013, 3;
	add.s32 	%r866, %r23, %r865;
	ld.shared.f64 	%fd147, [%r866+712];
	neg.f64 	%fd724, %fd147;
	fma.rn.f64 	%fd725, %fd147, 0dBFF71547652B82FE, 0d4338000000000000;
	{
	.reg .b32 %temp; 
	mov.b64 	{%r244, %temp}, %fd725;
	}
	mov.f64 	%fd726, 0dC338000000000000;
	add.rn.f64 	%fd727, %fd725, %fd726;
	fma.rn.f64 	%fd728, %fd727, 0dBFE62E42FEFA39EF, %fd724;
	fma.rn.f64 	%fd729, %fd727, 0dBC7ABC9E3B39803F, %fd728;
	fma.rn.f64 	%fd730, %fd729, 0d3E5ADE1569CE2BDF, 0d3E928AF3FCA213EA;
	fma.rn.f64 	%fd731, %fd730, %fd729, 0d3EC71DEE62401315;
	fma.rn.f64 	%fd732, %fd731, %fd729, 0d3EFA01997C89EB71;
	fma.rn.f64 	%fd733, %fd732, %fd729, 0d3F2A01A014761F65;
	fma.rn.f64 	%fd734, %fd733, %fd729, 0d3F56C16C1852B7AF;
	fma.rn.f64 	%fd735, %fd734, %fd729, 0d3F81111111122322;
	fma.rn.f64 	%fd736, %fd735, %fd729, 0d3FA55555555502A1;
	fma.rn.f64 	%fd737, %fd736, %fd729, 0d3FC5555555555511;
	fma.rn.f64 	%fd738, %fd737, %fd729, 0d3FE000000000000B;
	fma.rn.f64 	%fd739, %fd738, %fd729, 0d3FF0000000000000;
	fma.rn.f64 	%fd740, %fd739, %fd729, 0d3FF0000000000000;
	{
	.reg .b32 %temp; 
	mov.b64 	{%r245, %temp}, %fd740;
	}
	{
	.reg .b32 %temp; 
	mov.b64 	{%temp, %r246}, %fd740;
	}
	shl.b32 	%r867, %r244, 20;
	add.s32 	%r868, %r867, %r246;
	mov.b64 	%fd1192, {%r245, %r868};
	{
	.reg .b32 %temp; 
	mov.b64 	{%temp, %r869}, %fd724;
	}
	mov.b32 	%f22, %r869;
	abs.f32 	%f11, %f22;
	setp.lt.f32 	%p219, %f11, 0f4086232B;
	@%p219 bra 	$L__BB0_247;
	setp.gt.f64 	%p220, %fd147, 0d0000000000000000;
	mov.f64 	%fd741, 0d7FF0000000000000;
	sub.f64 	%fd742, %fd741, %fd147;
	selp.f64 	%fd1192, 0d0000000000000000, %fd742, %p220;
	setp.geu.f32 	%p221, %f11, 0f40874800;
	@%p221 bra 	$L__BB0_247;
	shr.u32 	%r870, %r244, 31;
	add.s32 	%r871, %r244, %r870;
	shr.s32 	%r872, %r871, 1;
	shl.b32 	%r873, %r872, 20;
	add.s32 	%r874, %r246, %r873;
	mov.b64 	%fd743, {%r245, %r874};
	sub.s32 	%r875, %r244, %r872;
	shl.b32 	%r876, %r875, 20;
	add.s32 	%r877, %r876, 1072693248;
	mov.b32 	%r878, 0;
	mov.b64 	%fd744, {%r878, %r877};
	mul.f64 	%fd1192, %fd744, %fd743;
$L__BB0_247:
	setp.lt.u32 	%p222, %r7, 7;
	mul.lo.s32 	%r247, %r1013, %r329;
	mov.b32 	%r1017, 0;
	@%p222 bra 	$L__BB0_315;
	and.b32  	%r1017, %r329, 2147483640;
	neg.s32 	%r1015, %r1017;
	add.s64 	%rd235, %rd245, 32;
	add.s64 	%rd234, %rd244, 32;
	mul.lo.s32 	%r881, %r329, %r1013;
	shl.b32 	%r882, %r881, 3;
	mov.u32 	%r883, %tid.x;
	and.b32  	%r884, %r883, 3;
	mov.u32 	%r885, _ZZ33decode_columns_cubic_kernel_fixedPdS_S_diiiE6states;
	mad.lo.s32 	%r886, %r884, 752, %r885;
	add.s32 	%r887, %r886, %r882;
	add.s32 	%r1014, %r887, 408;
$L__BB0_249:
	.pragma "nounroll";
	ld.shared.f64 	%fd745, [%r1014+-56];
	setp.neu.f64 	%p223, %fd745, 0d3FF0000000000000;
	@%p223 bra 	$L__BB0_292;
	ld.local.f64 	%fd748, [%rd235+-32];
	add.f64 	%fd749, %fd1192, %fd748;
	st.local.f64 	[%rd235+-32], %fd749;
	bra.uni 	$L__BB0_293;
$L__BB0_251:
	.pragma "nounroll";
	add.s32 	%r754, %r23, %r995;
	ld.shared.u8 	%rs281, [%r754+315];
	cvt.rn.f64.u16 	%fd628, %rs281;
	ld.shared.u32 	%r755, [%r23+736];
	mad.lo.s32 	%r756, %r755, %r329, %r995;
	shl.b32 	%r757, %r756, 3;
	add.s32 	%r758, %r23, %r757;
	st.shared.f64 	[%r758+352], %fd628;
	ld.shared.u8 	%rs282, [%r754+316];
	cvt.rn.f64.u16 	%fd629, %rs282;
	ld.shared.u32 	%r759, [%r23+736];
	mad.lo.s32 	%r760, %r759, %r329, %r995;
	add.s32 	%r761, %r23, 352;
	shl.b32 	%r762, %r760, 3;
	add.s32 	%r763, %r761, %r762;
	st.shared.f64 	[%r763+8], %fd629;
	ld.shared.u8 	%rs283, [%r754+317];
	cvt.rn.f64.u16 	%fd630, %rs283;
	ld.shared.u32 	%r764, [%r23+736];
	mad.lo.s32 	%r765, %r764, %r329, %r995;
	shl.b32 	%r766, %r765, 3;
	add.s32 	%r767, %r761, %r766;
	st.shared.f64 	[%r767+16], %fd630;
	ld.shared.u8 	%rs284, [%r754+318];
	cvt.rn.f64.u16 	%fd631, %rs284;
	ld.shared.u32 	%r768, [%r23+736];
	mad.lo.s32 	%r769, %r768, %r329, %r995;
	shl.b32 	%r770, %r769, 3;
	add.s32 	%r771, %r761, %r770;
	st.shared.f64 	[%r771+24], %fd631;
	ld.shared.u8 	%rs285, [%r754+319];
	cvt.rn.f64.u16 	%fd632, %rs285;
	ld.shared.u32 	%r772, [%r23+736];
	mad.lo.s32 	%r773, %r772, %r329, %r995;
	shl.b32 	%r774, %r773, 3;
	add.s32 	%r775, %r761, %r774;
	st.shared.f64 	[%r775+32], %fd632;
	ld.shared.u8 	%rs286, [%r754+320];
	cvt.rn.f64.u16 	%fd633, %rs286;
	ld.shared.u32 	%r776, [%r23+736];
	mad.lo.s32 	%r777, %r776, %r329, %r995;
	shl.b32 	%r778, %r777, 3;
	add.s32 	%r779, %r761, %r778;
	st.shared.f64 	[%r779+40], %fd633;
	ld.shared.u8 	%rs287, [%r754+321];
	cvt.rn.f64.u16 	%fd634, %rs287;
	ld.shared.u32 	%r780, [%r23+736];
	mad.lo.s32 	%r781, %r780, %r329, %r995;
	shl.b32 	%r782, %r781, 3;
	add.s32 	%r783, %r761, %r782;
	st.shared.f64 	[%r783+48], %fd634;
	ld.shared.u8 	%rs288, [%r754+322];
	cvt.rn.f64.u16 	%fd635, %rs288;
	ld.shared.u32 	%r784, [%r23+736];
	mad.lo.s32 	%r785, %r784, %r329, %r995;
	shl.b32 	%r786, %r785, 3;
	add.s32 	%r787, %r761, %r786;
	st.shared.f64 	[%r787+56], %fd635;
	add.s32 	%r995, %r995, 8;
	setp.eq.s32 	%p196, %r995, %r140;
	mov.u32 	%r997, %r140;
	@%p196 bra 	$L__BB0_252;
	bra.uni 	$L__BB0_251;
$L__BB0_252:
	setp.eq.s32 	%p197, %r24, 0;
	@%p197 bra 	$L__BB0_222;
	add.s32 	%r788, %r24, -1;
	setp.lt.u32 	%p198, %r788, 3;
	@%p198 bra 	$L__BB0_255;
	add.s32 	%r789, %r23, %r997;
	ld.shared.u8 	%rs289, [%r789+315];
	cvt.rn.f64.u16 	%fd636, %rs289;
	ld.shared.u32 	%r790, [%r23+736];
	mad.lo.s32 	%r791, %r790, %r329, %r997;
	shl.b32 	%r792, %r791, 3;
	add.s32 	%r793, %r23, %r792;
	st.shared.f64 	[%r793+352], %fd636;
	ld.shared.u8 	%rs290, [%r789+316];
	cvt.rn.f64.u16 	%fd637, %rs290;
	ld.shared.u32 	%r794, [%r23+736];
	mad.lo.s32 	%r795, %r794, %r329, %r997;
	add.s32 	%r796, %r23, 352;
	shl.b32 	%r797, %r795, 3;
	add.s32 	%r798, %r796, %r797;
	st.shared.f64 	[%r798+8], %fd637;
	ld.shared.u8 	%rs291, [%r789+317];
	cvt.rn.f64.u16 	%fd638, %rs291;
	ld.shared.u32 	%r799, [%r23+736];
	mad.lo.s32 	%r800, %r799, %r329, %r997;
	shl.b32 	%r801, %r800, 3;
	add.s32 	%r802, %r796, %r801;
	st.shared.f64 	[%r802+16], %fd638;
	ld.shared.u8 	%rs292, [%r789+318];
	cvt.rn.f64.u16 	%fd639, %rs292;
	ld.shared.u32 	%r803, [%r23+736];
	mad.lo.s32 	%r804, %r803, %r329, %r997;
	shl.b32 	%r805, %r804, 3;
	add.s32 	%r806, %r796, %r805;
	st.shared.f64 	[%r806+24], %fd639;
	add.s32 	%r997, %r997, 4;
$L__BB0_255:
	setp.eq.s32 	%p199, %r139, 0;
	@%p199 bra 	$L__BB0_222;
	setp.eq.s32 	%p200, %r139, 1;
	@%p200 bra 	$L__BB0_258;
	add.s32 	%r807, %r23, %r997;
	ld.shared.u8 	%rs293, [%r807+315];
	cvt.rn.f64.u16 	%fd640, %rs293;
	ld.shared.u32 	%r808, [%r23+736];
	mad.lo.s32 	%r809, %r808, %r329, %r997;
	shl.b32 	%r810, %r809, 3;
	add.s32 	%r811, %r23, %r810;
	st.shared.f64 	[%r811+352], %fd640;
	ld.shared.u8 	%rs294, [%r807+316];
	cvt.rn.f64.u16 	%fd641, %rs294;
	ld.shared.u32 	%r812, [%r23+736];
	mad.lo.s32 	%r813, %r812, %r329, %r997;
	shl.b32 	%r814, %r813, 3;
	add.s32 	%r815, %r23, %r814;
	st.shared.f64 	[%r815+360], %fd641;
	add.s32 	%r997, %r997, 2;
$L__BB0_258:
	and.b32  	%r816, %r329, 1;
	setp.eq.b32 	%p201, %r816, 1;
	not.pred 	%p202, %p201;
	@%p202 bra 	$L__BB0_222;
	add.s32 	%r817, %r23, %r997;
	ld.shared.u8 	%rs295, [%r817+315];
	cvt.rn.f64.u16 	%fd642, %rs295;
	ld.shared.u32 	%r818, [%r23+736];
	mad.lo.s32 	%r819, %r818, %r329, %r997;
	shl.b32 	%r820, %r819, 3;
	add.s32 	%r821, %r23, %r820;
	st.shared.f64 	[%r821+352], %fd642;
	bra.uni 	$L__BB0_222;
$L__BB0_260:
	.pragma "nounroll";
	shl.b32 	%r620, %r985, 2;
	add.s32 	%r621, %r23, %r620;
	ld.shared.u32 	%r622, [%r621+240];
	add.s32 	%r623, %r23, %r622;
	ld.shared.u8 	%rs173, [%r623+300];
	mad.lo.s32 	%r624, %r985, -3, %r621;
	ld.shared.u8 	%rs174, [%r624+330];
	xor.b16  	%rs175, %rs174, %rs173;
	st.shared.u8 	[%r623+315], %rs175;
	ld.shared.u32 	%r625, [%r621+244];
	add.s32 	%r626, %r23, %r625;
	ld.shared.u8 	%rs176, [%r626+300];
	ld.shared.u8 	%rs177, [%r624+331];
	xor.b16  	%rs178, %rs177, %rs176;
	st.shared.u8 	[%r626+315], %rs178;
	ld.shared.u32 	%r627, [%r621+248];
	add.s32 	%r628, %r23, %r627;
	ld.shared.u8 	%rs179, [%r628+300];
	ld.shared.u8 	%rs180, [%r624+332];
	xor.b16  	%rs181, %rs180, %rs179;
	st.shared.u8 	[%r628+315], %rs181;
	ld.shared.u32 	%r629, [%r621+252];
	add.s32 	%r630, %r23, %r629;
	ld.shared.u8 	%rs182, [%r630+300];
	ld.shared.u8 	%rs183, [%r624+333];
	xor.b16  	%rs184, %rs183, %rs182;
	st.shared.u8 	[%r630+315], %rs184;
	ld.shared.u32 	%r631, [%r621+256];
	add.s32 	%r632, %r23, %r631;
	ld.shared.u8 	%rs185, [%r632+300];
	ld.shared.u8 	%rs186, [%r624+334];
	xor.b16  	%rs187, %rs186, %rs185;
	st.shared.u8 	[%r632+315], %rs187;
	ld.shared.u32 	%r633, [%r621+260];
	add.s32 	%r634, %r23, %r633;
	ld.shared.u8 	%rs188, [%r634+300];
	ld.shared.u8 	%rs189, [%r624+335];
	xor.b16  	%rs190, %rs189, %rs188;
	st.shared.u8 	[%r634+315], %rs190;
	ld.shared.u32 	%r635, [%r621+264];
	add.s32 	%r636, %r23, %r635;
	ld.shared.u8 	%rs191, [%r636+300];
	ld.shared.u8 	%rs192, [%r624+336];
	xor.b16  	%rs193, %rs192, %rs191;
	st.shared.u8 	[%r636+315], %rs193;
	ld.shared.u32 	%r637, [%r621+268];
	add.s32 	%r638, %r23, %r637;
	ld.shared.u8 	%rs194, [%r638+300];
	ld.shared.u8 	%rs195, [%r624+337];
	xor.b16  	%rs196, %rs195, %rs194;
	st.shared.u8 	[%r638+315], %rs196;
	add.s32 	%r985, %r985, 8;
	setp.eq.s32 	%p154, %r985, %r140;
	mov.u32 	%r1000, %r140;
	@%p154 bra 	$L__BB0_261;
	bra.uni 	$L__BB0_260;
$L__BB0_261:
	setp.eq.s32 	%p155, %r24, 0;
	@%p155 bra 	$L__BB0_175;
	add.s32 	%r639, %r24, -1;
	setp.lt.u32 	%p156, %r639, 3;
	@%p156 bra 	$L__BB0_264;
	shl.b32 	%r640, %r1000, 2;
	add.s32 	%r641, %r23, %r640;
	ld.shared.u32 	%r642, [%r641+240];
	add.s32 	%r643, %r23, %r642;
	ld.shared.u8 	%rs197, [%r643+300];
	mad.lo.s32 	%r644, %r1000, -3, %r641;
	ld.shared.u8 	%rs198, [%r644+330];
	xor.b16  	%rs199, %rs198, %rs197;
	st.shared.u8 	[%r643+315], %rs199;
	ld.shared.u32 	%r645, [%r641+244];
	add.s32 	%r646, %r23, %r645;
	ld.shared.u8 	%rs200, [%r646+300];
	ld.shared.u8 	%rs201, [%r644+331];
	xor.b16  	%rs202, %rs201, %rs200;
	st.shared.u8 	[%r646+315], %rs202;
	ld.shared.u32 	%r647, [%r641+248];
	add.s32 	%r648, %r23, %r647;
	ld.shared.u8 	%rs203, [%r648+300];
	ld.shared.u8 	%rs204, [%r644+332];
	xor.b16  	%rs205, %rs204, %rs203;
	st.shared.u8 	[%r648+315], %rs205;
	ld.shared.u32 	%r649, [%r641+252];
	add.s32 	%r650, %r23, %r649;
	ld.shared.u8 	%rs206, [%r650+300];
	ld.shared.u8 	%rs207, [%r644+333];
	xor.b16  	%rs208, %rs207, %rs206;
	st.shared.u8 	[%r650+315], %rs208;
	add.s32 	%r1000, %r1000, 4;
$L__BB0_264:
	setp.eq.s32 	%p157, %r139, 0;
	@%p157 bra 	$L__BB0_175;
	setp.eq.s32 	%p158, %r139, 1;
	@%p158 bra 	$L__BB0_267;
	shl.b32 	%r651, %r1000, 2;
	add.s32 	%r652, %r23, %r651;
	ld.shared.u32 	%r653, [%r652+240];
	add.s32 	%r654, %r23, %r653;
	ld.shared.u8 	%rs209, [%r654+300];
	mad.lo.s32 	%r655, %r1000, -3, %r652;
	ld.shared.u8 	%rs210, [%r655+330];
	xor.b16  	%rs211, %rs210, %rs209;
	st.shared.u8 	[%r654+315], %rs211;
	ld.shared.u32 	%r656, [%r652+244];
	add.s32 	%r657, %r23, %r656;
	ld.shared.u8 	%rs212, [%r657+300];
	ld.shared.u8 	%rs213, [%r655+331];
	xor.b16  	%rs214, %rs213, %rs212;
	st.shared.u8 	[%r657+315], %rs214;
	add.s32 	%r1000, %r1000, 2;
$L__BB0_267:
	and.b32  	%r658, %r329, 1;
	setp.eq.b32 	%p159, %r658, 1;
	not.pred 	%p160, %p159;
	@%p160 bra 	$L__BB0_175;
	shl.b32 	%r659, %r1000, 2;
	add.s32 	%r660, %r23, %r659;
	ld.shared.u32 	%r661, [%r660+240];
	add.s32 	%r662, %r23, %r661;
	ld.shared.u8 	%rs215, [%r662+300];
	mad.lo.s32 	%r663, %r1000, -3, %r660;
	ld.shared.u8 	%rs216, [%r663+330];
	xor.b16  	%rs217, %rs216, %rs215;
	st.shared.u8 	[%r662+315], %rs217;
	bra.uni 	$L__BB0_175;
$L__BB0_269:
	.pragma "nounroll";
	add.s32 	%r599, %r23, %r980;
	mov.b16 	%rs161, 0;
	st.shared.v2.u8 	[%r599+330], {%rs161, %rs161};
	mov.b32 	%r600, 0;
	st.shared.u32 	[%r599+332], %r600;
	st.shared.v2.b32 	[%r599+336], {%r600, %r600};
	st.shared.v2.u8 	[%r599+344], {%rs161, %rs161};
	add.s32 	%r980, %r980, 16;
	and.b32  	%r1003, %r329, 2147483632;
	setp.eq.s32 	%p136, %r980, %r1003;
	@%p136 bra 	$L__BB0_270;
	bra.uni 	$L__BB0_269;
$L__BB0_270:
	setp.eq.s32 	%p137, %r8, 0;
	@%p137 bra 	$L__BB0_160;
	add.s32 	%r601, %r8, -1;
	setp.lt.u32 	%p138, %r601, 7;
	@%p138 bra 	$L__BB0_273;
	add.s32 	%r602, %r23, %r1003;
	mov.b16 	%rs162, 0;
	st.shared.u8 	[%r602+330], %rs162;
	st.shared.u8 	[%r602+331], %rs162;
	st.shared.u8 	[%r602+332], %rs162;
	st.shared.u8 	[%r602+333], %rs162;
	st.shared.u8 	[%r602+334], %rs162;
	st.shared.u8 	[%r602+335], %rs162;
	st.shared.u8 	[%r602+336], %rs162;
	st.shared.u8 	[%r602+337], %rs162;
	add.s32 	%r1003, %r1003, 8;
$L__BB0_273:
	setp.eq.s32 	%p139, %r24, 0;
	@%p139 bra 	$L__BB0_160;
	add.s32 	%r603, %r24, -1;
	setp.lt.u32 	%p140, %r603, 3;
	@%p140 bra 	$L__BB0_276;
	add.s32 	%r604, %r23, %r1003;
	mov.b16 	%rs163, 0;
	st.shared.u8 	[%r604+330], %rs163;
	st.shared.u8 	[%r604+331], %rs163;
	st.shared.u8 	[%r604+332], %rs163;
	st.shared.u8 	[%r604+333], %rs163;
	add.s32 	%r1003, %r1003, 4;
$L__BB0_276:
	setp.eq.s32 	%p141, %r139, 0;
	@%p141 bra 	$L__BB0_160;
	setp.eq.s32 	%p142, %r139, 1;
	add.s32 	%r212, %r23, %r1003;
	mov.b16 	%rs164, 0;
	st.shared.u8 	[%r212+330], %rs164;
	@%p142 bra 	$L__BB0_160;
	setp.eq.s32 	%p143, %r139, 2;
	mov.b16 	%rs165, 0;
	st.shared.u8 	[%r212+331], %rs165;
	@%p143 bra 	$L__BB0_160;
	mov.b16 	%rs166, 0;
	st.shared.u8 	[%r212+332], %rs166;
	bra.uni 	$L__BB0_160;
$L__BB0_280:
	setp.lt.u32 	%p262, %r7, 15;
	mov.b32 	%r1034, 0;
	@%p262 bra 	$L__BB0_283;
	and.b32  	%r1034, %r329, 2147483632;
	neg.s32 	%r1011, %r1034;
	add.s64 	%rd232, %rd247, 64;
	add.s64 	%rd231, %rd3, 64;
	add.s64 	%rd230, %rd4, 64;
$L__BB0_282:
	.pragma "nounroll";
	ld.local.f64 	%fd1064, [%rd232+-64];
	st.local.f64 	[%rd231+-64], %fd1064;
	mov.b64 	%rd197, 0;
	st.local.u64 	[%rd230+-64], %rd197;
	ld.local.f64 	%fd1065, [%rd232+-56];
	st.local.f64 	[%rd231+-56], %fd1065;
	st.local.u64 	[%rd230+-56], %rd197;
	ld.local.f64 	%fd1066, [%rd232+-48];
	st.local.f64 	[%rd231+-48], %fd1066;
	st.local.u64 	[%rd230+-48], %rd197;
	ld.local.f64 	%fd1067, [%rd232+-40];
	st.local.f64 	[%rd231+-40], %fd1067;
	st.local.u64 	[%rd230+-40], %rd197;
	ld.local.f64 	%fd1068, [%rd232+-32];
	st.local.f64 	[%rd231+-32], %fd1068;
	st.local.u64 	[%rd230+-32], %rd197;
	ld.local.f64 	%fd1069, [%rd232+-24];
	st.local.f64 	[%rd231+-24], %fd1069;
	st.local.u64 	[%rd230+-24], %rd197;
	ld.local.f64 	%fd1070, [%rd232+-16];
	st.local.f64 	[%rd231+-16], %fd1070;
	st.local.u64 	[%rd230+-16], %rd197;
	ld.local.f64 	%fd1071, [%rd232+-8];
	st.local.f64 	[%rd231+-8], %fd1071;
	st.local.u64 	[%rd230+-8], %rd197;
	ld.local.f64 	%fd1072, [%rd232];
	st.local.f64 	[%rd231], %fd1072;
	st.local.u64 	[%rd230], %rd197;
	ld.local.f64 	%fd1073, [%rd232+8];
	st.local.f64 	[%rd231+8], %fd1073;
	st.local.u64 	[%rd230+8], %rd197;
	ld.local.f64 	%fd1074, [%rd232+16];
	st.local.f64 	[%rd231+16], %fd1074;
	st.local.u64 	[%rd230+16], %rd197;
	ld.local.f64 	%fd1075, [%rd232+24];
	st.local.f64 	[%rd231+24], %fd1075;
	st.local.u64 	[%rd230+24], %rd197;
	ld.local.f64 	%fd1076, [%rd232+32];
	st.local.f64 	[%rd231+32], %fd1076;
	st.local.u64 	[%rd230+32], %rd197;
	ld.local.f64 	%fd1077, [%rd232+40];
	st.local.f64 	[%rd231+40], %fd1077;
	st.local.u64 	[%rd230+40], %rd197;
	ld.local.f64 	%fd1078, [%rd232+48];
	st.local.f64 	[%rd231+48], %fd1078;
	st.local.u64 	[%rd230+48], %rd197;
	ld.local.f64 	%fd1079, [%rd232+56];
	st.local.f64 	[%rd231+56], %fd1079;
	st.local.u64 	[%rd230+56], %rd197;
	add.s32 	%r1011, %r1011, 16;
	add.s64 	%rd232, %rd232, 128;
	add.s64 	%rd231, %rd231, 128;
	add.s64 	%rd230, %rd230, 128;
	setp.eq.s32 	%p263, %r1011, 0;
	@%p263 bra 	$L__BB0_283;
	bra.uni 	$L__BB0_282;
$L__BB0_283:
	setp.eq.s32 	%p264, %r8, 0;
	@%p264 bra 	$L__BB0_372;
	setp.lt.u32 	%p265, %r8, 8;
	@%p265 bra 	$L__BB0_286;
	mul.wide.u32 	%rd198, %r1034, 8;
	add.s64 	%rd199, %rd247, %rd198;
	ld.local.f64 	%fd1080, [%rd199];
	add.s64 	%rd200, %rd3, %rd198;
	st.local.f64 	[%rd200], %fd1080;
	add.s64 	%rd201, %rd4, %rd198;
	mov.b64 	%rd202, 0;
	st.local.u64 	[%rd201], %rd202;
	ld.local.f64 	%fd1081, [%rd199+8];
	st.local.f64 	[%rd200+8], %fd1081;
	st.local.u64 	[%rd201+8], %rd202;
	ld.local.f64 	%fd1082, [%rd199+16];
	st.local.f64 	[%rd200+16], %fd1082;
	st.local.u64 	[%rd201+16], %rd202;
	ld.local.f64 	%fd1083, [%rd199+24];
	st.local.f64 	[%rd200+24], %fd1083;
	st.local.u64 	[%rd201+24], %rd202;
	ld.local.f64 	%fd1084, [%rd199+32];
	st.local.f64 	[%rd200+32], %fd1084;
	st.local.u64 	[%rd201+32], %rd202;
	ld.local.f64 	%fd1085, [%rd199+40];
	st.local.f64 	[%rd200+40], %fd1085;
	st.local.u64 	[%rd201+40], %rd202;
	ld.local.f64 	%fd1086, [%rd199+48];
	st.local.f64 	[%rd200+48], %fd1086;
	st.local.u64 	[%rd201+48], %rd202;
	ld.local.f64 	%fd1087, [%rd199+56];
	st.local.f64 	[%rd200+56], %fd1087;
	st.local.u64 	[%rd201+56], %rd202;
	add.s32 	%r1034, %r1034, 8;
$L__BB0_286:
	setp.eq.s32 	%p266, %r24, 0;
	@%p266 bra 	$L__BB0_372;
	and.b32  	%r302, %r329, 3;
	setp.lt.u32 	%p267, %r24, 4;
	@%p267 bra 	$L__BB0_289;
	mul.wide.u32 	%rd203, %r1034, 8;
	add.s64 	%rd204, %rd247, %rd203;
	ld.local.f64 	%fd1088, [%rd204];
	add.s64 	%rd205, %rd3, %rd203;
	st.local.f64 	[%rd205], %fd1088;
	add.s64 	%rd206, %rd4, %rd203;
	mov.b64 	%rd207, 0;
	st.local.u64 	[%rd206], %rd207;
	ld.local.f64 	%fd1089, [%rd204+8];
	st.local.f64 	[%rd205+8], %fd1089;
	st.local.u64 	[%rd206+8], %rd207;
	ld.local.f64 	%fd1090, [%rd204+16];
	st.local.f64 	[%rd205+16], %fd1090;
	st.local.u64 	[%rd206+16], %rd207;
	ld.local.f64 	%fd1091, [%rd204+24];
	st.local.f64 	[%rd205+24], %fd1091;
	st.local.u64 	[%rd206+24], %rd207;
	add.s32 	%r1034, %r1034, 4;
$L__BB0_289:
	setp.eq.s32 	%p268, %r302, 0;
	@%p268 bra 	$L__BB0_372;
	mul.wide.u32 	%rd208, %r1034, 8;
	add.s64 	%rd251, %rd4, %rd208;
	add.s64 	%rd250, %rd3, %rd208;
	add.s64 	%rd249, %rd247, %rd208;
	neg.s32 	%r1036, %r302;
$L__BB0_291:
	.pragma "nounroll";
	ld.local.f64 	%fd1092, [%rd249];
	st.local.f64 	[%rd250], %fd1092;
	mov.b64 	%rd209, 0;
	st.local.u64 	[%rd251], %rd209;
	add.s64 	%rd251, %rd251, 8;
	add.s64 	%rd250, %rd250, 8;
	add.s64 	%rd249, %rd249, 8;
	add.s32 	%r1036, %r1036, 1;
	setp.ne.s32 	%p269, %r1036, 0;
	@%p269 bra 	$L__BB0_291;
	bra.uni 	$L__BB0_372;
$L__BB0_292:
	ld.local.f64 	%fd746, [%rd234+-32];
	add.f64 	%fd747, %fd1192, %fd746;
	st.local.f64 	[%rd234+-32], %fd747;
$L__BB0_293:
	ld.shared.f64 	%fd750, [%r1014+-48];
	setp.eq.f64 	%p224, %fd750, 0d3FF0000000000000;
	@%p224 bra 	$L__BB0_295;
	ld.local.f64 	%fd751, [%rd234+-24];
	add.f64 	%fd752, %fd1192, %fd751;
	st.local.f64 	[%rd234+-24], %fd752;
	bra.uni 	$L__BB0_296;
$L__BB0_295:
	ld.local.f64 	%fd753, [%rd235+-24];
	add.f64 	%fd754, %fd1192, %fd753;
	st.local.f64 	[%rd235+-24], %fd754;
$L__BB0_296:
	ld.shared.f64 	%fd755, [%r1014+-40];
	setp.eq.f64 	%p225, %fd755, 0d3FF0000000000000;
	@%p225 bra 	$L__BB0_298;
	ld.local.f64 	%fd756, [%rd234+-16];
	add.f64 	%fd757, %fd1192, %fd756;
	st.local.f64 	[%rd234+-16], %fd757;
	bra.uni 	$L__BB0_299;
$L__BB0_298:
	ld.local.f64 	%fd758, [%rd235+-16];
	add.f64 	%fd759, %fd1192, %fd758;
	st.local.f64 	[%rd235+-16], %fd759;
$L__BB0_299:
	ld.shared.f64 	%fd760, [%r1014+-32];
	setp.eq.f64 	%p226, %fd760, 0d3FF0000000000000;
	@%p226 bra 	$L__BB0_301;
	ld.local.f64 	%fd761, [%rd234+-8];
	add.f64 	%fd762, %fd1192, %fd761;
	st.local.f64 	[%rd234+-8], %fd762;
	bra.uni 	$L__BB0_302;
$L__BB0_301:
	ld.local.f64 	%fd763, [%rd235+-8];
	add.f64 	%fd764, %fd1192, %fd763;
	st.local.f64 	[%rd235+-8], %fd764;
$L__BB0_302:
	ld.shared.f64 	%fd765, [%r1014+-24];
	setp.eq.f64 	%p227, %fd765, 0d3FF0000000000000;
	@%p227 bra 	$L__BB0_304;
	ld.local.f64 	%fd766, [%rd234];
	add.f64 	%fd767, %fd1192, %fd766;
	st.local.f64 	[%rd234], %fd767;
	bra.uni 	$L__BB0_305;
$L__BB0_304:
	ld.local.f64 	%fd768, [%rd235];
	add.f64 	%fd769, %fd1192, %fd768;
	st.local.f64 	[%rd235], %fd769;
$L__BB0_305:
	ld.shared.f64 	%fd770, [%r1014+-16];
	setp.eq.f64 	%p228, %fd770, 0d3FF0000000000000;
	@%p228 bra 	$L__BB0_307;
	ld.local.f64 	%fd771, [%rd234+8];
	add.f64 	%fd772, %fd1192, %fd771;
	st.local.f64 	[%rd234+8], %fd772;
	bra.uni 	$L__BB0_308;
$L__BB0_307:
	ld.local.f64 	%fd773, [%rd235+8];
	add.f64 	%fd774, %fd1192, %fd773;
	st.local.f64 	[%rd235+8], %fd774;
$L__BB0_308:
	ld.shared.f64 	%fd775, [%r1014+-8];
	setp.eq.f64 	%p229, %fd775, 0d3FF0000000000000;
	@%p229 bra 	$L__BB0_310;
	ld.local.f64 	%fd776, [%rd234+16];
	add.f64 	%fd777, %fd1192, %fd776;
	st.local.f64 	[%rd234+16], %fd777;
	bra.uni 	$L__BB0_311;
$L__BB0_310:
	ld.local.f64 	%fd778, [%rd235+16];
	add.f64 	%fd779, %fd1192, %fd778;
	st.local.f64 	[%rd235+16], %fd779;
$L__BB0_311:
	ld.shared.f64 	%fd780, [%r1014];
	setp.eq.f64 	%p230, %fd780, 0d3FF0000000000000;
	@%p230 bra 	$L__BB0_313;
	ld.local.f64 	%fd781, [%rd234+24];
	add.f64 	%fd782, %fd1192, %fd781;
	st.local.f64 	[%rd234+24], %fd782;
	bra.uni 	$L__BB0_314;
$L__BB0_313:
	ld.local.f64 	%fd783, [%rd235+24];
	add.f64 	%fd784, %fd1192, %fd783;
	st.local.f64 	[%rd235+24], %fd784;
$L__BB0_314:
	add.s32 	%r1015, %r1015, 8;
	add.s32 	%r1014, %r1014, 64;
	add.s64 	%rd235, %rd235, 64;
	add.s64 	%rd234, %rd234, 64;
	setp.ne.s32 	%p231, %r1015, 0;
	@%p231 bra 	$L__BB0_249;
$L__BB0_315:
	setp.eq.s32 	%p232, %r24, 0;
	@%p232 bra 	$L__BB0_343;
	add.s32 	%r888, %r24, -1;
	setp.lt.u32 	%p233, %r888, 3;
	@%p233 bra 	$L__BB0_330;
	add.s32 	%r889, %r1017, %r247;
	shl.b32 	%r890, %r889, 3;
	add.s32 	%r256, %r23, %r890;
	ld.shared.f64 	%fd785, [%r256+352];
	setp.eq.f64 	%p234, %fd785, 0d3FF0000000000000;
	mul.wide.u32 	%rd180, %r1017, 8;
	add.s64 	%rd28, %rd245, %rd180;
	add.s64 	%rd29, %rd244, %rd180;
	@%p234 bra 	$L__BB0_319;
	ld.local.f64 	%fd786, [%rd29];
	add.f64 	%fd787, %fd1192, %fd786;
	st.local.f64 	[%rd29], %fd787;
	bra.uni 	$L__BB0_320;
$L__BB0_319:
	ld.local.f64 	%fd788, [%rd28];
	add.f64 	%fd789, %fd1192, %fd788;
	st.local.f64 	[%rd28], %fd789;
$L__BB0_320:
	ld.shared.f64 	%fd790, [%r256+360];
	setp.eq.f64 	%p235, %fd790, 0d3FF0000000000000;
	@%p235 bra 	$L__BB0_322;
	ld.local.f64 	%fd791, [%rd29+8];
	add.f64 	%fd792, %fd1192, %fd791;
	st.local.f64 	[%rd29+8], %fd792;
	bra.uni 	$L__BB0_323;
$L__BB0_322:
	ld.local.f64 	%fd793, [%rd28+8];
	add.f64 	%fd794, %fd1192, %fd793;
	st.local.f64 	[%rd28+8], %fd794;
$L__BB0_323:
	ld.shared.f64 	%fd795, [%r256+368];
	setp.eq.f64 	%p236, %fd795, 0d3FF0000000000000;
	@%p236 bra 	$L__BB0_325;
	ld.local.f64 	%fd796, [%rd29+16];
	add.f64 	%fd797, %fd1192, %fd796;
	st.local.f64 	[%rd29+16], %fd797;
	bra.uni 	$L__BB0_326;
$L__BB0_325:
	ld.local.f64 	%fd798, [%rd28+16];
	add.f64 	%fd799, %fd1192, %fd798;
	st.local.f64 	[%rd28+16], %fd799;
$L__BB0_326:
	ld.shared.f64 	%fd800, [%r256+376];
	setp.eq.f64 	%p237, %fd800, 0d3FF0000000000000;
	@%p237 bra 	$L__BB0_328;
	ld.local.f64 	%fd801, [%rd29+24];
	add.f64 	%fd802, %fd1192, %fd801;
	st.local.f64 	[%rd29+24], %fd802;
	bra.uni 	$L__BB0_329;
$L__BB0_328:
	ld.local.f64 	%fd803, [%rd28+24];
	add.f64 	%fd804, %fd1192, %fd803;
	st.local.f64 	[%rd28+24], %fd804;
$L__BB0_329:
	add.s32 	%r1017, %r1017, 4;
$L__BB0_330:
	and.b32  	%r891, %r329, 3;
	setp.eq.s32 	%p238, %r891, 0;
	@%p238 bra 	$L__BB0_343;
	setp.eq.s32 	%p239, %r891, 1;
	@%p239 bra 	$L__BB0_339;
	add.s32 	%r892, %r1017, %r247;
	shl.b32 	%r893, %r892, 3;
	add.s32 	%r259, %r23, %r893;
	ld.shared.f64 	%fd805, [%r259+352];
	setp.eq.f64 	%p240, %fd805, 0d3FF0000000000000;
	mul.wide.u32 	%rd181, %r1017, 8;
	add.s64 	%rd30, %rd245, %rd181;
	add.s64 	%rd31, %rd244, %rd181;
	@%p240 bra 	$L__BB0_334;
	ld.local.f64 	%fd806, [%rd31];
	add.f64 	%fd807, %fd1192, %fd806;
	st.local.f64 	[%rd31], %fd807;
	bra.uni 	$L__BB0_335;
$L__BB0_334:
	ld.local.f64 	%fd808, [%rd30];
	add.f64 	%fd809, %fd1192, %fd808;
	st.local.f64 	[%rd30], %fd809;
$L__BB0_335:
	ld.shared.f64 	%fd810, [%r259+360];
	setp.eq.f64 	%p241, %fd810, 0d3FF0000000000000;
	@%p241 bra 	$L__BB0_337;
	ld.local.f64 	%fd811, [%rd31+8];
	add.f64 	%fd812, %fd1192, %fd811;
	st.local.f64 	[%rd31+8], %fd812;
	bra.uni 	$L__BB0_338;
$L__BB0_337:
	ld.local.f64 	%fd813, [%rd30+8];
	add.f64 	%fd814, %fd1192, %fd813;
	st.local.f64 	[%rd30+8], %fd814;
$L__BB0_338:
	add.s32 	%r1017, %r1017, 2;
$L__BB0_339:
	setp.eq.s32 	%p242, %r226, 0;
	@%p242 bra 	$L__BB0_343;
	add.s32 	%r894, %r1017, %r247;
	shl.b32 	%r895, %r894, 3;
	add.s32 	%r896, %r23, %r895;
	ld.shared.f64 	%fd815, [%r896+352];
	setp.eq.f64 	%p243, %fd815, 0d3FF0000000000000;
	@%p243 bra 	$L__BB0_342;
	mul.wide.u32 	%rd182, %r1017, 8;
	add.s64 	%rd183, %rd244, %rd182;
	ld.local.f64 	%fd816, [%rd183];
	add.f64 	%fd817, %fd1192, %fd816;
	st.local.f64 	[%rd183], %fd817;
	bra.uni 	$L__BB0_343;
$L__BB0_342:
	mul.wide.u32 	%rd184, %r1017, 8;
	add.s64 	%rd185, %rd245, %rd184;
	ld.local.f64 	%fd818, [%rd185];
	add.f64 	%fd819, %fd1192, %fd818;
	st.local.f64 	[%rd185], %fd819;
$L__BB0_343:
	add.s32 	%r1013, %r1013, 1;
	setp.ne.s32 	%p244, %r1013, %r1010;
	@%p244 bra 	$L__BB0_244;
$L__BB0_344:
	setp.lt.u32 	%p245, %r7, 15;
	ld.shared.f64 	%fd820, [%r23+744];
	max.f64 	%fd152, %fd820, 0d3E112E0BE826D695;
	mov.b32 	%r1019, 0;
	@%p245 bra 	$L__BB0_347;
	add.s64 	%rd240, %rd245, 64;
	add.s64 	%rd242, %rd244, 64;
	and.b32  	%r1019, %r329, 2147483632;
	neg.s32 	%r1023, %r1019;
	add.s64 	%rd243, %rd3, 64;
	add.s64 	%rd241, %rd4, 64;
$L__BB0_346:
	.pragma "nounroll";
	ld.local.f64 	%fd821, [%rd243+-64];
	ld.local.f64 	%fd822, [%rd242+-64];
	fma.rn.f64 	%fd823, %fd152, %fd821, %fd822;
	st.local.f64 	[%rd242+-64], %fd823;
	ld.local.f64 	%fd824, [%rd241+-64];
	ld.local.f64 	%fd825, [%rd240+-64];
	fma.rn.f64 	%fd826, %fd152, %fd824, %fd825;
	st.local.f64 	[%rd240+-64], %fd826;
	ld.local.f64 	%fd827, [%rd243+-56];
	ld.local.f64 	%fd828, [%rd242+-56];
	fma.rn.f64 	%fd829, %fd152, %fd827, %fd828;
	st.local.f64 	[%rd242+-56], %fd829;
	ld.local.f64 	%fd830, [%rd241+-56];
	ld.local.f64 	%fd831, [%rd240+-56];
	fma.rn.f64 	%fd832, %fd152, %fd830, %fd831;
	st.local.f64 	[%rd240+-56], %fd832;
	ld.local.f64 	%fd833, [%rd243+-48];
	ld.local.f64 	%fd834, [%rd242+-48];
	fma.rn.f64 	%fd835, %fd152, %fd833, %fd834;
	st.local.f64 	[%rd242+-48], %fd835;
	ld.local.f64 	%fd836, [%rd241+-48];
	ld.local.f64 	%fd837, [%rd240+-48];
	fma.rn.f64 	%fd838, %fd152, %fd836, %fd837;
	st.local.f64 	[%rd240+-48], %fd838;
	ld.local.f64 	%fd839, [%rd243+-40];
	ld.local.f64 	%fd840, [%rd242+-40];
	fma.rn.f64 	%fd841, %fd152, %fd839, %fd840;
	st.local.f64 	[%rd242+-40], %fd841;
	ld.local.f64 	%fd842, [%rd241+-40];
	ld.local.f64 	%fd843, [%rd240+-40];
	fma.rn.f64 	%fd844, %fd152, %fd842, %fd843;
	st.local.f64 	[%rd240+-40], %fd844;
	ld.local.f64 	%fd845, [%rd243+-32];
	ld.local.f64 	%fd846, [%rd242+-32];
	fma.rn.f64 	%fd847, %fd152, %fd845, %fd846;
	st.local.f64 	[%rd242+-32], %fd847;
	ld.local.f64 	%fd848, [%rd241+-32];
	ld.local.f64 	%fd849, [%rd240+-32];
	fma.rn.f64 	%fd850, %fd152, %fd848, %fd849;
	st.local.f64 	[%rd240+-32], %fd850;
	ld.local.f64 	%fd851, [%rd243+-24];
	ld.local.f64 	%fd852, [%rd242+-24];
	fma.rn.f64 	%fd853, %fd152, %fd851, %fd852;
	st.local.f64 	[%rd242+-24], %fd853;
	ld.local.f64 	%fd854, [%rd241+-24];
	ld.local.f64 	%fd855, [%rd240+-24];
	fma.rn.f64 	%fd856, %fd152, %fd854, %fd855;
	st.local.f64 	[%rd240+-24], %fd856;
	ld.local.f64 	%fd857, [%rd243+-16];
	ld.local.f64 	%fd858, [%rd242+-16];
	fma.rn.f64 	%fd859, %fd152, %fd857, %fd858;
	st.local.f64 	[%rd242+-16], %fd859;
	ld.local.f64 	%fd860, [%rd241+-16];
	ld.local.f64 	%fd861, [%rd240+-16];
	fma.rn.f64 	%fd862, %fd152, %fd860, %fd861;
	st.local.f64 	[%rd240+-16], %fd862;
	ld.local.f64 	%fd863, [%rd243+-8];
	ld.local.f64 	%fd864, [%rd242+-8];
	fma.rn.f64 	%fd865, %fd152, %fd863, %fd864;
	st.local.f64 	[%rd242+-8], %fd865;
	ld.local.f64 	%fd866, [%rd241+-8];
	ld.local.f64 	%fd867, [%rd240+-8];
	fma.rn.f64 	%fd868, %fd152, %fd866, %fd867;
	st.local.f64 	[%rd240+-8], %fd868;
	ld.local.f64 	%fd869, [%rd243];
	ld.local.f64 	%fd870, [%rd242];
	fma.rn.f64 	%fd871, %fd152, %fd869, %fd870;
	st.local.f64 	[%rd242], %fd871;
	ld.local.f64 	%fd872, [%rd241];
	ld.local.f64 	%fd873, [%rd240];
	fma.rn.f64 	%fd874, %fd152, %fd872, %fd873;
	st.local.f64 	[%rd240], %fd874;
	ld.local.f64 	%fd875, [%rd243+8];
	ld.local.f64 	%fd876, [%rd242+8];
	fma.rn.f64 	%fd877, %fd152, %fd875, %fd876;
	st.local.f64 	[%rd242+8], %fd877;
	ld.local.f64 	%fd878, [%rd241+8];
	ld.local.f64 	%fd879, [%rd240+8];
	fma.rn.f64 	%fd880, %fd152, %fd878, %fd879;
	st.local.f64 	[%rd240+8], %fd880;
	ld.local.f64 	%fd881, [%rd243+16];
	ld.local.f64 	%fd882, [%rd242+16];
	fma.rn.f64 	%fd883, %fd152, %fd881, %fd882;
	st.local.f64 	[%rd242+16], %fd883;
	ld.local.f64 	%fd884, [%rd241+16];
	ld.local.f64 	%fd885, [%rd240+16];
	fma.rn.f64 	%fd886, %fd152, %fd884, %fd885;
	st.local.f64 	[%rd240+16], %fd886;
	ld.local.f64 	%fd887, [%rd243+24];
	ld.local.f64 	%fd888, [%rd242+24];
	fma.rn.f64 	%fd889, %fd152, %fd887, %fd888;
	st.local.f64 	[%rd242+24], %fd889;
	ld.local.f64 	%fd890, [%rd241+24];
	ld.local.f64 	%fd891, [%rd240+24];
	fma.rn.f64 	%fd892, %fd152, %fd890, %fd891;
	st.local.f64 	[%rd240+24], %fd892;
	ld.local.f64 	%fd893, [%rd243+32];
	ld.local.f64 	%fd894, [%rd242+32];
	fma.rn.f64 	%fd895, %fd152, %fd893, %fd894;
	st.local.f64 	[%rd242+32], %fd895;
	ld.local.f64 	%fd896, [%rd241+32];
	ld.local.f64 	%fd897, [%rd240+32];
	fma.rn.f64 	%fd898, %fd152, %fd896, %fd897;
	st.local.f64 	[%rd240+32], %fd898;
	ld.local.f64 	%fd899, [%rd243+40];
	ld.local.f64 	%fd900, [%rd242+40];
	fma.rn.f64 	%fd901, %fd152, %fd899, %fd900;
	st.local.f64 	[%rd242+40], %fd901;
	ld.local.f64 	%fd902, [%rd241+40];
	ld.local.f64 	%fd903, [%rd240+40];
	fma.rn.f64 	%fd904, %fd152, %fd902, %fd903;
	st.local.f64 	[%rd240+40], %fd904;
	ld.local.f64 	%fd905, [%rd243+48];
	ld.local.f64 	%fd906, [%rd242+48];
	fma.rn.f64 	%fd907, %fd152, %fd905, %fd906;
	st.local.f64 	[%rd242+48], %fd907;
	ld.local.f64 	%fd908, [%rd241+48];
	ld.local.f64 	%fd909, [%rd240+48];
	fma.rn.f64 	%fd910, %fd152, %fd908, %fd909;
	st.local.f64 	[%rd240+48], %fd910;
	ld.local.f64 	%fd911, [%rd243+56];
	ld.local.f64 	%fd912, [%rd242+56];
	fma.rn.f64 	%fd913, %fd152, %fd911, %fd912;
	st.local.f64 	[%rd242+56], %fd913;
	ld.local.f64 	%fd914, [%rd241+56];
	ld.local.f64 	%fd915, [%rd240+56];
	fma.rn.f64 	%fd916, %fd152, %fd914, %fd915;
	st.local.f64 	[%rd240+56], %fd916;
	add.s32 	%r1023, %r1023, 16;
	add.s64 	%rd243, %rd243, 128;
	add.s64 	%rd242, %rd242, 128;
	add.s64 	%rd241, %rd241, 128;
	add.s64 	%rd240, %rd240, 128;
	setp.eq.s32 	%p246, %r1023, 0;
	@%p246 bra 	$L__BB0_347;
	bra.uni 	$L__BB0_346;
$L__BB0_347:
	setp.eq.s32 	%p247, %r8, 0;
	@%p247 bra 	$L__BB0_356;
	setp.lt.u32 	%p248, %r8, 8;
	@%p248 bra 	$L__BB0_350;
	mul.wide.u32 	%rd186, %r1019, 8;
	add.s64 	%rd187, %rd3, %rd186;
	ld.local.f64 	%fd917, [%rd187];
	add.s64 	%rd188, %rd244, %rd186;
	ld.local.f64 	%fd918, [%rd188];
	fma.rn.f64 	%fd919, %fd152, %fd917, %fd918;
	st.local.f64 	[%rd188], %fd919;
	add.s64 	%rd189, %rd4, %rd186;
	ld.local.f64 	%fd920, [%rd189];
	add.s64 	%rd190, %rd245, %rd186;
	ld.local.f64 	%fd921, [%rd190];
	fma.rn.f64 	%fd922, %fd152, %fd920, %fd921;
	st.local.f64 	[%rd190], %fd922;
	ld.local.f64 	%fd923, [%rd187+8];
	ld.local.f64 	%fd924, [%rd188+8];
	fma.rn.f64 	%fd925, %fd152, %fd923, %fd924;
	st.local.f64 	[%rd188+8], %fd925;
	ld.local.f64 	%fd926, [%rd189+8];
	ld.local.f64 	%fd927, [%rd190+8];
	fma.rn.f64 	%fd928, %fd152, %fd926, %fd927;
	st.local.f64 	[%rd190+8], %fd928;
	ld.local.f64 	%fd929, [%rd187+16];
	ld.local.f64 	%fd930, [%rd188+16];
	fma.rn.f64 	%fd931, %fd152, %fd929, %fd930;
	st.local.f64 	[%rd188+16], %fd931;
	ld.local.f64 	%fd932, [%rd189+16];
	ld.local.f64 	%fd933, [%rd190+16];
	fma.rn.f64 	%fd934, %fd152, %fd932, %fd933;
	st.local.f64 	[%rd190+16], %fd934;
	ld.local.f64 	%fd935, [%rd187+24];
	ld.local.f64 	%fd936, [%rd188+24];
	fma.rn.f64 	%fd937, %fd152, %fd935, %fd936;
	st.local.f64 	[%rd188+24], %fd937;
	ld.local.f64 	%fd938, [%rd189+24];
	ld.local.f64 	%fd939, [%rd190+24];
	fma.rn.f64 	%fd940, %fd152, %fd938, %fd939;
	st.local.f64 	[%rd190+24], %fd940;
	ld.local.f64 	%fd941, [%rd187+32];
	ld.local.f64 	%fd942, [%rd188+32];
	fma.rn.f64 	%fd943, %fd152, %fd941, %fd942;
	st.local.f64 	[%rd188+32], %fd943;
	ld.local.f64 	%fd944, [%rd189+32];
	ld.local.f64 	%fd945, [%rd190+32];
	fma.rn.f64 	%fd946, %fd152, %fd944, %fd945;
	st.local.f64 	[%rd190+32], %fd946;
	ld.local.f64 	%fd947, [%rd187+40];
	ld.local.f64 	%fd948, [%rd188+40];
	fma.rn.f64 	%fd949, %fd152, %fd947, %fd948;
	st.local.f64 	[%rd188+40], %fd949;
	ld.local.f64 	%fd950, [%rd189+40];
	ld.local.f64 	%fd951, [%rd190+40];
	fma.rn.f64 	%fd952, %fd152, %fd950, %fd951;
	st.local.f64 	[%rd190+40], %fd952;
	ld.local.f64 	%fd953, [%rd187+48];
	ld.local.f64 	%fd954, [%rd188+48];
	fma.rn.f64 	%fd955, %fd152, %fd953, %fd954;
	st.local.f64 	[%rd188+48], %fd955;
	ld.local.f64 	%fd956, [%rd189+48];
	ld.local.f64 	%fd957, [%rd190+48];
	fma.rn.f64 	%fd958, %fd152, %fd956, %fd957;
	st.local.f64 	[%rd190+48], %fd958;
	ld.local.f64 	%fd959, [%rd187+56];
	ld.local.f64 	%fd960, [%rd188+56];
	fma.rn.f64 	%fd961, %fd152, %fd959, %fd960;
	st.local.f64 	[%rd188+56], %fd961;
	ld.local.f64 	%fd962, [%rd189+56];
	ld.local.f64 	%fd963, [%rd190+56];
	fma.rn.f64 	%fd964, %fd152, %fd962, %fd963;
	st.local.f64 	[%rd190+56], %fd964;
	add.s32 	%r1019, %r1019, 8;
$L__BB0_350:
	setp.eq.s32 	%p249, %r24, 0;
	@%p249 bra 	$L__BB0_356;
	and.b32  	%r268, %r329, 3;
	setp.lt.u32 	%p250, %r24, 4;
	@%p250 bra 	$L__BB0_353;
	mul.wide.u32 	%rd191, %r1019, 8;
	add.s64 	%rd192, %rd3, %rd191;
	ld.local.f64 	%fd965, [%rd192];
	add.s64 	%rd193, %rd244, %rd191;
	ld.local.f64 	%fd966, [%rd193];
	fma.rn.f64 	%fd967, %fd152, %fd965, %fd966;
	st.local.f64 	[%rd193], %fd967;
	add.s64 	%rd194, %rd4, %rd191;
	ld.local.f64 	%fd968, [%rd194];
	add.s64 	%rd195, %rd245, %rd191;
	ld.local.f64 	%fd969, [%rd195];
	fma.rn.f64 	%fd970, %fd152, %fd968, %fd969;
	st.local.f64 	[%rd195], %fd970;
	ld.local.f64 	%fd971, [%rd192+8];
	ld.local.f64 	%fd972, [%rd193+8];
	fma.rn.f64 	%fd973, %fd152, %fd971, %fd972;
	st.local.f64 	[%rd193+8], %fd973;
	ld.local.f64 	%fd974, [%rd194+8];
	ld.local.f64 	%fd975, [%rd195+8];
	fma.rn.f64 	%fd976, %fd152, %fd974, %fd975;
	st.local.f64 	[%rd195+8], %fd976;
	ld.local.f64 	%fd977, [%rd192+16];
	ld.local.f64 	%fd978, [%rd193+16];
	fma.rn.f64 	%fd979, %fd152, %fd977, %fd978;
	st.local.f64 	[%rd193+16], %fd979;
	ld.local.f64 	%fd980, [%rd194+16];
	ld.local.f64 	%fd981, [%rd195+16];
	fma.rn.f64 	%fd982, %fd152, %fd980, %fd981;
	st.local.f64 	[%rd195+16], %fd982;
	ld.local.f64 	%fd983, [%rd192+24];
	ld.local.f64 	%fd984, [%rd193+24];
	fma.rn.f64 	%fd985, %fd152, %fd983, %fd984;
	st.local.f64 	[%rd193+24], %fd985;
	ld.local.f64 	%fd986, [%rd194+24];
	ld.local.f64 	%fd987, [%rd195+24];
	fma.rn.f64 	%fd988, %fd152, %fd986, %fd987;
	st.local.f64 	[%rd195+24], %fd988;
	add.s32 	%r1019, %r1019, 4;
$L__BB0_353:
	setp.eq.s32 	%p251, %r268, 0;
	@%p251 bra 	$L__BB0_356;
	mul.wide.u32 	%rd196, %r1019, 8;
	add.s64 	%rd239, %rd245, %rd196;
	add.s64 	%rd238, %rd4, %rd196;
	add.s64 	%rd237, %rd244, %rd196;
	add.s64 	%rd236, %rd3, %rd196;
	neg.s32 	%r1022, %r268;
$L__BB0_355:
	.pragma "nounroll";
	ld.local.f64 	%fd989, [%rd236];
	ld.local.f64 	%fd990, [%rd237];
	fma.rn.f64 	%fd991, %fd152, %fd989, %fd990;
	st.local.f64 	[%rd237], %fd991;
	ld.local.f64 	%fd992, [%rd238];
	ld.local.f64 	%fd993, [%rd239];
	fma.rn.f64 	%fd994, %fd152, %fd992, %fd993;
	st.local.f64 	[%rd239], %fd994;
	add.s64 	%rd239, %rd239, 8;
	add.s64 	%rd238, %rd238, 8;
	add.s64 	%rd237, %rd237, 8;
	add.s64 	%rd236, %rd236, 8;
	add.s32 	%r1022, %r1022, 1;
	setp.ne.s32 	%p252, %r1022, 0;
	@%p252 bra 	$L__BB0_355;
$L__BB0_356:
	neg.s32 	%r1024, %r329;
	mov.u64 	%rd246, %rd3;
	mov.u64 	%rd248, %rd4;
$L__BB0_357:
	ld.local.f64 	%fd995, [%rd244];
	max.f64 	%fd1193, %fd995, 0d39B4484BFEEBC2A0;
	{
	.reg .b32 %temp; 
	mov.b64 	{%temp, %r1025}, %fd1193;
	}
	{
	.reg .b32 %temp; 
	mov.b64 	{%r1026, %temp}, %fd1193;
	}
	setp.gt.s32 	%p253, %r1025, 1048575;
	mov.b32 	%r1027, -1023;
	@%p253 bra 	$L__BB0_359;
	mul.f64 	%fd1193, %fd1193, 0d4350000000000000;
	{
	.reg .b32 %temp; 
	mov.b64 	{%temp, %r1025}, %fd1193;
	}
	{
	.reg .b32 %temp; 
	mov.b64 	{%r1026, %temp}, %fd1193;
	}
	mov.b32 	%r1027, -1077;
$L__BB0_359:
	add.s32 	%r900, %r1025, -1;
	setp.gt.u32 	%p254, %r900, 2146435070;
	@%p254 bra 	$L__BB0_363;
	shr.u32 	%r903, %r1025, 20;
	add.s32 	%r1028, %r1027, %r903;
	and.b32  	%r904, %r1025, 1048575;
	or.b32  	%r905, %r904, 1072693248;
	mov.b64 	%fd1194, {%r1026, %r905};
	setp.lt.u32 	%p256, %r905, 1073127583;
	@%p256 bra 	$L__BB0_362;
	{
	.reg .b32 %temp; 
	mov.b64 	{%r906, %temp}, %fd1194;
	}
	{
	.reg .b32 %temp; 
	mov.b64 	{%temp, %r907}, %fd1194;
	}
	add.s32 	%r908, %r907, -1048576;
	mov.b64 	%fd1194, {%r906, %r908};
	add.s32 	%r1028, %r1028, 1;
$L__BB0_362:
	add.f64 	%fd997, %fd1194, 0dBFF0000000000000;
	add.f64 	%fd998, %fd1194, 0d3FF0000000000000;
	rcp.approx.ftz.f64 	%fd999, %fd998;
	neg.f64 	%fd1000, %fd998;
	fma.rn.f64 	%fd1001, %fd1000, %fd999, 0d3FF0000000000000;
	fma.rn.f64 	%fd1002, %fd1001, %fd1001, %fd1001;
	fma.rn.f64 	%fd1003, %fd1002, %fd999, %fd999;
	mul.f64 	%fd1004, %fd997, %fd1003;
	fma.rn.f64 	%fd1005, %fd997, %fd1003, %fd1004;
	mul.f64 	%fd1006, %fd1005, %fd1005;
	fma.rn.f64 	%fd1007, %fd1006, 0d3EB1380B3AE80F1E, 0d3ED0EE258B7A8B04;
	fma.rn.f64 	%fd1008, %fd1007, %fd1006, 0d3EF3B2669F02676F;
	fma.rn.f64 	%fd1009, %fd1008, %fd1006, 0d3F1745CBA9AB0956;
	fma.rn.f64 	%fd1010, %fd1009, %fd1006, 0d3F3C71C72D1B5154;
	fma.rn.f64 	%fd1011, %fd1010, %fd1006, 0d3F624924923BE72D;
	fma.rn.f64 	%fd1012, %fd1011, %fd1006, 0d3F8999999999A3C4;
	fma.rn.f64 	%fd1013, %fd1012, %fd1006, 0d3FB5555555555554;
	sub.f64 	%fd1014, %fd997, %fd1005;
	add.f64 	%fd1015, %fd1014, %fd1014;
	neg.f64 	%fd1016, %fd1005;
	fma.rn.f64 	%fd1017, %fd1016, %fd997, %fd1015;
	mul.f64 	%fd1018, %fd1003, %fd1017;
	mul.f64 	%fd1019, %fd1006, %fd1013;
	fma.rn.f64 	%fd1020, %fd1019, %fd1005, %fd1018;
	xor.b32  	%r909, %r1028, -2147483648;
	mov.b32 	%r910, 1127219200;
	mov.b64 	%fd1021, {%r909, %r910};
	sub.f64 	%fd1022, %fd1021, %fd42;
	fma.rn.f64 	%fd1023, %fd1022, 0d3FE62E42FEFA39EF, %fd1005;
	fma.rn.f64 	%fd1024, %fd1022, 0dBFE62E42FEFA39EF, %fd1023;
	sub.f64 	%fd1025, %fd1024, %fd1005;
	sub.f64 	%fd1026, %fd1020, %fd1025;
	fma.rn.f64 	%fd1027, %fd1022, 0d3C7ABC9E3B39803F, %fd1026;
	add.f64 	%fd1195, %fd1023, %fd1027;
	bra.uni 	$L__BB0_364;
$L__BB0_363:
	fma.rn.f64 	%fd996, %fd1193, 0d7FF0000000000000, 0d7FF0000000000000;
	{
	.reg .b32 %temp; 
	mov.b64 	{%temp, %r901}, %fd1193;
	}
	and.b32  	%r902, %r901, 2147483647;
	setp.eq.s32 	%p255, %r902, 0;
	selp.f64 	%fd1195, 0dFFF0000000000000, %fd996, %p255;
$L__BB0_364:
	ld.local.f64 	%fd1028, [%rd245];
	max.f64 	%fd1196, %fd1028, 0d39B4484BFEEBC2A0;
	{
	.reg .b32 %temp; 
	mov.b64 	{%temp, %r1029}, %fd1196;
	}
	{
	.reg .b32 %temp; 
	mov.b64 	{%r1030, %temp}, %fd1196;
	}
	setp.gt.s32 	%p257, %r1029, 1048575;
	mov.b32 	%r1031, -1023;
	@%p257 bra 	$L__BB0_366;
	mul.f64 	%fd1196, %fd1196, 0d4350000000000000;
	{
	.reg .b32 %temp; 
	mov.b64 	{%temp, %r1029}, %fd1196;
	}
	{
	.reg .b32 %temp; 
	mov.b64 	{%r1030, %temp}, %fd1196;
	}
	mov.b32 	%r1031, -1077;
$L__BB0_366:
	add.s32 	%r913, %r1029, -1;
	setp.gt.u32 	%p258, %r913, 2146435070;
	@%p258 bra 	$L__BB0_370;
	shr.u32 	%r916, %r1029, 20;
	add.s32 	%r1032, %r1031, %r916;
	and.b32  	%r917, %r1029, 1048575;
	or.b32  	%r918, %r917, 1072693248;
	mov.b64 	%fd1197, {%r1030, %r918};
	setp.lt.u32 	%p260, %r918, 1073127583;
	@%p260 bra 	$L__BB0_369;
	{
	.reg .b32 %temp; 
	mov.b64 	{%r919, %temp}, %fd1197;
	}
	{
	.reg .b32 %temp; 
	mov.b64 	{%temp, %r920}, %fd1197;
	}
	add.s32 	%r921, %r920, -1048576;
	mov.b64 	%fd1197, {%r919, %r921};
	add.s32 	%r1032, %r1032, 1;
$L__BB0_369:
	add.f64 	%fd1030, %fd1197, 0dBFF0000000000000;
	add.f64 	%fd1031, %fd1197, 0d3FF0000000000000;
	rcp.approx.ftz.f64 	%fd1032, %fd1031;
	neg.f64 	%fd1033, %fd1031;
	fma.rn.f64 	%fd1034, %fd1033, %fd1032, 0d3FF0000000000000;
	fma.rn.f64 	%fd1035, %fd1034, %fd1034, %fd1034;
	fma.rn.f64 	%fd1036, %fd1035, %fd1032, %fd1032;
	mul.f64 	%fd1037, %fd1030, %fd1036;
	fma.rn.f64 	%fd1038, %fd1030, %fd1036, %fd1037;
	mul.f64 	%fd1039, %fd1038, %fd1038;
	fma.rn.f64 	%fd1040, %fd1039, 0d3EB1380B3AE80F1E, 0d3ED0EE258B7A8B04;
	fma.rn.f64 	%fd1041, %fd1040, %fd1039, 0d3EF3B2669F02676F;
	fma.rn.f64 	%fd1042, %fd1041, %fd1039, 0d3F1745CBA9AB0956;
	fma.rn.f64 	%fd1043, %fd1042, %fd1039, 0d3F3C71C72D1B5154;
	fma.rn.f64 	%fd1044, %fd1043, %fd1039, 0d3F624924923BE72D;
	fma.rn.f64 	%fd1045, %fd1044, %fd1039, 0d3F8999999999A3C4;
	fma.rn.f64 	%fd1046, %fd1045, %fd1039, 0d3FB5555555555554;
	sub.f64 	%fd1047, %fd1030, %fd1038;
	add.f64 	%fd1048, %fd1047, %fd1047;
	neg.f64 	%fd1049, %fd1038;
	fma.rn.f64 	%fd1050, %fd1049, %fd1030, %fd1048;
	mul.f64 	%fd1051, %fd1036, %fd1050;
	mul.f64 	%fd1052, %fd1039, %fd1046;
	fma.rn.f64 	%fd1053, %fd1052, %fd1038, %fd1051;
	xor.b32  	%r922, %r1032, -2147483648;
	mov.b32 	%r923, 1127219200;
	mov.b64 	%fd1054, {%r922, %r923};
	sub.f64 	%fd1055, %fd1054, %fd42;
	fma.rn.f64 	%fd1056, %fd1055, 0d3FE62E42FEFA39EF, %fd1038;
	fma.rn.f64 	%fd1057, %fd1055, 0dBFE62E42FEFA39EF, %fd1056;
	sub.f64 	%fd1058, %fd1057, %fd1038;
	sub.f64 	%fd1059, %fd1053, %fd1058;
	fma.rn.f64 	%fd1060, %fd1055, 0d3C7ABC9E3B39803F, %fd1059;
	add.f64 	%fd1198, %fd1056, %fd1060;
	bra.uni 	$L__BB0_371;
$L__BB0_370:
	fma.rn.f64 	%fd1029, %fd1196, 0d7FF0000000000000, 0d7FF0000000000000;
	{
	.reg .b32 %temp; 
	mov.b64 	{%temp, %r914}, %fd1196;
	}
	and.b32  	%r915, %r914, 2147483647;
	setp.eq.s32 	%p259, %r915, 0;
	selp.f64 	%fd1198, 0dFFF0000000000000, %fd1029, %p259;
$L__BB0_371:
	sub.f64 	%fd1061, %fd1195, %fd1198;
	st.local.f64 	[%rd246], %fd1061;
	ld.local.f64 	%fd1062, [%rd247];
	sub.f64 	%fd1063, %fd1061, %fd1062;
	st.local.f64 	[%rd248], %fd1063;
	add.s32 	%r1024, %r1024, 1;
	setp.eq.s32 	%p261, %r1024, 0;
	add.s64 	%rd248, %rd248, 8;
	add.s64 	%rd247, %rd247, 8;
	add.s64 	%rd246, %rd246, 8;
	add.s64 	%rd245, %rd245, 8;
	add.s64 	%rd244, %rd244, 8;
	@%p261 bra 	$L__BB0_372;
	bra.uni 	$L__BB0_357;
$L__BB0_372:
	ld.param.u64 	%rd229, [_Z33decode_columns_cubic_kernel_fixedPdS_S_diii_param_1];
	mov.u32 	%r926, %ctaid.z;
	mul.lo.s32 	%r308, %r329, %r926;
	mov.u32 	%r309, %ctaid.y;
	cvta.to.global.u64 	%rd75, %rd229;
	setp.lt.u32 	%p270, %r7, 15;
	mov.b32 	%r1040, 0;
	@%p270 bra 	$L__BB0_375;
	and.b32  	%r1040, %r329, 2147483632;
	neg.s32 	%r1038, %r1040;
	add.s64 	%rd76, %rd75, 64;
	add.s32 	%r927, %r309, %r308;
	mad.lo.s32 	%r928, %r329, %r927, %r4;
	mul.lo.s32 	%r1037, %r329, %r928;
	add.s64 	%rd77, %rd2, 64;
	add.s64 	%rd253, %rd3, 64;
	add.s64 	%rd252, %rd4, 64;
$L__BB0_374:
	.pragma "nounroll";
	mul.wide.s32 	%rd210, %r1037, 8;
	add.s64 	%rd211, %rd76, %rd210;
	add.s64 	%rd212, %rd77, %rd210;
	ld.local.f64 	%fd1093, [%rd253+-64];
	st.global.f64 	[%rd211+-64], %fd1093;
	ld.local.f64 	%fd1094, [%rd252+-64];
	st.global.f64 	[%rd212+-64], %fd1094;
	ld.local.f64 	%fd1095, [%rd253+-56];
	st.global.f64 	[%rd211+-56], %fd1095;
	ld.local.f64 	%fd1096, [%rd252+-56];
	st.global.f64 	[%rd212+-56], %fd1096;
	ld.local.f64 	%fd1097, [%rd253+-48];
	st.global.f64 	[%rd211+-48], %fd1097;
	ld.local.f64 	%fd1098, [%rd252+-48];
	st.global.f64 	[%rd212+-48], %fd1098;
	ld.local.f64 	%fd1099, [%rd253+-40];
	st.global.f64 	[%rd211+-40], %fd1099;
	ld.local.f64 	%fd1100, [%rd252+-40];
	st.global.f64 	[%rd212+-40], %fd1100;
	ld.local.f64 	%fd1101, [%rd253+-32];
	st.global.f64 	[%rd211+-32], %fd1101;
	ld.local.f64 	%fd1102, [%rd252+-32];
	st.global.f64 	[%rd212+-32], %fd1102;
	ld.local.f64 	%fd1103, [%rd253+-24];
	st.global.f64 	[%rd211+-24], %fd1103;
	ld.local.f64 	%fd1104, [%rd252+-24];
	st.global.f64 	[%rd212+-24], %fd1104;
	ld.local.f64 	%fd1105, [%rd253+-16];
	st.global.f64 	[%rd211+-16], %fd1105;
	ld.local.f64 	%fd1106, [%rd252+-16];
	st.global.f64 	[%rd212+-16], %fd1106;
	ld.local.f64 	%fd1107, [%rd253+-8];
	st.global.f64 	[%rd211+-8], %fd1107;
	ld.local.f64 	%fd1108, [%rd252+-8];
	st.global.f64 	[%rd212+-8], %fd1108;
	ld.local.f64 	%fd1109, [%rd253];
	st.global.f64 	[%rd211], %fd1109;
	ld.local.f64 	%fd1110, [%rd252];
	st.global.f64 	[%rd212], %fd1110;
	ld.local.f64 	%fd1111, [%rd253+8];
	st.global.f64 	[%rd211+8], %fd1111;
	ld.local.f64 	%fd1112, [%rd252+8];
	st.global.f64 	[%rd212+8], %fd1112;
	ld.local.f64 	%fd1113, [%rd253+16];
	st.global.f64 	[%rd211+16], %fd1113;
	ld.local.f64 	%fd1114, [%rd252+16];
	st.global.f64 	[%rd212+16], %fd1114;
	ld.local.f64 	%fd1115, [%rd253+24];
	st.global.f64 	[%rd211+24], %fd1115;
	ld.local.f64 	%fd1116, [%rd252+24];
	st.global.f64 	[%rd212+24], %fd1116;
	ld.local.f64 	%fd1117, [%rd253+32];
	st.global.f64 	[%rd211+32], %fd1117;
	ld.local.f64 	%fd1118, [%rd252+32];
	st.global.f64 	[%rd212+32], %fd1118;
	ld.local.f64 	%fd1119, [%rd253+40];
	st.global.f64 	[%rd211+40], %fd1119;
	ld.local.f64 	%fd1120, [%rd252+40];
	st.global.f64 	[%rd212+40], %fd1120;
	ld.local.f64 	%fd1121, [%rd253+48];
	st.global.f64 	[%rd211+48], %fd1121;
	ld.local.f64 	%fd1122, [%rd252+48];
	st.global.f64 	[%rd212+48], %fd1122;
	ld.local.f64 	%fd1123, [%rd253+56];
	st.global.f64 	[%rd211+56], %fd1123;
	ld.local.f64 	%fd1124, [%rd252+56];
	st.global.f64 	[%rd212+56], %fd1124;
	add.s32 	%r1038, %r1038, 16;
	add.s32 	%r1037, %r1037, 16;
	add.s64 	%rd253, %rd253, 128;
	add.s64 	%rd252, %rd252, 128;
	setp.ne.s32 	%p271, %r1038, 0;
	@%p271 bra 	$L__BB0_374;
$L__BB0_375:
	setp.eq.s32 	%p272, %r8, 0;
	@%p272 bra 	$L__BB0_384;
	setp.lt.u32 	%p273, %r8, 8;
	@%p273 bra 	$L__BB0_378;
	add.s32 	%r929, %r6, %r1040;
	mul.wide.u32 	%rd213, %r1040, 8;
	add.s64 	%rd214, %rd3, %rd213;
	ld.local.f64 	%fd1125, [%rd214];
	mul.wide.s32 	%rd215, %r929, 8;
	add.s64 	%rd216, %rd75, %rd215;
	st.global.f64 	[%rd216], %fd1125;
	add.s64 	%rd217, %rd4, %rd213;
	ld.local.f64 	%fd1126, [%rd217];
	add.s64 	%rd218, %rd2, %rd215;
	st.global.f64 	[%rd218], %fd1126;
	ld.local.f64 	%fd1127, [%rd214+8];
	st.global.f64 	[%rd216+8], %fd1127;
	ld.local.f64 	%fd1128, [%rd217+8];
	st.global.f64 	[%rd218+8], %fd1128;
	ld.local.f64 	%fd1129, [%rd214+16];
	st.global.f64 	[%rd216+16], %fd1129;
	ld.local.f64 	%fd1130, [%rd217+16];
	st.global.f64 	[%rd218+16], %fd1130;
	ld.local.f64 	%fd1131, [%rd214+24];
	st.global.f64 	[%rd216+24], %fd1131;
	ld.local.f64 	%fd1132, [%rd217+24];
	st.global.f64 	[%rd218+24], %fd1132;
	ld.local.f64 	%fd1133, [%rd214+32];
	st.global.f64 	[%rd216+32], %fd1133;
	ld.local.f64 	%fd1134, [%rd217+32];
	st.global.f64 	[%rd218+32], %fd1134;
	ld.local.f64 	%fd1135, [%rd214+40];
	st.global.f64 	[%rd216+40], %fd1135;
	ld.local.f64 	%fd1136, [%rd217+40];
	st.global.f64 	[%rd218+40], %fd1136;
	ld.local.f64 	%fd1137, [%rd214+48];
	st.global.f64 	[%rd216+48], %fd1137;
	ld.local.f64 	%fd1138, [%rd217+48];
	st.global.f64 	[%rd218+48], %fd1138;
	ld.local.f64 	%fd1139, [%rd214+56];
	st.global.f64 	[%rd216+56], %fd1139;
	ld.local.f64 	%fd1140, [%rd217+56];
	st.global.f64 	[%rd218+56], %fd1140;
	add.s32 	%r1040, %r1040, 8;
$L__BB0_378:
	setp.eq.s32 	%p274, %r24, 0;
	@%p274 bra 	$L__BB0_384;
	and.b32  	%r320, %r329, 3;
	setp.lt.u32 	%p275, %r24, 4;
	@%p275 bra 	$L__BB0_381;
	add.s32 	%r930, %r6, %r1040;
	mul.wide.u32 	%rd219, %r1040, 8;
	add.s64 	%rd220, %rd3, %rd219;
	ld.local.f64 	%fd1141, [%rd220];
	mul.wide.s32 	%rd221, %r930, 8;
	add.s64 	%rd222, %rd75, %rd221;
	st.global.f64 	[%rd222], %fd1141;
	add.s64 	%rd223, %rd4, %rd219;
	ld.local.f64 	%fd1142, [%rd223];
	add.s64 	%rd224, %rd2, %rd221;
	st.global.f64 	[%rd224], %fd1142;
	ld.local.f64 	%fd1143, [%rd220+8];
	st.global.f64 	[%rd222+8], %fd1143;
	ld.local.f64 	%fd1144, [%rd223+8];
	st.global.f64 	[%rd224+8], %fd1144;
	ld.local.f64 	%fd1145, [%rd220+16];
	st.global.f64 	[%rd222+16], %fd1145;
	ld.local.f64 	%fd1146, [%rd223+16];
	st.global.f64 	[%rd224+16], %fd1146;
	ld.local.f64 	%fd1147, [%rd220+24];
	st.global.f64 	[%rd222+24], %fd1147;
	ld.local.f64 	%fd1148, [%rd223+24];
	st.global.f64 	[%rd224+24], %fd1148;
	add.s32 	%r1040, %r1040, 4;
$L__BB0_381:
	setp.eq.s32 	%p276, %r320, 0;
	@%p276 bra 	$L__BB0_384;
	mul.wide.u32 	%rd225, %r1040, 8;
	add.s64 	%rd255, %rd4, %rd225;
	add.s64 	%rd254, %rd3, %rd225;
	add.s32 	%r931, %r309, %r308;
	mad.lo.s32 	%r932, %r329, %r931, %r4;
	mad.lo.s32 	%r1043, %r329, %r932, %r1040;
	neg.s32 	%r1042, %r320;
$L__BB0_383:
	.pragma "nounroll";
	mul.wide.s32 	%rd226, %r1043, 8;
	add.s64 	%rd227, %rd2, %rd226;
	add.s64 	%rd228, %rd75, %rd226;
	ld.local.f64 	%fd1149, [%rd254];
	st.global.f64 	[%rd228], %fd1149;
	ld.local.f64 	%fd1150, [%rd255];
	st.global.f64 	[%rd227], %fd1150;
	add.s64 	%rd255, %rd255, 8;
	add.s64 	%rd254, %rd254, 8;
	add.s32 	%r1043, %r1043, 1;
	add.s32 	%r1042, %r1042, 1;
	setp.ne.s32 	%p277, %r1042, 0;
	@%p277 bra 	$L__BB0_383;
$L__BB0_384:
	ret;

}
	// .globl	_Z30decode_rows_cubic_kernel_fixedPdS_S_diii
.visible .entry _Z30decode_rows_cubic_kernel_fixedPdS_S_diii(
	.param .u64 .ptr .align 1 _Z30decode_rows_cubic_kernel_fixedPdS_S_diii_param_0,
	.param .u64 .ptr .align 1 _Z30decode_rows_cubic_kernel_fixedPdS_S_diii_param_1,
	.param .u64 .ptr .align 1 _Z30decode_rows_cubic_kernel_fixedPdS_S_diii_param_2,
	.param .f64 _Z30decode_rows_cubic_kernel_fixedPdS_S_diii_param_3,
	.param .u32 _Z30decode_rows_cubic_kernel_fixedPdS_S_diii_param_4,
	.param .u32 _Z30decode_rows_cubic_kernel_fixedPdS_S_diii_param_5,
	.param .u32 _Z30decode_rows_cubic_kernel_fixedPdS_S_diii_param_6
)
{
	.local .align 8 .b8 	__local_depot1[600];
	.reg .b64 	%SP;
	.reg .b64 	%SPL;
	.reg .pred 	%p<278>;
	.reg .b16 	%rs<317>;
	.reg .b32 	%r<1040>;
	.reg .b32 	%f<23>;
	.reg .b64 	%rd<298>;
	.reg .b64 	%fd<1129>;
	// demoted variable
	.shared .align 8 .b8 _ZZ30decode_rows_cubic_kernel_fixedPdS_S_diiiE6states[3008];
	mov.u64 	%SPL, __local_depot1;
	ld.param.u64 	%rd83, [_Z30decode_rows_cubic_kernel_fixedPdS_S_diii_param_0];
	ld.param.u64 	%rd84, [_Z30decode_rows_cubic_kernel_fixedPdS_S_diii_param_2];
	ld.param.f64 	%fd171, [_Z30decode_rows_cubic_kernel_fixedPdS_S_diii_param_3];
	ld.param.u32 	%r320, [_Z30decode_rows_cubic_kernel_fixedPdS_S_diii_param_4];
	ld.param.u32 	%r321, [_Z30decode_rows_cubic_kernel_fixedPdS_S_diii_param_5];
	ld.param.u32 	%r322, [_Z30decode_rows_cubic_kernel_fixedPdS_S_diii_param_6];
	cvta.to.global.u64 	%rd1, %rd83;
	cvta.to.global.u64 	%rd2, %rd84;
	add.u64 	%rd3, %SPL, 0;
	add.u64 	%rd4, %SPL, 120;
	add.u64 	%rd288, %SPL, 360;
	add.u64 	%rd289, %SPL, 480;
	add.u64 	%rd291, %SPL, 240;
	mov.u32 	%r1, %ctaid.z;
	mov.u32 	%r2, %ctaid.y;
	mov.u32 	%r323, %ctaid.x;
	mov.u32 	%r324, %ntid.x;
	mov.u32 	%r3, %tid.x;
	mad.lo.s32 	%r4, %r323, %r324, %r3;
	setp.ge.s32 	%p3, %r1, %r322;
	setp.ge.s32 	%p4, %r2, %r320;
	or.pred  	%p5, %p4, %p3;
	setp.ge.s32 	%p6, %r4, %r320;
	or.pred  	%p7, %p6, %p5;
	@%p7 bra 	$L__BB1_382;
	mul.lo.s32 	%r326, %r320, %r1;
	mul.lo.s32 	%r327, %r326, %r320;
	mul.lo.s32 	%r5, %r320, %r2;
	mad.lo.s32 	%r6, %r327, %r320, %r4;
	add.s32 	%r7, %r320, -1;
	and.b32  	%r8, %r320, 7;
	setp.lt.u32 	%p8, %r7, 7;
	mov.b32 	%r935, 0;
	@%p8 bra 	$L__BB1_4;
	and.b32  	%r935, %r320, -8;
	mov.b32 	%r933, 0;
	mul.wide.s32 	%rd95, %r320, 8;
$L__BB1_3:
	.pragma "nounroll";
	add.s32 	%r329, %r933, %r5;
	mad.lo.s32 	%r330, %r329, %r320, %r6;
	mul.wide.s32 	%rd90, %r330, 8;
	add.s64 	%rd91, %rd1, %rd90;
	ld.global.f64 	%fd172, [%rd91];
	add.s64 	%rd92, %rd2, %rd90;
	ld.global.f64 	%fd173, [%rd92];
	fma.rn.f64 	%fd174, %fd171, %fd173, %fd172;
	mul.wide.u32 	%rd93, %r933, 8;
	add.s64 	%rd94, %rd291, %rd93;
	st.local.f64 	[%rd94], %fd174;
	add.s64 	%rd96, %rd91, %rd95;
	ld.global.f64 	%fd175, [%rd96];
	add.s64 	%rd97, %rd92, %rd95;
	ld.global.f64 	%fd176, [%rd97];
	fma.rn.f64 	%fd177, %fd171, %fd176, %fd175;
	st.local.f64 	[%rd94+8], %fd177;
	add.s64 	%rd98, %rd96, %rd95;
	ld.global.f64 	%fd178, [%rd98];
	add.s64 	%rd99, %rd97, %rd95;
	ld.global.f64 	%fd179, [%rd99];
	fma.rn.f64 	%fd180, %fd171, %fd179, %fd178;
	st.local.f64 	[%rd94+16], %fd180;
	add.s64 	%rd100, %rd98, %rd95;
	ld.global.f64 	%fd181, [%rd100];
	add.s64 	%rd101, %rd99, %rd95;
	ld.global.f64 	%fd182, [%rd101];
	fma.rn.f64 	%fd183, %fd171, %fd182, %fd181;
	st.local.f64 	[%rd94+24], %fd183;
	add.s64 	%rd102, %rd100, %rd95;
	ld.global.f64 	%fd184, [%rd102];
	add.s64 	%rd103, %rd101, %rd95;
	ld.global.f64 	%fd185, [%rd103];
	fma.rn.f64 	%fd186, %fd171, %fd185, %fd184;
	st.local.f64 	[%rd94+32], %fd186;
	add.s64 	%rd104, %rd102, %rd95;
	ld.global.f64 	%fd187, [%rd104];
	add.s64 	%rd105, %rd103, %rd95;
	ld.global.f64 	%fd188, [%rd105];
	fma.rn.f64 	%fd189, %fd171, %fd188, %fd187;
	st.local.f64 	[%rd94+40], %fd189;
	add.s64 	%rd106, %rd104, %rd95;
	ld.global.f64 	%fd190, [%rd106];
	add.s64 	%rd107, %rd105, %rd95;
	ld.global.f64 	%fd191, [%rd107];
	fma.rn.f64 	%fd192, %fd171, %fd191, %fd190;
	st.local.f64 	[%rd94+48], %fd192;
	add.s64 	%rd108, %rd106, %rd95;
	ld.global.f64 	%fd193, [%rd108];
	add.s64 	%rd109, %rd107, %rd95;
	ld.global.f64 	%fd194, [%rd109];
	fma.rn.f64 	%fd195, %fd171, %fd194, %fd193;
	st.local.f64 	[%rd94+56], %fd195;
	add.s32 	%r933, %r933, 8;
	setp.ne.s32 	%p9, %r933, %r935;
	@%p9 bra 	$L__BB1_3;
$L__BB1_4:
	setp.eq.s32 	%p10, %r8, 0;
	@%p10 bra 	$L__BB1_12;
	and.b32  	%r13, %r320, 3;
	setp.lt.u32 	%p11, %r8, 4;
	@%p11 bra 	$L__BB1_7;
	add.s32 	%r331, %r935, %r5;
	mad.lo.s32 	%r332, %r331, %r320, %r6;
	mul.wide.s32 	%rd110, %r332, 8;
	add.s64 	%rd111, %rd1, %rd110;
	ld.global.f64 	%fd196, [%rd111];
	add.s64 	%rd112, %rd2, %rd110;
	ld.global.f64 	%fd197, [%rd112];
	fma.rn.f64 	%fd198, %fd171, %fd197, %fd196;
	mul.wide.u32 	%rd113, %r935, 8;
	add.s64 	%rd114, %rd291, %rd113;
	st.local.f64 	[%rd114], %fd198;
	mul.wide.s32 	%rd115, %r320, 8;
	add.s64 	%rd116, %rd111, %rd115;
	ld.global.f64 	%fd199, [%rd116];
	add.s64 	%rd117, %rd112, %rd115;
	ld.global.f64 	%fd200, [%rd117];
	fma.rn.f64 	%fd201, %fd171, %fd200, %fd199;
	st.local.f64 	[%rd114+8], %fd201;
	add.s64 	%rd118, %rd116, %rd115;
	ld.global.f64 	%fd202, [%rd118];
	add.s64 	%rd119, %rd117, %rd115;
	ld.global.f64 	%fd203, [%rd119];
	fma.rn.f64 	%fd204, %fd171, %fd203, %fd202;
	st.local.f64 	[%rd114+16], %fd204;
	add.s64 	%rd120, %rd118, %rd115;
	ld.global.f64 	%fd205, [%rd120];
	add.s64 	%rd121, %rd119, %rd115;
	ld.global.f64 	%fd206, [%rd121];
	fma.rn.f64 	%fd207, %fd171, %fd206, %fd205;
	st.local.f64 	[%rd114+24], %fd207;
	add.s32 	%r935, %r935, 4;
$L__BB1_7:
	setp.eq.s32 	%p12, %r13, 0;
	@%p12 bra 	$L__BB1_12;
	setp.eq.s32 	%p13, %r13, 1;
	@%p13 bra 	$L__BB1_10;
	add.s32 	%r333, %r935, %r5;
	mad.lo.s32 	%r334, %r333, %r320, %r6;
	mul.wide.s32 	%rd122, %r334, 8;
	add.s64 	%rd123, %rd1, %rd122;
	ld.global.f64 	%fd208, [%rd123];
	add.s64 	%rd124, %rd2, %rd122;
	ld.global.f64 	%fd209, [%rd124];
	fma.rn.f64 	%fd210, %fd171, %fd209, %fd208;
	mul.wide.u32 	%rd125, %r935, 8;
	add.s64 	%rd126, %rd291, %rd125;
	st.local.f64 	[%rd126], %fd210;
	mul.wide.s32 	%rd127, %r320, 8;
	add.s64 	%rd128, %rd123, %rd127;
	ld.global.f64 	%fd211, [%rd128];
	add.s64 	%rd129, %rd124, %rd127;
	ld.global.f64 	%fd212, [%rd129];
	fma.rn.f64 	%fd213, %fd171, %fd212, %fd211;
	st.local.f64 	[%rd126+8], %fd213;
	add.s32 	%r935, %r935, 2;
$L__BB1_10:
	and.b32  	%r335, %r320, 1;
	setp.eq.b32 	%p14, %r335, 1;
	not.pred 	%p15, %p14;
	@%p15 bra 	$L__BB1_12;
	add.s32 	%r336, %r935, %r5;
	mad.lo.s32 	%r337, %r336, %r320, %r6;
	mul.wide.s32 	%rd130, %r337, 8;
	add.s64 	%rd131, %rd1, %rd130;
	ld.global.f64 	%fd214, [%rd131];
	add.s64 	%rd132, %rd2, %rd130;
	ld.global.f64 	%fd215, [%rd132];
	fma.rn.f64 	%fd216, %fd171, %fd215, %fd214;
	mul.wide.u32 	%rd133, %r935, 8;
	add.s64 	%rd134, %rd291, %rd133;
	st.local.f64 	[%rd134], %fd216;
$L__BB1_12:
	and.b32  	%r339, %r3, 3;
	mov.u32 	%r340, _ZZ30decode_rows_cubic_kernel_fixedPdS_S_diiiE6states;
	mad.lo.s32 	%r18, %r339, 752, %r340;
	setp.lt.u32 	%p16, %r7, 7;
	mov.b32 	%r937, 0;
	@%p16 bra 	$L__BB1_15;
	and.b32  	%r937, %r320, 2147483640;
	mov.b32 	%r940, 0;
$L__BB1_14:
	.pragma "nounroll";
	mul.wide.u32 	%rd135, %r940, 8;
	add.s64 	%rd136, %rd291, %rd135;
	ld.local.f64 	%fd217, [%rd136];
	setp.leu.f64 	%p17, %fd217, 0d0000000000000000;
	selp.u16 	%rs39, 1, 0, %p17;
	add.s32 	%r342, %r18, %r940;
	st.shared.u8 	[%r342+300], %rs39;
	abs.f64 	%fd218, %fd217;
	mad.lo.s32 	%r343, %r940, 7, %r342;
	st.shared.f64 	[%r343+120], %fd218;
	shl.b32 	%r344, %r940, 2;
	sub.s32 	%r345, %r343, %r344;
	st.shared.u32 	[%r345+240], %r940;
	add.s32 	%r346, %r940, 1;
	ld.local.f64 	%fd219, [%rd136+8];
	setp.leu.f64 	%p18, %fd219, 0d0000000000000000;
	selp.u16 	%rs40, 1, 0, %p18;
	mad.lo.s32 	%r347, %r940, -3, %r345;
	st.shared.u8 	[%r347+301], %rs40;
	abs.f64 	%fd220, %fd219;
	st.shared.f64 	[%r343+128], %fd220;
	st.shared.u32 	[%r345+244], %r346;
	add.s32 	%r348, %r940, 2;
	ld.local.f64 	%fd221, [%rd136+16];
	setp.leu.f64 	%p19, %fd221, 0d0000000000000000;
	selp.u16 	%rs41, 1, 0, %p19;
	st.shared.u8 	[%r347+302], %rs41;
	abs.f64 	%fd222, %fd221;
	st.shared.f64 	[%r343+136], %fd222;
	st.shared.u32 	[%r345+248], %r348;
	add.s32 	%r349, %r940, 3;
	ld.local.f64 	%fd223, [%rd136+24];
	setp.leu.f64 	%p20, %fd223, 0d0000000000000000;
	selp.u16 	%rs42, 1, 0, %p20;
	st.shared.u8 	[%r347+303], %rs42;
	abs.f64 	%fd224, %fd223;
	st.shared.f64 	[%r343+144], %fd224;
	st.shared.u32 	[%r345+252], %r349;
	add.s32 	%r350, %r940, 4;
	ld.local.f64 	%fd225, [%rd136+32];
	setp.leu.f64 	%p21, %fd225, 0d0000000000000000;
	selp.u16 	%rs43, 1, 0, %p21;
	st.shared.u8 	[%r347+304], %rs43;
	abs.f64 	%fd226, %fd225;
	st.shared.f64 	[%r343+152], %fd226;
	st.shared.u32 	[%r345+256], %r350;
	add.s32 	%r351, %r940, 5;
	ld.local.f64 	%fd227, [%rd136+40];
	setp.leu.f64 	%p22, %fd227, 0d0000000000000000;
	selp.u16 	%rs44, 1, 0, %p22;
	st.shared.u8 	[%r347+305], %rs44;
	abs.f64 	%fd228, %fd227;
	st.shared.f64 	[%r343+160], %fd228;
	st.shared.u32 	[%r345+260], %r351;
	add.s32 	%r352, %r940, 6;
	ld.local.f64 	%fd229, [%rd136+48];
	setp.leu.f64 	%p23, %fd229, 0d0000000000000000;
	selp.u16 	%rs45, 1, 0, %p23;
	st.shared.u8 	[%r347+306], %rs45;
	abs.f64 	%fd230, %fd229;
	st.shared.f64 	[%r343+168], %fd230;
	st.shared.u32 	[%r345+264], %r352;
	add.s32 	%r353, %r940, 7;
	ld.local.f64 	%fd231, [%rd136+56];
	setp.leu.f64 	%p24, %fd231, 0d0000000000000000;
	selp.u16 	%rs46, 1, 0, %p24;
	st.shared.u8 	[%r347+307], %rs46;
	abs.f64 	%fd232, %fd231;
	st.shared.f64 	[%r343+176], %fd232;
	st.shared.u32 	[%r345+268], %r353;
	add.s32 	%r940, %r940, 8;
	setp.eq.s32 	%p25, %r940, %r937;
	@%p25 bra 	$L__BB1_15;
	bra.uni 	$L__BB1_14;
$L__BB1_15:
	setp.eq.s32 	%p26, %r8, 0;
	@%p26 bra 	$L__BB1_23;
	and.b32  	%r21, %r320, 3;
	setp.lt.u32 	%p27, %r8, 4;
	@%p27 bra 	$L__BB1_18;
	mul.wide.u32 	%rd137, %r937, 8;
	add.s64 	%rd138, %rd291, %rd137;
	ld.local.f64 	%fd233, [%rd138];
	setp.leu.f64 	%p28, %fd233, 0d0000000000000000;
	selp.u16 	%rs47, 1, 0, %p28;
	add.s32 	%r354, %r18, %r937;
	st.shared.u8 	[%r354+300], %rs47;
	abs.f64 	%fd234, %fd233;
	mad.lo.s32 	%r355, %r937, 7, %r354;
	st.shared.f64 	[%r355+120], %fd234;
	shl.b32 	%r356, %r937, 2;
	sub.s32 	%r357, %r355, %r356;
	st.shared.u32 	[%r357+240], %r937;
	add.s32 	%r358, %r937, 1;
	ld.local.f64 	%fd235, [%rd138+8];
	setp.leu.f64 	%p29, %fd235, 0d0000000000000000;
	selp.u16 	%rs48, 1, 0, %p29;
	mad.lo.s32 	%r359, %r937, -3, %r357;
	st.shared.u8 	[%r359+301], %rs48;
	abs.f64 	%fd236, %fd235;
	st.shared.f64 	[%r355+128], %fd236;
	st.shared.u32 	[%r357+244], %r358;
	add.s32 	%r360, %r937, 2;
	ld.local.f64 	%fd237, [%rd138+16];
	setp.leu.f64 	%p30, %fd237, 0d0000000000000000;
	selp.u16 	%rs49, 1, 0, %p30;
	st.shared.u8 	[%r359+302], %rs49;
	abs.f64 	%fd238, %fd237;
	st.shared.f64 	[%r355+136], %fd238;
	st.shared.u32 	[%r357+248], %r360;
	add.s32 	%r361, %r937, 3;
	ld.local.f64 	%fd239, [%rd138+24];
	setp.leu.f64 	%p31, %fd239, 0d0000000000000000;
	selp.u16 	%rs50, 1, 0, %p31;
	st.shared.u8 	[%r359+303], %rs50;
	abs.f64 	%fd240, %fd239;
	st.shared.f64 	[%r355+144], %fd240;
	st.shared.u32 	[%r357+252], %r361;
	add.s32 	%r937, %r937, 4;
$L__BB1_18:
	setp.eq.s32 	%p32, %r21, 0;
	@%p32 bra 	$L__BB1_23;
	setp.eq.s32 	%p33, %r21, 1;
	@%p33 bra 	$L__BB1_21;
	mul.wide.u32 	%rd139, %r937, 8;
	add.s64 	%rd140, %rd291, %rd139;
	ld.local.f64 	%fd241, [%rd140];
	setp.leu.f64 	%p34, %fd241, 0d0000000000000000;
	selp.u16 	%rs51, 1, 0, %p34;
	add.s32 	%r362, %r18, %r937;
	st.shared.u8 	[%r362+300], %rs51;
	abs.f64 	%fd242, %fd241;
	mad.lo.s32 	%r363, %r937, 7, %r362;
	st.shared.f64 	[%r363+120], %fd242;
	shl.b32 	%r364, %r937, 2;
	sub.s32 	%r365, %r363, %r364;
	st.shared.u32 	[%r365+240], %r937;
	add.s32 	%r366, %r937, 1;
	ld.local.f64 	%fd243, [%rd140+8];
	setp.leu.f64 	%p35, %fd243, 0d0000000000000000;
	selp.u16 	%rs52, 1, 0, %p35;
	mad.lo.s32 	%r367, %r937, -3, %r365;
	st.shared.u8 	[%r367+301], %rs52;
	abs.f64 	%fd244, %fd243;
	st.shared.f64 	[%r363+128], %fd244;
	st.shared.u32 	[%r365+244], %r366;
	add.s32 	%r937, %r937, 2;
$L__BB1_21:
	and.b32  	%r368, %r320, 1;
	setp.eq.b32 	%p36, %r368, 1;
	not.pred 	%p37, %p36;
	@%p37 bra 	$L__BB1_23;
	mul.wide.u32 	%rd141, %r937, 8;
	add.s64 	%rd142, %rd291, %rd141;
	ld.local.f64 	%fd245, [%rd142];
	setp.leu.f64 	%p38, %fd245, 0d0000000000000000;
	selp.u16 	%rs53, 1, 0, %p38;
	add.s32 	%r369, %r18, %r937;
	st.shared.u8 	[%r369+300], %rs53;
	abs.f64 	%fd246, %fd245;
	mad.lo.s32 	%r370, %r937, 7, %r369;
	st.shared.f64 	[%r370+120], %fd246;
	shl.b32 	%r371, %r937, 2;
	sub.s32 	%r372, %r370, %r371;
	st.shared.u32 	[%r372+240], %r937;
$L__BB1_23:
	setp.lt.u32 	%p39, %r320, 2;
	@%p39 bra 	$L__BB1_67;
	add.s32 	%r26, %r320, -2;
	cvt.u16.u32 	%rs1, %r320;
	mov.b32 	%r942, 0;
	mov.b16 	%rs296, 0;
	mov.u16 	%rs297, %rs296;
	mov.u32 	%r941, %r7;
$L__BB1_25:
	sub.s32 	%r374, %r942, %r320;
	setp.gt.s32 	%p40, %r374, -2;
	@%p40 bra 	$L__BB1_66;
	sub.s32 	%r376, %r26, %r942;
	setp.lt.u32 	%p41, %r376, 7;
	mov.b32 	%r944, 0;
	@%p41 bra 	$L__BB1_45;
	and.b32  	%r944, %r941, -8;
	mov.b32 	%r943, 0;
$L__BB1_28:
	.pragma "nounroll";
	shl.b32 	%r378, %r943, 3;
	add.s32 	%r34, %r18, %r378;
	ld.shared.f64 	%fd1, [%r34+120];
	ld.shared.f64 	%fd1081, [%r34+128];
	setp.leu.f64 	%p42, %fd1, %fd1081;
	shl.b32 	%r379, %r943, 2;
	sub.s32 	%r35, %r34, %r379;
	@%p42 bra 	$L__BB1_30;
	st.shared.f64 	[%r34+120], %fd1081;
	st.shared.f64 	[%r34+128], %fd1;
	ld.shared.v2.u32 	{%r380, %r381}, [%r35+240];
	st.shared.v2.u32 	[%r35+240], {%r381, %r380};
	ld.shared.f64 	%fd1081, [%r34+128];
$L__BB1_30:
	ld.shared.f64 	%fd1082, [%r34+136];
	setp.leu.f64 	%p43, %fd1081, %fd1082;
	@%p43 bra 	$L__BB1_32;
	st.shared.f64 	[%r34+128], %fd1082;
	st.shared.f64 	[%r34+136], %fd1081;
	ld.shared.u32 	%r382, [%r35+244];
	ld.shared.u32 	%r383, [%r35+248];
	st.shared.u32 	[%r35+244], %r383;
	st.shared.u32 	[%r35+248], %r382;
	ld.shared.f64 	%fd1082, [%r34+136];
$L__BB1_32:
	ld.shared.f64 	%fd1083, [%r34+144];
	setp.leu.f64 	%p44, %fd1082, %fd1083;
	@%p44 bra 	$L__BB1_34;
	st.shared.f64 	[%r34+136], %fd1083;
	st.shared.f64 	[%r34+144], %fd1082;
	ld.shared.v2.u32 	{%r384, %r385}, [%r35+248];
	st.shared.v2.u32 	[%r35+248], {%r385, %r384};
	ld.shared.f64 	%fd1083, [%r34+144];
$L__BB1_34:
	ld.shared.f64 	%fd1084, [%r34+152];
	setp.leu.f64 	%p45, %fd1083, %fd1084;
	@%p45 bra 	$L__BB1_36;
	st.shared.f64 	[%r34+144], %fd1084;
	st.shared.f64 	[%r34+152], %fd1083;
	ld.shared.u32 	%r386, [%r35+252];
	ld.shared.u32 	%r387, [%r35+256];
	st.shared.u32 	[%r35+252], %r387;
	st.shared.u32 	[%r35+256], %r386;
	ld.shared.f64 	%fd1084, [%r34+152];
$L__BB1_36:
	ld.shared.f64 	%fd1085, [%r34+160];
	setp.leu.f64 	%p46, %fd1084, %fd1085;
	@%p46 bra 	$L__BB1_38;
	st.shared.f64 	[%r34+152], %fd1085;
	st.shared.f64 	[%r34+160], %fd1084;
	ld.shared.v2.u32 	{%r388, %r389}, [%r35+256];
	st.shared.v2.u32 	[%r35+256], {%r389, %r388};
	ld.shared.f64 	%fd1085, [%r34+160];
$L__BB1_38:
	ld.shared.f64 	%fd1086, [%r34+168];
	setp.leu.f64 	%p47, %fd1085, %fd1086;
	@%p47 bra 	$L__BB1_40;
	st.shared.f64 	[%r34+160], %fd1086;
	st.shared.f64 	[%r34+168], %fd1085;
	ld.shared.u32 	%r390, [%r35+260];
	ld.shared.u32 	%r391, [%r35+264];
	st.shared.u32 	[%r35+260], %r391;
	st.shared.u32 	[%r35+264], %r390;
	ld.shared.f64 	%fd1086, [%r34+168];
$L__BB1_40:
	ld.shared.f64 	%fd1087, [%r34+176];
	setp.leu.f64 	%p48, %fd1086, %fd1087;
	@%p48 bra 	$L__BB1_42;
	st.shared.f64 	[%r34+168], %fd1087;
	st.shared.f64 	[%r34+176], %fd1086;
	ld.shared.v2.u32 	{%r392, %r393}, [%r35+264];
	st.shared.v2.u32 	[%r35+264], {%r393, %r392};
	ld.shared.f64 	%fd1087, [%r34+176];
$L__BB1_42:
	ld.shared.f64 	%fd23, [%r34+184];
	setp.leu.f64 	%p49, %fd1087, %fd23;
	@%p49 bra 	$L__BB1_44;
	st.shared.f64 	[%r34+176], %fd23;
	st.shared.f64 	[%r34+184], %fd1087;
	ld.shared.u32 	%r394, [%r35+268];
	ld.shared.u32 	%r395, [%r35+272];
	st.shared.u32 	[%r35+268], %r395;
	st.shared.u32 	[%r35+272], %r394;
$L__BB1_44:
	add.s32 	%r943, %r943, 8;
	setp.ne.s32 	%p50, %r943, %r944;
	@%p50 bra 	$L__BB1_28;
$L__BB1_45:
	and.b32  	%r396, %r941, 7;
	setp.eq.s32 	%p51, %r396, 0;
	@%p51 bra 	$L__BB1_66;
	not.b16 	%rs56, %rs297;
	add.s16 	%rs57, %rs56, %rs1;
	cvt.u32.u16 	%r397, %rs57;
	and.b32  	%r38, %r397, 7;
	add.s32 	%r398, %r38, -1;
	setp.lt.u32 	%p52, %r398, 3;
	@%p52 bra 	$L__BB1_56;
	shl.b32 	%r399, %r944, 3;
	add.s32 	%r39, %r18, %r399;
	ld.shared.f64 	%fd24, [%r39+120];
	ld.shared.f64 	%fd1088, [%r39+128];
	setp.leu.f64 	%p53, %fd24, %fd1088;
	shl.b32 	%r400, %r944, 2;
	sub.s32 	%r40, %r39, %r400;
	@%p53 bra 	$L__BB1_49;
	st.shared.f64 	[%r39+120], %fd1088;
	st.shared.f64 	[%r39+128], %fd24;
	ld.shared.u32 	%r401, [%r40+240];
	ld.shared.u32 	%r402, [%r40+244];
	st.shared.u32 	[%r40+240], %r402;
	st.shared.u32 	[%r40+244], %r401;
	ld.shared.f64 	%fd1088, [%r39+128];
$L__BB1_49:
	ld.shared.f64 	%fd1089, [%r39+136];
	setp.leu.f64 	%p54, %fd1088, %fd1089;
	@%p54 bra 	$L__BB1_51;
	st.shared.f64 	[%r39+128], %fd1089;
	st.shared.f64 	[%r39+136], %fd1088;
	ld.shared.u32 	%r403, [%r40+244];
	ld.shared.u32 	%r404, [%r40+248];
	st.shared.u32 	[%r40+244], %r404;
	st.shared.u32 	[%r40+248], %r403;
	ld.shared.f64 	%fd1089, [%r39+136];
$L__BB1_51:
	ld.shared.f64 	%fd1090, [%r39+144];
	setp.leu.f64 	%p55, %fd1089, %fd1090;
	@%p55 bra 	$L__BB1_53;
	st.shared.f64 	[%r39+136], %fd1090;
	st.shared.f64 	[%r39+144], %fd1089;
	ld.shared.u32 	%r405, [%r40+248];
	ld.shared.u32 	%r406, [%r40+252];
	st.shared.u32 	[%r40+248], %r406;
	st.shared.u32 	[%r40+252], %r405;
	ld.shared.f64 	%fd1090, [%r39+144];
$L__BB1_53:
	ld.shared.f64 	%fd34, [%r39+152];
	setp.leu.f64 	%p56, %fd1090, %fd34;
	@%p56 bra 	$L__BB1_55;
	st.shared.f64 	[%r39+144], %fd34;
	st.shared.f64 	[%r39+152], %fd1090;
	ld.shared.u32 	%r407, [%r40+252];
	ld.shared.u32 	%r408, [%r40+256];
	st.shared.u32 	[%r40+252], %r408;
	st.shared.u32 	[%r40+256], %r407;
$L__BB1_55:
	add.s32 	%r944, %r944, 4;
$L__BB1_56:
	and.b32  	%r409, %r38, 3;
	setp.eq.s32 	%p57, %r409, 0;
	@%p57 bra 	$L__BB1_66;
	xor.b16  	%rs58, %rs296, 3;
	add.s16 	%rs6, %rs58, %rs1;
	and.b16  	%rs59, %rs6, 3;
	setp.eq.s16 	%p58, %rs59, 1;
	@%p58 bra 	$L__BB1_63;
	shl.b32 	%r410, %r944, 3;
	add.s32 	%r43, %r18, %r410;
	ld.shared.f64 	%fd35, [%r43+120];
	ld.shared.f64 	%fd1091, [%r43+128];
	setp.leu.f64 	%p59, %fd35, %fd1091;
	shl.b32 	%r411, %r944, 2;
	sub.s32 	%r44, %r43, %r411;
	@%p59 bra 	$L__BB1_60;
	st.shared.f64 	[%r43+120], %fd1091;
	st.shared.f64 	[%r43+128], %fd35;
	ld.shared.u32 	%r412, [%r44+240];
	ld.shared.u32 	%r413, [%r44+244];
	st.shared.u32 	[%r44+240], %r413;
	st.shared.u32 	[%r44+244], %r412;
	ld.shared.f64 	%fd1091, [%r43+128];
$L__BB1_60:
	ld.shared.f64 	%fd39, [%r43+136];
	setp.leu.f64 	%p60, %fd1091, %fd39;
	@%p60 bra 	$L__BB1_62;
	st.shared.f64 	[%r43+128], %fd39;
	st.shared.f64 	[%r43+136], %fd1091;
	ld.shared.u32 	%r414, [%r44+244];
	ld.shared.u32 	%r415, [%r44+248];
	st.shared.u32 	[%r44+244], %r415;
	st.shared.u32 	[%r44+248], %r414;
$L__BB1_62:
	add.s32 	%r944, %r944, 2;
$L__BB1_63:
	and.b16  	%rs60, %rs6, 1;
	setp.eq.b16 	%p61, %rs60, 1;
	not.pred 	%p62, %p61;
	@%p62 bra 	$L__BB1_66;
	shl.b32 	%r416, %r944, 3;
	add.s32 	%r47, %r18, %r416;
	ld.shared.f64 	%fd40, [%r47+120];
	ld.shared.f64 	%fd41, [%r47+128];
	setp.leu.f64 	%p63, %fd40, %fd41;
	@%p63 bra 	$L__BB1_66;
	st.shared.f64 	[%r47+120], %fd41;
	st.shared.f64 	[%r47+128], %fd40;
	shl.b32 	%r417, %r944, 2;
	sub.s32 	%r418, %r47, %r417;
	ld.shared.u32 	%r419, [%r418+240];
	ld.shared.u32 	%r420, [%r418+244];
	st.shared.u32 	[%r418+240], %r420;
	st.shared.u32 	[%r418+244], %r419;
$L__BB1_66:
	add.s32 	%r942, %r942, 1;
	add.s32 	%r941, %r941, -1;
	setp.eq.s32 	%p64, %r942, %r7;
	add.s16 	%rs297, %rs297, 1;
	add.s16 	%rs296, %rs296, 1;
	@%p64 bra 	$L__BB1_67;
	bra.uni 	$L__BB1_25;
$L__BB1_67:
	setp.lt.u32 	%p65, %r7, 7;
	mov.b32 	%r948, 0;
	@%p65 bra 	$L__BB1_70;
	and.b32  	%r948, %r320, 2147483640;
	ld.shared.u8 	%rs298, [%r18+307];
	mov.b32 	%r947, 0;
$L__BB1_69:
	.pragma "nounroll";
	add.s32 	%r423, %r18, %r947;
	ld.shared.u32 	%r424, [%r423+300];
	bfe.u32 	%r425, %r424, 0, 8;
	cvt.u16.u32 	%rs10, %r425;
	st.shared.u8 	[%r423+315], %rs10;
	mov.b16 	%rs61, 0;
	st.shared.v2.u8 	[%r423+330], {%rs61, %rs61};
	.pragma "used_bytes_mask 7";
	ld.shared.u32 	%r426, [%r423+304];
	prmt.b32 	%r427, %r424, %r426, 0x4321U;
	st.shared.u32 	[%r423+316], %r427;
	mov.b32 	%r428, 0;
	st.shared.u32 	[%r423+332], %r428;
	bfe.u32 	%r429, %r426, 16, 8;
	cvt.u16.u32 	%rs62, %r429;
	bfe.u32 	%r430, %r426, 8, 8;
	cvt.u16.u32 	%rs63, %r430;
	st.shared.v2.u8 	[%r423+320], {%rs63, %rs62};
	st.shared.u8 	[%r423+322], %rs298;
	st.shared.v2.u8 	[%r423+336], {%rs61, %rs61};
	add.s32 	%r947, %r947, 8;
	setp.ne.s32 	%p66, %r947, %r948;
	mov.u16 	%rs298, %rs10;
	@%p66 bra 	$L__BB1_69;
$L__BB1_70:
	setp.eq.s32 	%p67, %r8, 0;
	@%p67 bra 	$L__BB1_78;
	and.b32  	%r53, %r320, 3;
	setp.lt.u32 	%p68, %r8, 4;
	@%p68 bra 	$L__BB1_73;
	add.s32 	%r431, %r18, %r948;
	ld.shared.u8 	%rs64, [%r431+300];
	st.shared.u8 	[%r431+315], %rs64;
	mov.b16 	%rs65, 0;
	st.shared.u8 	[%r431+330], %rs65;
	ld.shared.u8 	%rs66, [%r431+301];
	st.shared.u8 	[%r431+316], %rs66;
	st.shared.u8 	[%r431+331], %rs65;
	ld.shared.u8 	%rs67, [%r431+302];
	st.shared.u8 	[%r431+317], %rs67;
	st.shared.u8 	[%r431+332], %rs65;
	ld.shared.u8 	%rs68, [%r431+303];
	st.shared.u8 	[%r431+318], %rs68;
	st.shared.u8 	[%r431+333], %rs65;
	add.s32 	%r948, %r948, 4;
$L__BB1_73:
	setp.eq.s32 	%p69, %r53, 0;
	@%p69 bra 	$L__BB1_78;
	setp.eq.s32 	%p70, %r53, 1;
	@%p70 bra 	$L__BB1_76;
	add.s32 	%r432, %r18, %r948;
	ld.shared.u8 	%rs69, [%r432+300];
	st.shared.u8 	[%r432+315], %rs69;
	mov.b16 	%rs70, 0;
	st.shared.u8 	[%r432+330], %rs70;
	ld.shared.u8 	%rs71, [%r432+301];
	st.shared.u8 	[%r432+316], %rs71;
	st.shared.u8 	[%r432+331], %rs70;
	add.s32 	%r948, %r948, 2;
$L__BB1_76:
	and.b32  	%r433, %r320, 1;
	setp.eq.b32 	%p71, %r433, 1;
	not.pred 	%p72, %p71;
	@%p72 bra 	$L__BB1_78;
	add.s32 	%r434, %r18, %r948;
	ld.shared.u8 	%rs72, [%r434+300];
	st.shared.u8 	[%r434+315], %rs72;
	mov.b16 	%rs73, 0;
	st.shared.u8 	[%r434+330], %rs73;
$L__BB1_78:
	mov.b32 	%r436, 1;
	mov.b32 	%r951, 0;
	st.shared.v2.u32 	[%r18+736], {%r951, %r436};
	mov.b64 	%rd143, 4607182418800017408;
	st.shared.u64 	[%r18+744], %rd143;
	mov.b32 	%r437, 1127219200;
	mov.b32 	%r438, -2147483648;
	mov.b64 	%fd42, {%r438, %r437};
	mov.f64 	%fd1092, 0d0000000000000000;
$L__BB1_79:
	shl.b32 	%r439, %r951, 3;
	add.s32 	%r440, %r18, %r439;
	ld.shared.f64 	%fd44, [%r440+120];
	neg.f64 	%fd45, %fd44;
	setp.lt.f64 	%p73, %fd44, 0dC03E000000000000;
	mov.f64 	%fd1096, %fd45;
	@%p73 bra 	$L__BB1_91;
	setp.gt.f64 	%p74, %fd44, 0d403E000000000000;
	mov.f64 	%fd1096, 0d0000000000000000;
	@%p74 bra 	$L__BB1_91;
	fma.rn.f64 	%fd249, %fd45, 0d3FF71547652B82FE, 0d4338000000000000;
	{
	.reg .b32 %temp; 
	mov.b64 	{%r59, %temp}, %fd249;
	}
	mov.f64 	%fd250, 0dC338000000000000;
	add.rn.f64 	%fd251, %fd249, %fd250;
	fma.rn.f64 	%fd252, %fd251, 0dBFE62E42FEFA39EF, %fd45;
	fma.rn.f64 	%fd253, %fd251, 0dBC7ABC9E3B39803F, %fd252;
	fma.rn.f64 	%fd254, %fd253, 0d3E5ADE1569CE2BDF, 0d3E928AF3FCA213EA;
	fma.rn.f64 	%fd255, %fd254, %fd253, 0d3EC71DEE62401315;
	fma.rn.f64 	%fd256, %fd255, %fd253, 0d3EFA01997C89EB71;
	fma.rn.f64 	%fd257, %fd256, %fd253, 0d3F2A01A014761F65;
	fma.rn.f64 	%fd258, %fd257, %fd253, 0d3F56C16C1852B7AF;
	fma.rn.f64 	%fd259, %fd258, %fd253, 0d3F81111111122322;
	fma.rn.f64 	%fd260, %fd259, %fd253, 0d3FA55555555502A1;
	fma.rn.f64 	%fd261, %fd260, %fd253, 0d3FC5555555555511;
	fma.rn.f64 	%fd262, %fd261, %fd253, 0d3FE000000000000B;
	fma.rn.f64 	%fd263, %fd262, %fd253, 0d3FF0000000000000;
	fma.rn.f64 	%fd264, %fd263, %fd253, 0d3FF0000000000000;
	{
	.reg .b32 %temp; 
	mov.b64 	{%r60, %temp}, %fd264;
	}
	{
	.reg .b32 %temp; 
	mov.b64 	{%temp, %r61}, %fd264;
	}
	shl.b32 	%r441, %r59, 20;
	add.s32 	%r442, %r441, %r61;
	mov.b64 	%fd1093, {%r60, %r442};
	{
	.reg .b32 %temp; 
	mov.b64 	{%temp, %r443}, %fd45;
	}
	mov.b32 	%f12, %r443;
	abs.f32 	%f1, %f12;
	setp.lt.f32 	%p75, %f1, 0f4086232B;
	@%p75 bra 	$L__BB1_84;
	setp.gt.f64 	%p76, %fd44, 0d0000000000000000;
	mov.f64 	%fd265, 0d7FF0000000000000;
	sub.f64 	%fd266, %fd265, %fd44;
	selp.f64 	%fd1093, 0d0000000000000000, %fd266, %p76;
	setp.geu.f32 	%p77, %f1, 0f40874800;
	@%p77 bra 	$L__BB1_84;
	shr.u32 	%r444, %r59, 31;
	add.s32 	%r445, %r59, %r444;
	shr.s32 	%r446, %r445, 1;
	shl.b32 	%r447, %r446, 20;
	add.s32 	%r448, %r61, %r447;
	mov.b64 	%fd267, {%r60, %r448};
	sub.s32 	%r449, %r59, %r446;
	shl.b32 	%r450, %r449, 20;
	add.s32 	%r451, %r450, 1072693248;
	mov.b32 	%r452, 0;
	mov.b64 	%fd268, {%r452, %r451};
	mul.f64 	%fd1093, %fd268, %fd267;
$L__BB1_84:
	add.f64 	%fd1094, %fd1093, 0d3FF0000000000000;
	{
	.reg .b32 %temp; 
	mov.b64 	{%temp, %r952}, %fd1094;
	}
	{
	.reg .b32 %temp; 
	mov.b64 	{%r953, %temp}, %fd1094;
	}
	setp.gt.s32 	%p78, %r952, 1048575;
	mov.b32 	%r954, -1023;
	@%p78 bra 	$L__BB1_86;
	mul.f64 	%fd1094, %fd1094, 0d4350000000000000;
	{
	.reg .b32 %temp; 
	mov.b64 	{%temp, %r952}, %fd1094;
	}
	{
	.reg .b32 %temp; 
	mov.b64 	{%r953, %temp}, %fd1094;
	}
	mov.b32 	%r954, -1077;
$L__BB1_86:
	add.s32 	%r455, %r952, -1;
	setp.gt.u32 	%p79, %r455, 2146435070;
	@%p79 bra 	$L__BB1_90;
	shr.u32 	%r458, %r952, 20;
	add.s32 	%r955, %r954, %r458;
	and.b32  	%r459, %r952, 1048575;
	or.b32  	%r460, %r459, 1072693248;
	mov.b64 	%fd1095, {%r953, %r460};
	setp.lt.u32 	%p81, %r460, 1073127583;
	@%p81 bra 	$L__BB1_89;
	{
	.reg .b32 %temp; 
	mov.b64 	{%r461, %temp}, %fd1095;
	}
	{
	.reg .b32 %temp; 
	mov.b64 	{%temp, %r462}, %fd1095;
	}
	add.s32 	%r463, %r462, -1048576;
	mov.b64 	%fd1095, {%r461, %r463};
	add.s32 	%r955, %r955, 1;
$L__BB1_89:
	add.f64 	%fd270, %fd1095, 0dBFF0000000000000;
	add.f64 	%fd271, %fd1095, 0d3FF0000000000000;
	rcp.approx.ftz.f64 	%fd272, %fd271;
	neg.f64 	%fd273, %fd271;
	fma.rn.f64 	%fd274, %fd273, %fd272, 0d3FF0000000000000;
	fma.rn.f64 	%fd275, %fd274, %fd274, %fd274;
	fma.rn.f64 	%fd276, %fd275, %fd272, %fd272;
	mul.f64 	%fd277, %fd270, %fd276;
	fma.rn.f64 	%fd278, %fd270, %fd276, %fd277;
	mul.f64 	%fd279, %fd278, %fd278;
	fma.rn.f64 	%fd280, %fd279, 0d3EB1380B3AE80F1E, 0d3ED0EE258B7A8B04;
	fma.rn.f64 	%fd281, %fd280, %fd279, 0d3EF3B2669F02676F;
	fma.rn.f64 	%fd282, %fd281, %fd279, 0d3F1745CBA9AB0956;
	fma.rn.f64 	%fd283, %fd282, %fd279, 0d3F3C71C72D1B5154;
	fma.rn.f64 	%fd284, %fd283, %fd279, 0d3F624924923BE72D;
	fma.rn.f64 	%fd285, %fd284, %fd279, 0d3F8999999999A3C4;
	fma.rn.f64 	%fd286, %fd285, %fd279, 0d3FB5555555555554;
	sub.f64 	%fd287, %fd270, %fd278;
	add.f64 	%fd288, %fd287, %fd287;
	neg.f64 	%fd289, %fd278;
	fma.rn.f64 	%fd290, %fd289, %fd270, %fd288;
	mul.f64 	%fd291, %fd276, %fd290;
	mul.f64 	%fd292, %fd279, %fd286;
	fma.rn.f64 	%fd293, %fd292, %fd278, %fd291;
	xor.b32  	%r464, %r955, -2147483648;
	mov.b32 	%r465, 1127219200;
	mov.b64 	%fd294, {%r464, %r465};
	sub.f64 	%fd295, %fd294, %fd42;
	fma.rn.f64 	%fd296, %fd295, 0d3FE62E42FEFA39EF, %fd278;
	fma.rn.f64 	%fd297, %fd295, 0dBFE62E42FEFA39EF, %fd296;
	sub.f64 	%fd298, %fd297, %fd278;
	sub.f64 	%fd299, %fd293, %fd298;
	fma.rn.f64 	%fd300, %fd295, 0d3C7ABC9E3B39803F, %fd299;
	add.f64 	%fd1096, %fd296, %fd300;
	bra.uni 	$L__BB1_91;
$L__BB1_90:
	fma.rn.f64 	%fd269, %fd1094, 0d7FF0000000000000, 0d7FF0000000000000;
	{
	.reg .b32 %temp; 
	mov.b64 	{%temp, %r456}, %fd1094;
	}
	and.b32  	%r457, %r456, 2147483647;
	setp.eq.s32 	%p80, %r457, 0;
	selp.f64 	%fd1096, 0dFFF0000000000000, %fd269, %p80;
$L__BB1_91:
	add.f64 	%fd1092, %fd1092, %fd1096;
	add.s32 	%r951, %r951, 1;
	setp.ne.s32 	%p82, %r951, %r320;
	@%p82 bra 	$L__BB1_79;
	sub.s32 	%r73, %r320, %r321;
	setp.lt.s32 	%p83, %r73, 1;
	@%p83 bra 	$L__BB1_107;
	add.s32 	%r74, %r8, -1;
	and.b32  	%r75, %r320, 3;
	and.b32  	%r76, %r320, 2147483640;
	and.b32  	%r77, %r320, 1;
	mov.b32 	%r956, 0;
	mov.u64 	%rd164, d_H;
$L__BB1_94:
	setp.lt.u32 	%p84, %r320, 8;
	mul.lo.s32 	%r79, %r956, %r320;
	mov.b16 	%rs306, 0;
	mov.b32 	%r959, 0;
	@%p84 bra 	$L__BB1_97;
	mov.b16 	%rs306, 0;
	mov.b32 	%r957, 0;
$L__BB1_96:
	.pragma "nounroll";
	add.s32 	%r469, %r18, %r957;
	ld.shared.u8 	%rs77, [%r469+315];
	add.s32 	%r470, %r957, %r79;
	mul.wide.u32 	%rd144, %r470, 4;
	add.s64 	%rd146, %rd164, %rd144;
	ld.const.u8 	%rs78, [%rd146];
	mul.lo.s16 	%rs79, %rs77, %rs78;
	xor.b16  	%rs80, %rs79, %rs306;
	ld.shared.u32 	%r471, [%r469+316];
	bfe.u32 	%r472, %r471, 0, 8;
	cvt.u16.u32 	%rs81, %r472;
	bfe.u32 	%r473, %r471, 8, 8;
	cvt.u16.u32 	%rs82, %r473;
	bfe.u32 	%r474, %r471, 16, 8;
	cvt.u16.u32 	%rs83, %r474;
	bfe.u32 	%r475, %r471, 24, 8;
	cvt.u16.u32 	%rs84, %r475;
	ld.const.u8 	%rs85, [%rd146+4];
	mul.lo.s16 	%rs86, %rs81, %rs85;
	xor.b16  	%rs87, %rs86, %rs80;
	ld.const.u8 	%rs88, [%rd146+8];
	mul.lo.s16 	%rs89, %rs82, %rs88;
	xor.b16  	%rs90, %rs89, %rs87;
	ld.const.u8 	%rs91, [%rd146+12];
	mul.lo.s16 	%rs92, %rs83, %rs91;
	xor.b16  	%rs93, %rs92, %rs90;
	ld.const.u8 	%rs94, [%rd146+16];
	mul.lo.s16 	%rs95, %rs84, %rs94;
	xor.b16  	%rs96, %rs95, %rs93;
	.pragma "used_bytes_mask 7";
	ld.shared.u32 	%r476, [%r469+320];
	bfe.u32 	%r477, %r476, 0, 8;
	cvt.u16.u32 	%rs97, %r477;
	bfe.u32 	%r478, %r476, 8, 8;
	cvt.u16.u32 	%rs98, %r478;
	bfe.u32 	%r479, %r476, 16, 8;
	cvt.u16.u32 	%rs99, %r479;
	ld.const.u8 	%rs100, [%rd146+20];
	mul.lo.s16 	%rs101, %rs97, %rs100;
	xor.b16  	%rs102, %rs101, %rs96;
	ld.const.u8 	%rs103, [%rd146+24];
	mul.lo.s16 	%rs104, %rs98, %rs103;
	xor.b16  	%rs105, %rs104, %rs102;
	ld.const.u8 	%rs106, [%rd146+28];
	mul.lo.s16 	%rs107, %rs99, %rs106;
	xor.b16  	%rs306, %rs107, %rs105;
	add.s32 	%r957, %r957, 8;
	setp.ne.s32 	%p85, %r957, %r76;
	mov.u32 	%r959, %r76;
	@%p85 bra 	$L__BB1_96;
$L__BB1_97:
	setp.eq.s32 	%p86, %r8, 0;
	@%p86 bra 	$L__BB1_105;
	setp.lt.u32 	%p87, %r74, 3;
	@%p87 bra 	$L__BB1_100;
	add.s32 	%r480, %r18, %r959;
	ld.shared.u8 	%rs109, [%r480+315];
	add.s32 	%r481, %r959, %r79;
	mul.wide.u32 	%rd147, %r481, 4;
	add.s64 	%rd149, %rd164, %rd147;
	ld.const.u8 	%rs110, [%rd149];
	mul.lo.s16 	%rs111, %rs109, %rs110;
	ld.shared.u8 	%rs112, [%r480+316];
	cvt.u64.u32 	%rd150, %r79;
	cvt.u64.u32 	%rd151, %r959;
	add.s64 	%rd152, %rd151, %rd150;
	shl.b64 	%rd153, %rd152, 2;
	add.s64 	%rd154, %rd164, %rd153;
	ld.const.u8 	%rs113, [%rd154+4];
	mul.lo.s16 	%rs114, %rs112, %rs113;
	xor.b16  	%rs115, %rs111, %rs114;
	ld.shared.u8 	%rs116, [%r480+317];
	ld.const.u8 	%rs117, [%rd154+8];
	mul.lo.s16 	%rs118, %rs116, %rs117;
	xor.b16  	%rs119, %rs115, %rs118;
	ld.shared.u8 	%rs120, [%r480+318];
	ld.const.u8 	%rs121, [%rd154+12];
	mul.lo.s16 	%rs122, %rs120, %rs121;
	xor.b16  	%rs123, %rs119, %rs122;
	xor.b16  	%rs306, %rs123, %rs306;
	add.s32 	%r959, %r959, 4;
$L__BB1_100:
	setp.eq.s32 	%p88, %r75, 0;
	@%p88 bra 	$L__BB1_105;
	setp.eq.s32 	%p89, %r75, 1;
	@%p89 bra 	$L__BB1_103;
	add.s32 	%r482, %r18, %r959;
	ld.shared.u8 	%rs125, [%r482+315];
	add.s32 	%r483, %r959, %r79;
	mul.wide.u32 	%rd155, %r483, 4;
	add.s64 	%rd157, %rd164, %rd155;
	ld.const.u8 	%rs126, [%rd157];
	mul.lo.s16 	%rs127, %rs125, %rs126;
	ld.shared.u8 	%rs128, [%r482+316];
	cvt.u64.u32 	%rd158, %r79;
	cvt.u64.u32 	%rd159, %r959;
	add.s64 	%rd160, %rd159, %rd158;
	shl.b64 	%rd161, %rd160, 2;
	add.s64 	%rd162, %rd164, %rd161;
	ld.const.u8 	%rs129, [%rd162+4];
	mul.lo.s16 	%rs130, %rs128, %rs129;
	xor.b16  	%rs131, %rs127, %rs130;
	xor.b16  	%rs306, %rs131, %rs306;
	add.s32 	%r959, %r959, 2;
$L__BB1_103:
	setp.eq.s32 	%p90, %r77, 0;
	@%p90 bra 	$L__BB1_105;
	add.s32 	%r484, %r18, %r959;
	ld.shared.u8 	%rs132, [%r484+315];
	add.s32 	%r485, %r959, %r79;
	mul.wide.u32 	%rd163, %r485, 4;
	add.s64 	%rd165, %rd164, %rd163;
	ld.const.u8 	%rs133, [%rd165];
	mul.lo.s16 	%rs134, %rs132, %rs133;
	xor.b16  	%rs306, %rs134, %rs306;
$L__BB1_105:
	and.b16  	%rs135, %rs306, 255;
	setp.eq.s16 	%p91, %rs135, 1;
	mov.b32 	%r1008, 0;
	@%p91 bra 	$L__BB1_149;
	add.s32 	%r956, %r956, 1;
	setp.eq.s32 	%p92, %r956, %r73;
	@%p92 bra 	$L__BB1_107;
	bra.uni 	$L__BB1_94;
$L__BB1_107:
	setp.lt.u32 	%p93, %r7, 7;
	mov.b32 	%r961, 0;
	@%p93 bra 	$L__BB1_110;
	and.b32  	%r961, %r320, 2147483640;
	mov.b32 	%r964, 0;
$L__BB1_109:
	.pragma "nounroll";
	add.s32 	%r489, %r18, %r964;
	ld.shared.u8 	%rs136, [%r489+315];
	cvt.rn.f64.u16 	%fd301, %rs136;
	mad.lo.s32 	%r490, %r964, 7, %r489;
	st.shared.f64 	[%r490+352], %fd301;
	ld.shared.u32 	%r491, [%r489+316];
	bfe.u32 	%r492, %r491, 0, 8;
	cvt.u16.u32 	%rs137, %r492;
	and.b16  	%rs138, %rs137, 255;
	bfe.u32 	%r493, %r491, 8, 8;
	cvt.u16.u32 	%rs139, %r493;
	and.b16  	%rs140, %rs139, 255;
	bfe.u32 	%r494, %r491, 16, 8;
	cvt.u16.u32 	%rs141, %r494;
	and.b16  	%rs142, %rs141, 255;
	bfe.u32 	%r495, %r491, 24, 8;
	cvt.u16.u32 	%rs143, %r495;
	and.b16  	%rs144, %rs143, 255;
	cvt.rn.f64.u16 	%fd302, %rs138;
	st.shared.f64 	[%r490+360], %fd302;
	cvt.rn.f64.u16 	%fd303, %rs140;
	st.shared.f64 	[%r490+368], %fd303;
	cvt.rn.f64.u16 	%fd304, %rs142;
	st.shared.f64 	[%r490+376], %fd304;
	cvt.rn.f64.u16 	%fd305, %rs144;
	st.shared.f64 	[%r490+384], %fd305;
	.pragma "used_bytes_mask 7";
	ld.shared.u32 	%r496, [%r489+320];
	bfe.u32 	%r497, %r496, 0, 8;
	cvt.u16.u32 	%rs145, %r497;
	and.b16  	%rs146, %rs145, 255;
	bfe.u32 	%r498, %r496, 8, 8;
	cvt.u16.u32 	%rs147, %r498;
	and.b16  	%rs148, %rs147, 255;
	bfe.u32 	%r499, %r496, 16, 8;
	cvt.u16.u32 	%rs149, %r499;
	and.b16  	%rs150, %rs149, 255;
	cvt.rn.f64.u16 	%fd306, %rs146;
	st.shared.f64 	[%r490+392], %fd306;
	cvt.rn.f64.u16 	%fd307, %rs148;
	st.shared.f64 	[%r490+400], %fd307;
	cvt.rn.f64.u16 	%fd308, %rs150;
	st.shared.f64 	[%r490+408], %fd308;
	add.s32 	%r964, %r964, 8;
	setp.eq.s32 	%p94, %r964, %r961;
	@%p94 bra 	$L__BB1_110;
	bra.uni 	$L__BB1_109;
$L__BB1_110:
	setp.eq.s32 	%p95, %r8, 0;
	@%p95 bra 	$L__BB1_118;
	and.b32  	%r90, %r320, 3;
	setp.lt.u32 	%p96, %r8, 4;
	@%p96 bra 	$L__BB1_113;
	add.s32 	%r500, %r18, %r961;
	ld.shared.u8 	%rs151, [%r500+315];
	cvt.rn.f64.u16 	%fd309, %rs151;
	mad.lo.s32 	%r501, %r961, 7, %r500;
	st.shared.f64 	[%r501+352], %fd309;
	ld.shared.u8 	%rs152, [%r500+316];
	cvt.rn.f64.u16 	%fd310, %rs152;
	st.shared.f64 	[%r501+360], %fd310;
	ld.shared.u8 	%rs153, [%r500+317];
	cvt.rn.f64.u16 	%fd311, %rs153;
	st.shared.f64 	[%r501+368], %fd311;
	ld.shared.u8 	%rs154, [%r500+318];
	cvt.rn.f64.u16 	%fd312, %rs154;
	st.shared.f64 	[%r501+376], %fd312;
	add.s32 	%r961, %r961, 4;
$L__BB1_113:
	setp.eq.s32 	%p97, %r90, 0;
	@%p97 bra 	$L__BB1_118;
	setp.eq.s32 	%p98, %r90, 1;
	@%p98 bra 	$L__BB1_116;
	add.s32 	%r502, %r18, %r961;
	ld.shared.u8 	%rs155, [%r502+315];
	cvt.rn.f64.u16 	%fd313, %rs155;
	mad.lo.s32 	%r503, %r961, 7, %r502;
	st.shared.f64 	[%r503+352], %fd313;
	ld.shared.u8 	%rs156, [%r502+316];
	cvt.rn.f64.u16 	%fd314, %rs156;
	st.shared.f64 	[%r503+360], %fd314;
	add.s32 	%r961, %r961, 2;
$L__BB1_116:
	and.b32  	%r504, %r320, 1;
	setp.eq.b32 	%p99, %r504, 1;
	not.pred 	%p100, %p99;
	@%p100 bra 	$L__BB1_118;
	add.s32 	%r505, %r18, %r961;
	ld.shared.u8 	%rs157, [%r505+315];
	cvt.rn.f64.u16 	%fd315, %rs157;
	mad.lo.s32 	%r506, %r961, 7, %r505;
	st.shared.f64 	[%r506+352], %fd315;
$L__BB1_118:
	mov.b32 	%r965, 0;
	mov.f64 	%fd1106, %fd1092;
$L__BB1_119:
	add.s32 	%r98, %r18, %r965;
	ld.shared.u8 	%rs158, [%r98+330];
	setp.ne.s16 	%p101, %rs158, 1;
	@%p101 bra 	$L__BB1_144;
	mad.lo.s32 	%r508, %r965, 7, %r98;
	ld.shared.f64 	%fd61, [%r508+120];
	setp.gt.f64 	%p102, %fd61, 0d403E000000000000;
	mov.f64 	%fd1101, %fd61;
	@%p102 bra 	$L__BB1_132;
	setp.lt.f64 	%p103, %fd61, 0dC03E000000000000;
	mov.f64 	%fd1101, 0d0000000000000000;
	@%p103 bra 	$L__BB1_132;
	fma.rn.f64 	%fd317, %fd61, 0d3FF71547652B82FE, 0d4338000000000000;
	{
	.reg .b32 %temp; 
	mov.b64 	{%r99, %temp}, %fd317;
	}
	mov.f64 	%fd318, 0dC338000000000000;
	add.rn.f64 	%fd319, %fd317, %fd318;
	fma.rn.f64 	%fd320, %fd319, 0dBFE62E42FEFA39EF, %fd61;
	fma.rn.f64 	%fd321, %fd319, 0dBC7ABC9E3B39803F, %fd320;
	fma.rn.f64 	%fd322, %fd321, 0d3E5ADE1569CE2BDF, 0d3E928AF3FCA213EA;
	fma.rn.f64 	%fd323, %fd322, %fd321, 0d3EC71DEE62401315;
	fma.rn.f64 	%fd324, %fd323, %fd321, 0d3EFA01997C89EB71;
	fma.rn.f64 	%fd325, %fd324, %fd321, 0d3F2A01A014761F65;
	fma.rn.f64 	%fd326, %fd325, %fd321, 0d3F56C16C1852B7AF;
	fma.rn.f64 	%fd327, %fd326, %fd321, 0d3F81111111122322;
	fma.rn.f64 	%fd328, %fd327, %fd321, 0d3FA55555555502A1;
	fma.rn.f64 	%fd329, %fd328, %fd321, 0d3FC5555555555511;
	fma.rn.f64 	%fd330, %fd329, %fd321, 0d3FE000000000000B;
	fma.rn.f64 	%fd331, %fd330, %fd321, 0d3FF0000000000000;
	fma.rn.f64 	%fd332, %fd331, %fd321, 0d3FF0000000000000;
	{
	.reg .b32 %temp; 
	mov.b64 	{%r100, %temp}, %fd332;
	}
	{
	.reg .b32 %temp; 
	mov.b64 	{%temp, %r101}, %fd332;
	}
	shl.b32 	%r509, %r99, 20;
	add.s32 	%r510, %r509, %r101;
	mov.b64 	%fd1098, {%r100, %r510};
	{
	.reg .b32 %temp; 
	mov.b64 	{%temp, %r511}, %fd61;
	}
	mov.b32 	%f13, %r511;
	abs.f32 	%f2, %f13;
	setp.lt.f32 	%p104, %f2, 0f4086232B;
	@%p104 bra 	$L__BB1_125;
	setp.lt.f64 	%p105, %fd61, 0d0000000000000000;
	add.f64 	%fd333, %fd61, 0d7FF0000000000000;
	selp.f64 	%fd1098, 0d0000000000000000, %fd333, %p105;
	setp.geu.f32 	%p106, %f2, 0f40874800;
	@%p106 bra 	$L__BB1_125;
	shr.u32 	%r512, %r99, 31;
	add.s32 	%r513, %r99, %r512;
	shr.s32 	%r514, %r513, 1;
	shl.b32 	%r515, %r514, 20;
	add.s32 	%r516, %r101, %r515;
	mov.b64 	%fd334, {%r100, %r516};
	sub.s32 	%r517, %r99, %r514;
	shl.b32 	%r518, %r517, 20;
	add.s32 	%r519, %r518, 1072693248;
	mov.b32 	%r520, 0;
	mov.b64 	%fd335, {%r520, %r519};
	mul.f64 	%fd1098, %fd335, %fd334;
$L__BB1_125:
	add.f64 	%fd1099, %fd1098, 0d3FF0000000000000;
	{
	.reg .b32 %temp; 
	mov.b64 	{%temp, %r966}, %fd1099;
	}
	{
	.reg .b32 %temp; 
	mov.b64 	{%r967, %temp}, %fd1099;
	}
	setp.gt.s32 	%p107, %r966, 1048575;
	mov.b32 	%r968, -1023;
	@%p107 bra 	$L__BB1_127;
	mul.f64 	%fd1099, %fd1099, 0d4350000000000000;
	{
	.reg .b32 %temp; 
	mov.b64 	{%temp, %r966}, %fd1099;
	}
	{
	.reg .b32 %temp; 
	mov.b64 	{%r967, %temp}, %fd1099;
	}
	mov.b32 	%r968, -1077;
$L__BB1_127:
	add.s32 	%r523, %r966, -1;
	setp.gt.u32 	%p108, %r523, 2146435070;
	@%p108 bra 	$L__BB1_131;
	shr.u32 	%r526, %r966, 20;
	add.s32 	%r969, %r968, %r526;
	and.b32  	%r527, %r966, 1048575;
	or.b32  	%r528, %r527, 1072693248;
	mov.b64 	%fd1100, {%r967, %r528};
	setp.lt.u32 	%p110, %r528, 1073127583;
	@%p110 bra 	$L__BB1_130;
	{
	.reg .b32 %temp; 
	mov.b64 	{%r529, %temp}, %fd1100;
	}
	{
	.reg .b32 %temp; 
	mov.b64 	{%temp, %r530}, %fd1100;
	}
	add.s32 	%r531, %r530, -1048576;
	mov.b64 	%fd1100, {%r529, %r531};
	add.s32 	%r969, %r969, 1;
$L__BB1_130:
	add.f64 	%fd337, %fd1100, 0dBFF0000000000000;
	add.f64 	%fd338, %fd1100, 0d3FF0000000000000;
	rcp.approx.ftz.f64 	%fd339, %fd338;
	neg.f64 	%fd340, %fd338;
	fma.rn.f64 	%fd341, %fd340, %fd339, 0d3FF0000000000000;
	fma.rn.f64 	%fd342, %fd341, %fd341, %fd341;
	fma.rn.f64 	%fd343, %fd342, %fd339, %fd339;
	mul.f64 	%fd344, %fd337, %fd343;
	fma.rn.f64 	%fd345, %fd337, %fd343, %fd344;
	mul.f64 	%fd346, %fd345, %fd345;
	fma.rn.f64 	%fd347, %fd346, 0d3EB1380B3AE80F1E, 0d3ED0EE258B7A8B04;
	fma.rn.f64 	%fd348, %fd347, %fd346, 0d3EF3B2669F02676F;
	fma.rn.f64 	%fd349, %fd348, %fd346, 0d3F1745CBA9AB0956;
	fma.rn.f64 	%fd350, %fd349, %fd346, 0d3F3C71C72D1B5154;
	fma.rn.f64 	%fd351, %fd350, %fd346, 0d3F624924923BE72D;
	fma.rn.f64 	%fd352, %fd351, %fd346, 0d3F8999999999A3C4;
	fma.rn.f64 	%fd353, %fd352, %fd346, 0d3FB5555555555554;
	sub.f64 	%fd354, %fd337, %fd345;
	add.f64 	%fd355, %fd354, %fd354;
	neg.f64 	%fd356, %fd345;
	fma.rn.f64 	%fd357, %fd356, %fd337, %fd355;
	mul.f64 	%fd358, %fd343, %fd357;
	mul.f64 	%fd359, %fd346, %fd353;
	fma.rn.f64 	%fd360, %fd359, %fd345, %fd358;
	xor.b32  	%r532, %r969, -2147483648;
	mov.b32 	%r533, 1127219200;
	mov.b64 	%fd361, {%r532, %r533};
	sub.f64 	%fd362, %fd361, %fd42;
	fma.rn.f64 	%fd363, %fd362, 0d3FE62E42FEFA39EF, %fd345;
	fma.rn.f64 	%fd364, %fd362, 0dBFE62E42FEFA39EF, %fd363;
	sub.f64 	%fd365, %fd364, %fd345;
	sub.f64 	%fd366, %fd360, %fd365;
	fma.rn.f64 	%fd367, %fd362, 0d3C7ABC9E3B39803F, %fd366;
	add.f64 	%fd1101, %fd363, %fd367;
	bra.uni 	$L__BB1_132;
$L__BB1_131:
	fma.rn.f64 	%fd336, %fd1099, 0d7FF0000000000000, 0d7FF0000000000000;
	{
	.reg .b32 %temp; 
	mov.b64 	{%temp, %r524}, %fd1099;
	}
	and.b32  	%r525, %r524, 2147483647;
	setp.eq.s32 	%p109, %r525, 0;
	selp.f64 	%fd1101, 0dFFF0000000000000, %fd336, %p109;
$L__BB1_132:
	setp.gt.f64 	%p111, %fd61, 0d403E000000000000;
	neg.f64 	%fd75, %fd61;
	setp.lt.f64 	%p112, %fd61, 0dC03E000000000000;
	or.pred  	%p113, %p112, %p111;
	selp.f64 	%fd1105, %fd75, 0d0000000000000000, %p112;
	@%p113 bra 	$L__BB1_143;
	fma.rn.f64 	%fd368, %fd75, 0d3FF71547652B82FE, 0d4338000000000000;
	{
	.reg .b32 %temp; 
	mov.b64 	{%r112, %temp}, %fd368;
	}
	mov.f64 	%fd369, 0dC338000000000000;
	add.rn.f64 	%fd370, %fd368, %fd369;
	fma.rn.f64 	%fd371, %fd370, 0dBFE62E42FEFA39EF, %fd75;
	fma.rn.f64 	%fd372, %fd370, 0dBC7ABC9E3B39803F, %fd371;
	fma.rn.f64 	%fd373, %fd372, 0d3E5ADE1569CE2BDF, 0d3E928AF3FCA213EA;
	fma.rn.f64 	%fd374, %fd373, %fd372, 0d3EC71DEE62401315;
	fma.rn.f64 	%fd375, %fd374, %fd372, 0d3EFA01997C89EB71;
	fma.rn.f64 	%fd376, %fd375, %fd372, 0d3F2A01A014761F65;
	fma.rn.f64 	%fd377, %fd376, %fd372, 0d3F56C16C1852B7AF;
	fma.rn.f64 	%fd378, %fd377, %fd372, 0d3F81111111122322;
	fma.rn.f64 	%fd379, %fd378, %fd372, 0d3FA55555555502A1;
	fma.rn.f64 	%fd380, %fd379, %fd372, 0d3FC5555555555511;
	fma.rn.f64 	%fd381, %fd380, %fd372, 0d3FE000000000000B;
	fma.rn.f64 	%fd382, %fd381, %fd372, 0d3FF0000000000000;
	fma.rn.f64 	%fd383, %fd382, %fd372, 0d3FF0000000000000;
	{
	.reg .b32 %temp; 
	mov.b64 	{%r113, %temp}, %fd383;
	}
	{
	.reg .b32 %temp; 
	mov.b64 	{%temp, %r114}, %fd383;
	}
	shl.b32 	%r534, %r112, 20;
	add.s32 	%r535, %r534, %r114;
	mov.b64 	%fd1102, {%r113, %r535};
	{
	.reg .b32 %temp; 
	mov.b64 	{%temp, %r536}, %fd75;
	}
	mov.b32 	%f14, %r536;
	abs.f32 	%f3, %f14;
	setp.lt.f32 	%p114, %f3, 0f4086232B;
	@%p114 bra 	$L__BB1_136;
	setp.gt.f64 	%p115, %fd61, 0d0000000000000000;
	mov.f64 	%fd384, 0d7FF0000000000000;
	sub.f64 	%fd385, %fd384, %fd61;
	selp.f64 	%fd1102, 0d0000000000000000, %fd385, %p115;
	setp.geu.f32 	%p116, %f3, 0f40874800;
	@%p116 bra 	$L__BB1_136;
	shr.u32 	%r537, %r112, 31;
	add.s32 	%r538, %r112, %r537;
	shr.s32 	%r539, %r538, 1;
	shl.b32 	%r540, %r539, 20;
	add.s32 	%r541, %r114, %r540;
	mov.b64 	%fd386, {%r113, %r541};
	sub.s32 	%r542, %r112, %r539;
	shl.b32 	%r543, %r542, 20;
	add.s32 	%r544, %r543, 1072693248;
	mov.b32 	%r545, 0;
	mov.b64 	%fd387, {%r545, %r544};
	mul.f64 	%fd1102, %fd387, %fd386;
$L__BB1_136:
	add.f64 	%fd1103, %fd1102, 0d3FF0000000000000;
	{
	.reg .b32 %temp; 
	mov.b64 	{%temp, %r970}, %fd1103;
	}
	{
	.reg .b32 %temp; 
	mov.b64 	{%r971, %temp}, %fd1103;
	}
	setp.gt.s32 	%p117, %r970, 1048575;
	mov.b32 	%r972, -1023;
	@%p117 bra 	$L__BB1_138;
	mul.f64 	%fd1103, %fd1103, 0d4350000000000000;
	{
	.reg .b32 %temp; 
	mov.b64 	{%temp, %r970}, %fd1103;
	}
	{
	.reg .b32 %temp; 
	mov.b64 	{%r971, %temp}, %fd1103;
	}
	mov.b32 	%r972, -1077;
$L__BB1_138:
	add.s32 	%r548, %r970, -1;
	setp.gt.u32 	%p118, %r548, 2146435070;
	@%p118 bra 	$L__BB1_142;
	shr.u32 	%r551, %r970, 20;
	add.s32 	%r973, %r972, %r551;
	and.b32  	%r552, %r970, 1048575;
	or.b32  	%r553, %r552, 1072693248;
	mov.b64 	%fd1104, {%r971, %r553};
	setp.lt.u32 	%p120, %r553, 1073127583;
	@%p120 bra 	$L__BB1_141;
	{
	.reg .b32 %temp; 
	mov.b64 	{%r554, %temp}, %fd1104;
	}
	{
	.reg .b32 %temp; 
	mov.b64 	{%temp, %r555}, %fd1104;
	}
	add.s32 	%r556, %r555, -1048576;
	mov.b64 	%fd1104, {%r554, %r556};
	add.s32 	%r973, %r973, 1;
$L__BB1_141:
	add.f64 	%fd389, %fd1104, 0dBFF0000000000000;
	add.f64 	%fd390, %fd1104, 0d3FF0000000000000;
	rcp.approx.ftz.f64 	%fd391, %fd390;
	neg.f64 	%fd392, %fd390;
	fma.rn.f64 	%fd393, %fd392, %fd391, 0d3FF0000000000000;
	fma.rn.f64 	%fd394, %fd393, %fd393, %fd393;
	fma.rn.f64 	%fd395, %fd394, %fd391, %fd391;
	mul.f64 	%fd396, %fd389, %fd395;
	fma.rn.f64 	%fd397, %fd389, %fd395, %fd396;
	mul.f64 	%fd398, %fd397, %fd397;
	fma.rn.f64 	%fd399, %fd398, 0d3EB1380B3AE80F1E, 0d3ED0EE258B7A8B04;
	fma.rn.f64 	%fd400, %fd399, %fd398, 0d3EF3B2669F02676F;
	fma.rn.f64 	%fd401, %fd400, %fd398, 0d3F1745CBA9AB0956;
	fma.rn.f64 	%fd402, %fd401, %fd398, 0d3F3C71C72D1B5154;
	fma.rn.f64 	%fd403, %fd402, %fd398, 0d3F624924923BE72D;
	fma.rn.f64 	%fd404, %fd403, %fd398, 0d3F8999999999A3C4;
	fma.rn.f64 	%fd405, %fd404, %fd398, 0d3FB5555555555554;
	sub.f64 	%fd406, %fd389, %fd397;
	add.f64 	%fd407, %fd406, %fd406;
	neg.f64 	%fd408, %fd397;
	fma.rn.f64 	%fd409, %fd408, %fd389, %fd407;
	mul.f64 	%fd410, %fd395, %fd409;
	mul.f64 	%fd411, %fd398, %fd405;
	fma.rn.f64 	%fd412, %fd411, %fd397, %fd410;
	xor.b32  	%r557, %r973, -2147483648;
	mov.b32 	%r558, 1127219200;
	mov.b64 	%fd413, {%r557, %r558};
	sub.f64 	%fd414, %fd413, %fd42;
	fma.rn.f64 	%fd415, %fd414, 0d3FE62E42FEFA39EF, %fd397;
	fma.rn.f64 	%fd416, %fd414, 0dBFE62E42FEFA39EF, %fd415;
	sub.f64 	%fd417, %fd416, %fd397;
	sub.f64 	%fd418, %fd412, %fd417;
	fma.rn.f64 	%fd419, %fd414, 0d3C7ABC9E3B39803F, %fd418;
	add.f64 	%fd1105, %fd415, %fd419;
	bra.uni 	$L__BB1_143;
$L__BB1_142:
	fma.rn.f64 	%fd388, %fd1103, 0d7FF0000000000000, 0d7FF0000000000000;
	{
	.reg .b32 %temp; 
	mov.b64 	{%temp, %r549}, %fd1103;
	}
	and.b32  	%r550, %r549, 2147483647;
	setp.eq.s32 	%p119, %r550, 0;
	selp.f64 	%fd1105, 0dFFF0000000000000, %fd388, %p119;
$L__BB1_143:
	sub.f64 	%fd420, %fd1101, %fd1105;
	add.f64 	%fd1106, %fd1106, %fd420;
$L__BB1_144:
	add.s32 	%r965, %r965, 1;
	setp.ne.s32 	%p121, %r965, %r320;
	@%p121 bra 	$L__BB1_119;
	st.shared.f64 	[%r18+712], %fd1106;
	mov.b32 	%r559, 1;
	st.shared.u32 	[%r18+736], %r559;
	neg.f64 	%fd421, %fd1106;
	fma.rn.f64 	%fd422, %fd1106, 0dBFF71547652B82FE, 0d4338000000000000;
	{
	.reg .b32 %temp; 
	mov.b64 	{%r126, %temp}, %fd422;
	}
	mov.f64 	%fd423, 0dC338000000000000;
	add.rn.f64 	%fd424, %fd422, %fd423;
	fma.rn.f64 	%fd425, %fd424, 0dBFE62E42FEFA39EF, %fd421;
	fma.rn.f64 	%fd426, %fd424, 0dBC7ABC9E3B39803F, %fd425;
	fma.rn.f64 	%fd427, %fd426, 0d3E5ADE1569CE2BDF, 0d3E928AF3FCA213EA;
	fma.rn.f64 	%fd428, %fd427, %fd426, 0d3EC71DEE62401315;
	fma.rn.f64 	%fd429, %fd428, %fd426, 0d3EFA01997C89EB71;
	fma.rn.f64 	%fd430, %fd429, %fd426, 0d3F2A01A014761F65;
	fma.rn.f64 	%fd431, %fd430, %fd426, 0d3F56C16C1852B7AF;
	fma.rn.f64 	%fd432, %fd431, %fd426, 0d3F81111111122322;
	fma.rn.f64 	%fd433, %fd432, %fd426, 0d3FA55555555502A1;
	fma.rn.f64 	%fd434, %fd433, %fd426, 0d3FC5555555555511;
	fma.rn.f64 	%fd435, %fd434, %fd426, 0d3FE000000000000B;
	fma.rn.f64 	%fd436, %fd435, %fd426, 0d3FF0000000000000;
	fma.rn.f64 	%fd437, %fd436, %fd426, 0d3FF0000000000000;
	{
	.reg .b32 %temp; 
	mov.b64 	{%r127, %temp}, %fd437;
	}
	{
	.reg .b32 %temp; 
	mov.b64 	{%temp, %r128}, %fd437;
	}
	shl.b32 	%r560, %r126, 20;
	add.s32 	%r561, %r560, %r128;
	mov.b64 	%fd1107, {%r127, %r561};
	{
	.reg .b32 %temp; 
	mov.b64 	{%temp, %r562}, %fd421;
	}
	mov.b32 	%f15, %r562;
	abs.f32 	%f4, %f15;
	setp.lt.f32 	%p122, %f4, 0f4086232B;
	@%p122 bra 	$L__BB1_148;
	setp.gt.f64 	%p123, %fd1106, 0d0000000000000000;
	mov.f64 	%fd438, 0d7FF0000000000000;
	sub.f64 	%fd439, %fd438, %fd1106;
	selp.f64 	%fd1107, 0d0000000000000000, %fd439, %p123;
	setp.geu.f32 	%p124, %f4, 0f40874800;
	@%p124 bra 	$L__BB1_148;
	shr.u32 	%r563, %r126, 31;
	add.s32 	%r564, %r126, %r563;
	shr.s32 	%r565, %r564, 1;
	shl.b32 	%r566, %r565, 20;
	add.s32 	%r567, %r128, %r566;
	mov.b64 	%fd440, {%r127, %r567};
	sub.s32 	%r568, %r126, %r565;
	shl.b32 	%r569, %r568, 20;
	add.s32 	%r570, %r569, 1072693248;
	mov.b32 	%r571, 0;
	mov.b64 	%fd441, {%r571, %r570};
	mul.f64 	%fd1107, %fd441, %fd440;
$L__BB1_148:
	ld.shared.f64 	%fd442, [%r18+744];
	sub.f64 	%fd443, %fd442, %fd1107;
	st.shared.f64 	[%r18+744], %fd443;
	mov.b32 	%r1008, 1;
$L__BB1_149:
	add.s32 	%r130, %r320, 1;
	mad.lo.s32 	%r131, %r320, %r320, %r320;
	setp.lt.u32 	%p125, %r131, 2;
	@%p125 bra 	$L__BB1_225;
	shr.u32 	%r574, %r131, 1;
	min.u32 	%r132, %r574, 60;
	add.s32 	%r575, %r130, %r320;
	cvt.rn.f64.u32 	%fd444, %r575;
	{
	.reg .b32 %temp; 
	mov.b64 	{%temp, %r576}, %fd444;
	}
	mov.f64 	%fd445, 0d4000000000000000;
	{
	.reg .b32 %temp; 
	mov.b64 	{%temp, %r577}, %fd445;
	}
	and.b32  	%r579, %r577, 2146435072;
	setp.eq.s32 	%p126, %r579, 1062207488;
	setp.lt.s32 	%p127, %r576, 0;
	and.pred  	%p1, %p127, %p126;
	and.b32  	%r133, %r320, 3;
	and.b32  	%r134, %r320, 2147483640;
	min.s32 	%r580, %r73, %r320;
	setp.lt.s32 	%p2, %r580, 1;
	mov.b32 	%r975, 1;
	mov.u64 	%rd186, d_H;
$L__BB1_151:
	mov.u32 	%r135, %r975;
	ld.shared.u32 	%r1008, [%r18+736];
	setp.gt.s32 	%p128, %r1008, 2;
	@%p128 bra 	$L__BB1_225;
	ld.shared.u32 	%r581, [%r18+740];
	setp.gt.s32 	%p129, %r581, 999;
	@%p129 bra 	$L__BB1_225;
	setp.eq.s32 	%p130, %r320, 0;
	add.s32 	%r582, %r320, %r320;
	add.s32 	%r583, %r582, 1;
	cvt.rn.f64.u32 	%fd446, %r583;
	{ // callseq 1, 0
	.param .b64 param0;
	st.param.f64 	[param0], %fd446;
	.param .b64 retval0;
	call.uni (retval0), 
	__internal_accurate_pow, 
	(
	param0
	);
	ld.param.f64 	%fd447, [retval0];
	} // callseq 1
	neg.f64 	%fd449, %fd447;
	selp.f64 	%fd450, %fd449, %fd447, %p1;
	selp.f64 	%fd451, 0d3FF0000000000000, %fd450, %p130;
	shl.b32 	%r584, %r135, 3;
	cvt.rn.f64.u32 	%fd452, %r584;
	sub.f64 	%fd453, %fd451, %fd452;
	setp.lt.f64 	%p131, %fd453, 0d0000000000000000;
	selp.f64 	%fd454, 0d0000000000000000, %fd453, %p131;
	sqrt.rn.f64 	%fd455, %fd454;
	sub.f64 	%fd456, %fd446, %fd455;
	mul.f64 	%fd457, %fd456, 0d3FE0000000000000;
	cvt.rzi.s32.f64 	%r585, %fd457;
	min.s32 	%r137, %r320, %r585;
	setp.lt.s32 	%p132, %r137, 1;
	@%p132 bra 	$L__BB1_223;
	mov.b32 	%r976, 1;
	mov.b32 	%r977, 0;
	mov.b16 	%rs307, 0;
	mov.u16 	%rs308, %rs307;
$L__BB1_155:
	mov.u32 	%r138, %r977;
	mov.u32 	%r977, %r976;
	add.s16 	%rs307, %rs307, 1;
	add.s16 	%rs308, %rs308, 1;
	ld.shared.u32 	%r588, [%r18+736];
	setp.gt.s32 	%p133, %r588, 2;
	@%p133 bra 	$L__BB1_223;
	mad.lo.s32 	%r589, %r977, %r977, %r977;
	shr.u32 	%r590, %r589, 1;
	setp.lt.u32 	%p134, %r135, %r590;
	@%p134 bra 	$L__BB1_222;
	setp.lt.u32 	%p135, %r7, 15;
	mov.b32 	%r1001, 0;
	@%p135 bra 	$L__BB1_269;
	mov.b32 	%r978, 0;
	bra.uni 	$L__BB1_268;
$L__BB1_159:
	setp.lt.u32 	%p144, %r138, 15;
	mov.b32 	%r981, 0;
	@%p144 bra 	$L__BB1_162;
	mov.b32 	%r979, 0;
$L__BB1_161:
	.pragma "nounroll";
	add.s32 	%r601, %r18, %r979;
	mov.b16 	%rs167, 1;
	st.shared.v2.u8 	[%r601+330], {%rs167, %rs167};
	mov.b32 	%r602, 16843009;
	st.shared.u32 	[%r601+332], %r602;
	st.shared.v2.b32 	[%r601+336], {%r602, %r602};
	st.shared.v2.u8 	[%r601+344], {%rs167, %rs167};
	add.s32 	%r979, %r979, 16;
	and.b32  	%r981, %r977, -16;
	setp.ne.s32 	%p145, %r979, %r981;
	@%p145 bra 	$L__BB1_161;
$L__BB1_162:
	and.b32  	%r603, %r977, 15;
	setp.eq.s32 	%p146, %r603, 0;
	@%p146 bra 	$L__BB1_172;
	cvt.u32.u16 	%r604, %rs308;
	and.b32  	%r147, %r604, 15;
	add.s32 	%r605, %r147, -1;
	setp.lt.u32 	%p147, %r605, 7;
	@%p147 bra 	$L__BB1_165;
	add.s32 	%r606, %r18, %r981;
	mov.b16 	%rs168, 1;
	st.shared.u8 	[%r606+330], %rs168;
	st.shared.u8 	[%r606+331], %rs168;
	st.shared.u8 	[%r606+332], %rs168;
	st.shared.u8 	[%r606+333], %rs168;
	st.shared.u8 	[%r606+334], %rs168;
	st.shared.u8 	[%r606+335], %rs168;
	st.shared.u8 	[%r606+336], %rs168;
	st.shared.u8 	[%r606+337], %rs168;
	add.s32 	%r981, %r981, 8;
$L__BB1_165:
	and.b32  	%r607, %r147, 7;
	setp.eq.s32 	%p148, %r607, 0;
	@%p148 bra 	$L__BB1_172;
	cvt.u32.u16 	%r608, %rs307;
	and.b32  	%r609, %r608, 7;
	and.b32  	%r150, %r608, 3;
	add.s32 	%r610, %r609, -1;
	setp.lt.u32 	%p149, %r610, 3;
	@%p149 bra 	$L__BB1_168;
	add.s32 	%r611, %r18, %r981;
	mov.b16 	%rs169, 1;
	st.shared.u8 	[%r611+330], %rs169;
	st.shared.u8 	[%r611+331], %rs169;
	st.shared.u8 	[%r611+332], %rs169;
	st.shared.u8 	[%r611+333], %rs169;
	add.s32 	%r981, %r981, 4;
$L__BB1_168:
	setp.eq.s32 	%p150, %r150, 0;
	@%p150 bra 	$L__BB1_172;
	add.s32 	%r153, %r18, %r981;
	mov.b16 	%rs170, 1;
	st.shared.u8 	[%r153+330], %rs170;
	setp.eq.s32 	%p151, %r150, 1;
	@%p151 bra 	$L__BB1_172;
	mov.b16 	%rs171, 1;
	st.shared.u8 	[%r153+331], %rs171;
	setp.eq.s32 	%p152, %r150, 2;
	@%p152 bra 	$L__BB1_172;
	mov.b16 	%rs172, 1;
	st.shared.u8 	[%r153+332], %rs172;
$L__BB1_172:
	setp.lt.u32 	%p153, %r7, 7;
	mov.b32 	%r998, 0;
	@%p153 bra 	$L__BB1_260;
	mov.b32 	%r983, 0;
	bra.uni 	$L__BB1_259;
$L__BB1_174:
	ld.shared.u32 	%r659, [%r18+740];
	add.s32 	%r660, %r659, 1;
	st.shared.u32 	[%r18+740], %r660;
	mov.b32 	%r984, 0;
	mov.f64 	%fd1117, %fd1092;
$L__BB1_175:
	add.s32 	%r157, %r18, %r984;
	ld.shared.u8 	%rs218, [%r157+330];
	setp.ne.s16 	%p161, %rs218, 1;
	@%p161 bra 	$L__BB1_200;
	mad.lo.s32 	%r661, %r984, 7, %r157;
	ld.shared.f64 	%fd97, [%r661+120];
	setp.gt.f64 	%p162, %fd97, 0d403E000000000000;
	mov.f64 	%fd1112, %fd97;
	@%p162 bra 	$L__BB1_188;
	setp.lt.f64 	%p163, %fd97, 0dC03E000000000000;
	mov.f64 	%fd1112, 0d0000000000000000;
	@%p163 bra 	$L__BB1_188;
	fma.rn.f64 	%fd459, %fd97, 0d3FF71547652B82FE, 0d4338000000000000;
	{
	.reg .b32 %temp; 
	mov.b64 	{%r158, %temp}, %fd459;
	}
	mov.f64 	%fd460, 0dC338000000000000;
	add.rn.f64 	%fd461, %fd459, %fd460;
	fma.rn.f64 	%fd462, %fd461, 0dBFE62E42FEFA39EF, %fd97;
	fma.rn.f64 	%fd463, %fd461, 0dBC7ABC9E3B39803F, %fd462;
	fma.rn.f64 	%fd464, %fd463, 0d3E5ADE1569CE2BDF, 0d3E928AF3FCA213EA;
	fma.rn.f64 	%fd465, %fd464, %fd463, 0d3EC71DEE62401315;
	fma.rn.f64 	%fd466, %fd465, %fd463, 0d3EFA01997C89EB71;
	fma.rn.f64 	%fd467, %fd466, %fd463, 0d3F2A01A014761F65;
	fma.rn.f64 	%fd468, %fd467, %fd463, 0d3F56C16C1852B7AF;
	fma.rn.f64 	%fd469, %fd468, %fd463, 0d3F81111111122322;
	fma.rn.f64 	%fd470, %fd469, %fd463, 0d3FA55555555502A1;
	fma.rn.f64 	%fd471, %fd470, %fd463, 0d3FC5555555555511;
	fma.rn.f64 	%fd472, %fd471, %fd463, 0d3FE000000000000B;
	fma.rn.f64 	%fd473, %fd472, %fd463, 0d3FF0000000000000;
	fma.rn.f64 	%fd474, %fd473, %fd463, 0d3FF0000000000000;
	{
	.reg .b32 %temp; 
	mov.b64 	{%r159, %temp}, %fd474;
	}
	{
	.reg .b32 %temp; 
	mov.b64 	{%temp, %r160}, %fd474;
	}
	shl.b32 	%r662, %r158, 20;
	add.s32 	%r663, %r662, %r160;
	mov.b64 	%fd1109, {%r159, %r663};
	{
	.reg .b32 %temp; 
	mov.b64 	{%temp, %r664}, %fd97;
	}
	mov.b32 	%f16, %r664;
	abs.f32 	%f5, %f16;
	setp.lt.f32 	%p164, %f5, 0f4086232B;
	@%p164 bra 	$L__BB1_181;
	setp.lt.f64 	%p165, %fd97, 0d0000000000000000;
	add.f64 	%fd475, %fd97, 0d7FF0000000000000;
	selp.f64 	%fd1109, 0d0000000000000000, %fd475, %p165;
	setp.geu.f32 	%p166, %f5, 0f40874800;
	@%p166 bra 	$L__BB1_181;
	shr.u32 	%r665, %r158, 31;
	add.s32 	%r666, %r158, %r665;
	shr.s32 	%r667, %r666, 1;
	shl.b32 	%r668, %r667, 20;
	add.s32 	%r669, %r160, %r668;
	mov.b64 	%fd476, {%r159, %r669};
	sub.s32 	%r670, %r158, %r667;
	shl.b32 	%r671, %r670, 20;
	add.s32 	%r672, %r671, 1072693248;
	mov.b32 	%r673, 0;
	mov.b64 	%fd477, {%r673, %r672};
	mul.f64 	%fd1109, %fd477, %fd476;
$L__BB1_181:
	add.f64 	%fd1110, %fd1109, 0d3FF0000000000000;
	{
	.reg .b32 %temp; 
	mov.b64 	{%temp, %r985}, %fd1110;
	}
	{
	.reg .b32 %temp; 
	mov.b64 	{%r986, %temp}, %fd1110;
	}
	setp.gt.s32 	%p167, %r985, 1048575;
	mov.b32 	%r987, -1023;
	@%p167 bra 	$L__BB1_183;
	mul.f64 	%fd1110, %fd1110, 0d4350000000000000;
	{
	.reg .b32 %temp; 
	mov.b64 	{%temp, %r985}, %fd1110;
	}
	{
	.reg .b32 %temp; 
	mov.b64 	{%r986, %temp}, %fd1110;
	}
	mov.b32 	%r987, -1077;
$L__BB1_183:
	add.s32 	%r676, %r985, -1;
	setp.lt.u32 	%p168, %r676, 2146435071;
	@%p168 bra 	$L__BB1_185;
	fma.rn.f64 	%fd478, %fd1110, 0d7FF0000000000000, 0d7FF0000000000000;
	{
	.reg .b32 %temp; 
	mov.b64 	{%temp, %r677}, %fd1110;
	}
	and.b32  	%r678, %r677, 2147483647;
	setp.eq.s32 	%p169, %r678, 0;
	selp.f64 	%fd1112, 0dFFF0000000000000, %fd478, %p169;
	bra.uni 	$L__BB1_188;
$L__BB1_185:
	shr.u32 	%r679, %r985, 20;
	add.s32 	%r988, %r987, %r679;
	and.b32  	%r680, %r985, 1048575;
	or.b32  	%r681, %r680, 1072693248;
	mov.b64 	%fd1111, {%r986, %r681};
	setp.lt.u32 	%p170, %r681, 1073127583;
	@%p170 bra 	$L__BB1_187;
	{
	.reg .b32 %temp; 
	mov.b64 	{%r682, %temp}, %fd1111;
	}
	{
	.reg .b32 %temp; 
	mov.b64 	{%temp, %r683}, %fd1111;
	}
	add.s32 	%r684, %r683, -1048576;
	mov.b64 	%fd1111, {%r682, %r684};
	add.s32 	%r988, %r988, 1;
$L__BB1_187:
	add.f64 	%fd479, %fd1111, 0dBFF0000000000000;
	add.f64 	%fd480, %fd1111, 0d3FF0000000000000;
	rcp.approx.ftz.f64 	%fd481, %fd480;
	neg.f64 	%fd482, %fd480;
	fma.rn.f64 	%fd483, %fd482, %fd481, 0d3FF0000000000000;
	fma.rn.f64 	%fd484, %fd483, %fd483, %fd483;
	fma.rn.f64 	%fd485, %fd484, %fd481, %fd481;
	mul.f64 	%fd486, %fd479, %fd485;
	fma.rn.f64 	%fd487, %fd479, %fd485, %fd486;
	mul.f64 	%fd488, %fd487, %fd487;
	fma.rn.f64 	%fd489, %fd488, 0d3EB1380B3AE80F1E, 0d3ED0EE258B7A8B04;
	fma.rn.f64 	%fd490, %fd489, %fd488, 0d3EF3B2669F02676F;
	fma.rn.f64 	%fd491, %fd490, %fd488, 0d3F1745CBA9AB0956;
	fma.rn.f64 	%fd492, %fd491, %fd488, 0d3F3C71C72D1B5154;
	fma.rn.f64 	%fd493, %fd492, %fd488, 0d3F624924923BE72D;
	fma.rn.f64 	%fd494, %fd493, %fd488, 0d3F8999999999A3C4;
	fma.rn.f64 	%fd495, %fd494, %fd488, 0d3FB5555555555554;
	sub.f64 	%fd496, %fd479, %fd487;
	add.f64 	%fd497, %fd496, %fd496;
	neg.f64 	%fd498, %fd487;
	fma.rn.f64 	%fd499, %fd498, %fd479, %fd497;
	mul.f64 	%fd500, %fd485, %fd499;
	mul.f64 	%fd501, %fd488, %fd495;
	fma.rn.f64 	%fd502, %fd501, %fd487, %fd500;
	xor.b32  	%r685, %r988, -2147483648;
	mov.b32 	%r686, 1127219200;
	mov.b64 	%fd503, {%r685, %r686};
	sub.f64 	%fd504, %fd503, %fd42;
	fma.rn.f64 	%fd505, %fd504, 0d3FE62E42FEFA39EF, %fd487;
	fma.rn.f64 	%fd506, %fd504, 0dBFE62E42FEFA39EF, %fd505;
	sub.f64 	%fd507, %fd506, %fd487;
	sub.f64 	%fd508, %fd502, %fd507;
	fma.rn.f64 	%fd509, %fd504, 0d3C7ABC9E3B39803F, %fd508;
	add.f64 	%fd1112, %fd505, %fd509;
$L__BB1_188:
	setp.gt.f64 	%p171, %fd97, 0d403E000000000000;
	neg.f64 	%fd111, %fd97;
	setp.lt.f64 	%p172, %fd97, 0dC03E000000000000;
	or.pred  	%p173, %p172, %p171;
	selp.f64 	%fd1116, %fd111, 0d0000000000000000, %p172;
	@%p173 bra 	$L__BB1_199;
	fma.rn.f64 	%fd510, %fd111, 0d3FF71547652B82FE, 0d4338000000000000;
	{
	.reg .b32 %temp; 
	mov.b64 	{%r171, %temp}, %fd510;
	}
	mov.f64 	%fd511, 0dC338000000000000;
	add.rn.f64 	%fd512, %fd510, %fd511;
	fma.rn.f64 	%fd513, %fd512, 0dBFE62E42FEFA39EF, %fd111;
	fma.rn.f64 	%fd514, %fd512, 0dBC7ABC9E3B39803F, %fd513;
	fma.rn.f64 	%fd515, %fd514, 0d3E5ADE1569CE2BDF, 0d3E928AF3FCA213EA;
	fma.rn.f64 	%fd516, %fd515, %fd514, 0d3EC71DEE62401315;
	fma.rn.f64 	%fd517, %fd516, %fd514, 0d3EFA01997C89EB71;
	fma.rn.f64 	%fd518, %fd517, %fd514, 0d3F2A01A014761F65;
	fma.rn.f64 	%fd519, %fd518, %fd514, 0d3F56C16C1852B7AF;
	fma.rn.f64 	%fd520, %fd519, %fd514, 0d3F81111111122322;
	fma.rn.f64 	%fd521, %fd520, %fd514, 0d3FA55555555502A1;
	fma.rn.f64 	%fd522, %fd521, %fd514, 0d3FC5555555555511;
	fma.rn.f64 	%fd523, %fd522, %fd514, 0d3FE000000000000B;
	fma.rn.f64 	%fd524, %fd523, %fd514, 0d3FF0000000000000;
	fma.rn.f64 	%fd525, %fd524, %fd514, 0d3FF0000000000000;
	{
	.reg .b32 %temp; 
	mov.b64 	{%r172, %temp}, %fd525;
	}
	{
	.reg .b32 %temp; 
	mov.b64 	{%temp, %r173}, %fd525;
	}
	shl.b32 	%r687, %r171, 20;
	add.s32 	%r688, %r687, %r173;
	mov.b64 	%fd1113, {%r172, %r688};
	{
	.reg .b32 %temp; 
	mov.b64 	{%temp, %r689}, %fd111;
	}
	mov.b32 	%f17, %r689;
	abs.f32 	%f6, %f17;
	setp.lt.f32 	%p174, %f6, 0f4086232B;
	@%p174 bra 	$L__BB1_192;
	setp.gt.f64 	%p175, %fd97, 0d0000000000000000;
	mov.f64 	%fd526, 0d7FF0000000000000;
	sub.f64 	%fd527, %fd526, %fd97;
	selp.f64 	%fd1113, 0d0000000000000000, %fd527, %p175;
	setp.geu.f32 	%p176, %f6, 0f40874800;
	@%p176 bra 	$L__BB1_192;
	shr.u32 	%r690, %r171, 31;
	add.s32 	%r691, %r171, %r690;
	shr.s32 	%r692, %r691, 1;
	shl.b32 	%r693, %r692, 20;
	add.s32 	%r694, %r173, %r693;
	mov.b64 	%fd528, {%r172, %r694};
	sub.s32 	%r695, %r171, %r692;
	shl.b32 	%r696, %r695, 20;
	add.s32 	%r697, %r696, 1072693248;
	mov.b32 	%r698, 0;
	mov.b64 	%fd529, {%r698, %r697};
	mul.f64 	%fd1113, %fd529, %fd528;
$L__BB1_192:
	add.f64 	%fd1114, %fd1113, 0d3FF0000000000000;
	{
	.reg .b32 %temp; 
	mov.b64 	{%temp, %r989}, %fd1114;
	}
	{
	.reg .b32 %temp; 
	mov.b64 	{%r990, %temp}, %fd1114;
	}
	setp.gt.s32 	%p177, %r989, 1048575;
	mov.b32 	%r991, -1023;
	@%p177 bra 	$L__BB1_194;
	mul.f64 	%fd1114, %fd1114, 0d4350000000000000;
	{
	.reg .b32 %temp; 
	mov.b64 	{%temp, %r989}, %fd1114;
	}
	{
	.reg .b32 %temp; 
	mov.b64 	{%r990, %temp}, %fd1114;
	}
	mov.b32 	%r991, -1077;
$L__BB1_194:
	add.s32 	%r701, %r989, -1;
	setp.lt.u32 	%p178, %r701, 2146435071;
	@%p178 bra 	$L__BB1_196;
	fma.rn.f64 	%fd530, %fd1114, 0d7FF0000000000000, 0d7FF0000000000000;
	{
	.reg .b32 %temp; 
	mov.b64 	{%temp, %r702}, %fd1114;
	}
	and.b32  	%r703, %r702, 2147483647;
	setp.eq.s32 	%p179, %r703, 0;
	selp.f64 	%fd1116, 0dFFF0000000000000, %fd530, %p179;
	bra.uni 	$L__BB1_199;
$L__BB1_196:
	shr.u32 	%r704, %r989, 20;
	add.s32 	%r992, %r991, %r704;
	and.b32  	%r705, %r989, 1048575;
	or.b32  	%r706, %r705, 1072693248;
	mov.b64 	%fd1115, {%r990, %r706};
	setp.lt.u32 	%p180, %r706, 1073127583;
	@%p180 bra 	$L__BB1_198;
	{
	.reg .b32 %temp; 
	mov.b64 	{%r707, %temp}, %fd1115;
	}
	{
	.reg .b32 %temp; 
	mov.b64 	{%temp, %r708}, %fd1115;
	}
	add.s32 	%r709, %r708, -1048576;
	mov.b64 	%fd1115, {%r707, %r709};
	add.s32 	%r992, %r992, 1;
$L__BB1_198:
	add.f64 	%fd531, %fd1115, 0dBFF0000000000000;
	add.f64 	%fd532, %fd1115, 0d3FF0000000000000;
	rcp.approx.ftz.f64 	%fd533, %fd532;
	neg.f64 	%fd534, %fd532;
	fma.rn.f64 	%fd535, %fd534, %fd533, 0d3FF0000000000000;
	fma.rn.f64 	%fd536, %fd535, %fd535, %fd535;
	fma.rn.f64 	%fd537, %fd536, %fd533, %fd533;
	mul.f64 	%fd538, %fd531, %fd537;
	fma.rn.f64 	%fd539, %fd531, %fd537, %fd538;
	mul.f64 	%fd540, %fd539, %fd539;
	fma.rn.f64 	%fd541, %fd540, 0d3EB1380B3AE80F1E, 0d3ED0EE258B7A8B04;
	fma.rn.f64 	%fd542, %fd541, %fd540, 0d3EF3B2669F02676F;
	fma.rn.f64 	%fd543, %fd542, %fd540, 0d3F1745CBA9AB0956;
	fma.rn.f64 	%fd544, %fd543, %fd540, 0d3F3C71C72D1B5154;
	fma.rn.f64 	%fd545, %fd544, %fd540, 0d3F624924923BE72D;
	fma.rn.f64 	%fd546, %fd545, %fd540, 0d3F8999999999A3C4;
	fma.rn.f64 	%fd547, %fd546, %fd540, 0d3FB5555555555554;
	sub.f64 	%fd548, %fd531, %fd539;
	add.f64 	%fd549, %fd548, %fd548;
	neg.f64 	%fd550, %fd539;
	fma.rn.f64 	%fd551, %fd550, %fd531, %fd549;
	mul.f64 	%fd552, %fd537, %fd551;
	mul.f64 	%fd553, %fd540, %fd547;
	fma.rn.f64 	%fd554, %fd553, %fd539, %fd552;
	xor.b32  	%r710, %r992, -2147483648;
	mov.b32 	%r711, 1127219200;
	mov.b64 	%fd555, {%r710, %r711};
	sub.f64 	%fd556, %fd555, %fd42;
	fma.rn.f64 	%fd557, %fd556, 0d3FE62E42FEFA39EF, %fd539;
	fma.rn.f64 	%fd558, %fd556, 0dBFE62E42FEFA39EF, %fd557;
	sub.f64 	%fd559, %fd558, %fd539;
	sub.f64 	%fd560, %fd554, %fd559;
	fma.rn.f64 	%fd561, %fd556, 0d3C7ABC9E3B39803F, %fd560;
	add.f64 	%fd1116, %fd557, %fd561;
$L__BB1_199:
	sub.f64 	%fd562, %fd1112, %fd1116;
	add.f64 	%fd1117, %fd1117, %fd562;
$L__BB1_200:
	add.s32 	%r984, %r984, 1;
	setp.eq.s32 	%p181, %r984, %r320;
	@%p181 bra 	$L__BB1_201;
	bra.uni 	$L__BB1_175;
$L__BB1_201:
	neg.f64 	%fd563, %fd1117;
	fma.rn.f64 	%fd564, %fd1117, 0dBFF71547652B82FE, 0d4338000000000000;
	{
	.reg .b32 %temp; 
	mov.b64 	{%r193, %temp}, %fd564;
	}
	mov.f64 	%fd565, 0dC338000000000000;
	add.rn.f64 	%fd566, %fd564, %fd565;
	fma.rn.f64 	%fd567, %fd566, 0dBFE62E42FEFA39EF, %fd563;
	fma.rn.f64 	%fd568, %fd566, 0dBC7ABC9E3B39803F, %fd567;
	fma.rn.f64 	%fd569, %fd568, 0d3E5ADE1569CE2BDF, 0d3E928AF3FCA213EA;
	fma.rn.f64 	%fd570, %fd569, %fd568, 0d3EC71DEE62401315;
	fma.rn.f64 	%fd571, %fd570, %fd568, 0d3EFA01997C89EB71;
	fma.rn.f64 	%fd572, %fd571, %fd568, 0d3F2A01A014761F65;
	fma.rn.f64 	%fd573, %fd572, %fd568, 0d3F56C16C1852B7AF;
	fma.rn.f64 	%fd574, %fd573, %fd568, 0d3F81111111122322;
	fma.rn.f64 	%fd575, %fd574, %fd568, 0d3FA55555555502A1;
	fma.rn.f64 	%fd576, %fd575, %fd568, 0d3FC5555555555511;
	fma.rn.f64 	%fd577, %fd576, %fd568, 0d3FE000000000000B;
	fma.rn.f64 	%fd578, %fd577, %fd568, 0d3FF0000000000000;
	fma.rn.f64 	%fd579, %fd578, %fd568, 0d3FF0000000000000;
	{
	.reg .b32 %temp; 
	mov.b64 	{%r194, %temp}, %fd579;
	}
	{
	.reg .b32 %temp; 
	mov.b64 	{%temp, %r195}, %fd579;
	}
	shl.b32 	%r712, %r193, 20;
	add.s32 	%r713, %r712, %r195;
	mov.b64 	%fd1118, {%r194, %r713};
	{
	.reg .b32 %temp; 
	mov.b64 	{%temp, %r714}, %fd563;
	}
	mov.b32 	%f18, %r714;
	abs.f32 	%f7, %f18;
	setp.lt.f32 	%p182, %f7, 0f4086232B;
	@%p182 bra 	$L__BB1_204;
	setp.gt.f64 	%p183, %fd1117, 0d0000000000000000;
	mov.f64 	%fd580, 0d7FF0000000000000;
	sub.f64 	%fd581, %fd580, %fd1117;
	selp.f64 	%fd1118, 0d0000000000000000, %fd581, %p183;
	setp.geu.f32 	%p184, %f7, 0f40874800;
	@%p184 bra 	$L__BB1_204;
	shr.u32 	%r715, %r193, 31;
	add.s32 	%r716, %r193, %r715;
	shr.s32 	%r717, %r716, 1;
	shl.b32 	%r718, %r717, 20;
	add.s32 	%r719, %r195, %r718;
	mov.b64 	%fd582, {%r194, %r719};
	sub.s32 	%r720, %r193, %r717;
	shl.b32 	%r721, %r720, 20;
	add.s32 	%r722, %r721, 1072693248;
	mov.b32 	%r723, 0;
	mov.b64 	%fd583, {%r723, %r722};
	mul.f64 	%fd1118, %fd583, %fd582;
$L__BB1_204:
	ld.shared.f64 	%fd584, [%r18+744];
	sub.f64 	%fd585, %fd584, %fd1118;
	st.shared.f64 	[%r18+744], %fd585;
	@%p2 bra 	$L__BB1_219;
	mov.b32 	%r1003, 0;
$L__BB1_206:
	mul.lo.s32 	%r209, %r1003, %r320;
	mov.b16 	%rs316, 0;
	mov.b32 	%r1006, 0;
	@%p153 bra 	$L__BB1_209;
	mov.b16 	%rs316, 0;
	mov.b32 	%r1004, 0;
$L__BB1_208:
	.pragma "nounroll";
	add.s32 	%r727, %r18, %r1004;
	ld.shared.u8 	%rs222, [%r727+315];
	add.s32 	%r728, %r1004, %r209;
	mul.wide.u32 	%rd166, %r728, 4;
	add.s64 	%rd168, %rd186, %rd166;
	ld.const.u8 	%rs223, [%rd168];
	mul.lo.s16 	%rs224, %rs222, %rs223;
	xor.b16  	%rs225, %rs224, %rs316;
	ld.shared.u32 	%r729, [%r727+316];
	bfe.u32 	%r730, %r729, 0, 8;
	cvt.u16.u32 	%rs226, %r730;
	bfe.u32 	%r731, %r729, 8, 8;
	cvt.u16.u32 	%rs227, %r731;
	bfe.u32 	%r732, %r729, 16, 8;
	cvt.u16.u32 	%rs228, %r732;
	bfe.u32 	%r733, %r729, 24, 8;
	cvt.u16.u32 	%rs229, %r733;
	ld.const.u8 	%rs230, [%rd168+4];
	mul.lo.s16 	%rs231, %rs226, %rs230;
	xor.b16  	%rs232, %rs231, %rs225;
	ld.const.u8 	%rs233, [%rd168+8];
	mul.lo.s16 	%rs234, %rs227, %rs233;
	xor.b16  	%rs235, %rs234, %rs232;
	ld.const.u8 	%rs236, [%rd168+12];
	mul.lo.s16 	%rs237, %rs228, %rs236;
	xor.b16  	%rs238, %rs237, %rs235;
	ld.const.u8 	%rs239, [%rd168+16];
	mul.lo.s16 	%rs240, %rs229, %rs239;
	xor.b16  	%rs241, %rs240, %rs238;
	.pragma "used_bytes_mask 7";
	ld.shared.u32 	%r734, [%r727+320];
	bfe.u32 	%r735, %r734, 0, 8;
	cvt.u16.u32 	%rs242, %r735;
	bfe.u32 	%r736, %r734, 8, 8;
	cvt.u16.u32 	%rs243, %r736;
	bfe.u32 	%r737, %r734, 16, 8;
	cvt.u16.u32 	%rs244, %r737;
	ld.const.u8 	%rs245, [%rd168+20];
	mul.lo.s16 	%rs246, %rs242, %rs245;
	xor.b16  	%rs247, %rs246, %rs241;
	ld.const.u8 	%rs248, [%rd168+24];
	mul.lo.s16 	%rs249, %rs243, %rs248;
	xor.b16  	%rs250, %rs249, %rs247;
	ld.const.u8 	%rs251, [%rd168+28];
	mul.lo.s16 	%rs252, %rs244, %rs251;
	xor.b16  	%rs316, %rs252, %rs250;
	add.s32 	%r1004, %r1004, 8;
	setp.ne.s32 	%p186, %r1004, %r134;
	mov.u32 	%r1006, %r134;
	@%p186 bra 	$L__BB1_208;
$L__BB1_209:
	@%p155 bra 	$L__BB1_217;
	add.s32 	%r738, %r8, -1;
	setp.lt.u32 	%p188, %r738, 3;
	@%p188 bra 	$L__BB1_212;
	add.s32 	%r739, %r18, %r1006;
	ld.shared.u8 	%rs254, [%r739+315];
	add.s32 	%r740, %r1006, %r209;
	mul.wide.u32 	%rd169, %r740, 4;
	add.s64 	%rd171, %rd186, %rd169;
	ld.const.u8 	%rs255, [%rd171];
	mul.lo.s16 	%rs256, %rs254, %rs255;
	ld.shared.u8 	%rs257, [%r739+316];
	cvt.u64.u32 	%rd172, %r209;
	cvt.u64.u32 	%rd173, %r1006;
	add.s64 	%rd174, %rd173, %rd172;
	shl.b64 	%rd175, %rd174, 2;
	add.s64 	%rd176, %rd186, %rd175;
	ld.const.u8 	%rs258, [%rd176+4];
	mul.lo.s16 	%rs259, %rs257, %rs258;
	xor.b16  	%rs260, %rs256, %rs259;
	ld.shared.u8 	%rs261, [%r739+317];
	ld.const.u8 	%rs262, [%rd176+8];
	mul.lo.s16 	%rs263, %rs261, %rs262;
	xor.b16  	%rs264, %rs260, %rs263;
	ld.shared.u8 	%rs265, [%r739+318];
	ld.const.u8 	%rs266, [%rd176+12];
	mul.lo.s16 	%rs267, %rs265, %rs266;
	xor.b16  	%rs268, %rs264, %rs267;
	xor.b16  	%rs316, %rs268, %rs316;
	add.s32 	%r1006, %r1006, 4;
$L__BB1_212:
	setp.eq.s32 	%p189, %r133, 0;
	@%p189 bra 	$L__BB1_217;
	setp.eq.s32 	%p190, %r133, 1;
	@%p190 bra 	$L__BB1_215;
	add.s32 	%r741, %r18, %r1006;
	ld.shared.u8 	%rs270, [%r741+315];
	add.s32 	%r742, %r1006, %r209;
	mul.wide.u32 	%rd177, %r742, 4;
	add.s64 	%rd179, %rd186, %rd177;
	ld.const.u8 	%rs271, [%rd179];
	mul.lo.s16 	%rs272, %rs270, %rs271;
	ld.shared.u8 	%rs273, [%r741+316];
	cvt.u64.u32 	%rd180, %r209;
	cvt.u64.u32 	%rd181, %r1006;
	add.s64 	%rd182, %rd181, %rd180;
	shl.b64 	%rd183, %rd182, 2;
	add.s64 	%rd184, %rd186, %rd183;
	ld.const.u8 	%rs274, [%rd184+4];
	mul.lo.s16 	%rs275, %rs273, %rs274;
	xor.b16  	%rs276, %rs272, %rs275;
	xor.b16  	%rs316, %rs276, %rs316;
	add.s32 	%r1006, %r1006, 2;
$L__BB1_215:
	and.b32  	%r743, %r320, 1;
	setp.eq.b32 	%p191, %r743, 1;
	not.pred 	%p192, %p191;
	@%p192 bra 	$L__BB1_217;
	add.s32 	%r744, %r18, %r1006;
	ld.shared.u8 	%rs277, [%r744+315];
	add.s32 	%r745, %r1006, %r209;
	mul.wide.u32 	%rd185, %r745, 4;
	add.s64 	%rd187, %rd186, %rd185;
	ld.const.u8 	%rs278, [%rd187];
	mul.lo.s16 	%rs279, %rs277, %rs278;
	xor.b16  	%rs316, %rs279, %rs316;
$L__BB1_217:
	and.b16  	%rs280, %rs316, 255;
	setp.eq.s16 	%p193, %rs280, 1;
	@%p193 bra 	$L__BB1_222;
	add.s32 	%r1003, %r1003, 1;
	setp.eq.s32 	%p194, %r1003, %r73;
	@%p194 bra 	$L__BB1_219;
	bra.uni 	$L__BB1_206;
$L__BB1_219:
	setp.lt.u32 	%p195, %r7, 7;
	mov.b32 	%r995, 0;
	@%p195 bra 	$L__BB1_251;
	mov.b32 	%r993, 0;
	bra.uni 	$L__BB1_250;
$L__BB1_221:
	ld.shared.u32 	%r816, [%r18+736];
	shl.b32 	%r817, %r816, 3;
	add.s32 	%r818, %r18, %r817;
	st.shared.f64 	[%r818+712], %fd1117;
	ld.shared.u32 	%r819, [%r18+736];
	add.s32 	%r820, %r819, 1;
	st.shared.u32 	[%r18+736], %r820;
$L__BB1_222:
	add.s32 	%r976, %r977, 1;
	setp.eq.s32 	%p203, %r977, %r137;
	@%p203 bra 	$L__BB1_223;
	bra.uni 	$L__BB1_155;
$L__BB1_223:
	add.s32 	%r975, %r135, 1;
	setp.ne.s32 	%p204, %r135, %r132;
	@%p204 bra 	$L__BB1_151;
	ld.shared.u32 	%r1008, [%r18+736];
$L__BB1_225:
	mov.u32 	%r221, %tid.x;
	setp.eq.s32 	%p205, %r1008, 0;
	@%p205 bra 	$L__BB1_279;
	and.b32  	%r222, %r320, 1;
	setp.eq.s32 	%p206, %r7, 0;
	mov.b64 	%rd277, 0;
	@%p206 bra 	$L__BB1_236;
	and.b32  	%r223, %r320, 2147483646;
	mov.b32 	%r1010, 0;
$L__BB1_228:
	mul.wide.u32 	%rd189, %r1010, 8;
	add.s64 	%rd17, %rd291, %rd189;
	ld.local.f64 	%fd132, [%rd17];
	fma.rn.f64 	%fd601, %fd132, 0d3FF71547652B82FE, 0d4338000000000000;
	{
	.reg .b32 %temp; 
	mov.b64 	{%r230, %temp}, %fd601;
	}
	mov.f64 	%fd602, 0dC338000000000000;
	add.rn.f64 	%fd603, %fd601, %fd602;
	fma.rn.f64 	%fd604, %fd603, 0dBFE62E42FEFA39EF, %fd132;
	fma.rn.f64 	%fd605, %fd603, 0dBC7ABC9E3B39803F, %fd604;
	fma.rn.f64 	%fd606, %fd605, 0d3E5ADE1569CE2BDF, 0d3E928AF3FCA213EA;
	fma.rn.f64 	%fd607, %fd606, %fd605, 0d3EC71DEE62401315;
	fma.rn.f64 	%fd608, %fd607, %fd605, 0d3EFA01997C89EB71;
	fma.rn.f64 	%fd609, %fd608, %fd605, 0d3F2A01A014761F65;
	fma.rn.f64 	%fd610, %fd609, %fd605, 0d3F56C16C1852B7AF;
	fma.rn.f64 	%fd611, %fd610, %fd605, 0d3F81111111122322;
	fma.rn.f64 	%fd612, %fd611, %fd605, 0d3FA55555555502A1;
	fma.rn.f64 	%fd613, %fd612, %fd605, 0d3FC5555555555511;
	fma.rn.f64 	%fd614, %fd613, %fd605, 0d3FE000000000000B;
	fma.rn.f64 	%fd615, %fd614, %fd605, 0d3FF0000000000000;
	fma.rn.f64 	%fd616, %fd615, %fd605, 0d3FF0000000000000;
	{
	.reg .b32 %temp; 
	mov.b64 	{%r231, %temp}, %fd616;
	}
	{
	.reg .b32 %temp; 
	mov.b64 	{%temp, %r232}, %fd616;
	}
	shl.b32 	%r822, %r230, 20;
	add.s32 	%r823, %r822, %r232;
	mov.b64 	%fd1119, {%r231, %r823};
	{
	.reg .b32 %temp; 
	mov.b64 	{%temp, %r824}, %fd132;
	}
	mov.b32 	%f19, %r824;
	abs.f32 	%f8, %f19;
	setp.lt.f32 	%p207, %f8, 0f4086232B;
	@%p207 bra 	$L__BB1_231;
	setp.lt.f64 	%p208, %fd132, 0d0000000000000000;
	add.f64 	%fd617, %fd132, 0d7FF0000000000000;
	selp.f64 	%fd1119, 0d0000000000000000, %fd617, %p208;
	setp.geu.f32 	%p209, %f8, 0f40874800;
	@%p209 bra 	$L__BB1_231;
	shr.u32 	%r825, %r230, 31;
	add.s32 	%r826, %r230, %r825;
	shr.s32 	%r827, %r826, 1;
	shl.b32 	%r828, %r827, 20;
	add.s32 	%r829, %r232, %r828;
	mov.b64 	%fd618, {%r231, %r829};
	sub.s32 	%r830, %r230, %r827;
	shl.b32 	%r831, %r830, 20;
	add.s32 	%r832, %r831, 1072693248;
	mov.b32 	%r833, 0;
	mov.b64 	%fd619, {%r833, %r832};
	mul.f64 	%fd1119, %fd619, %fd618;
$L__BB1_231:
	add.f64 	%fd620, %fd1119, 0d3FF0000000000000;
	rcp.rn.f64 	%fd621, %fd620;
	add.s64 	%rd18, %rd4, %rd189;
	mov.f64 	%fd622, 0d3FF0000000000000;
	sub.f64 	%fd623, %fd622, %fd621;
	add.s64 	%rd19, %rd3, %rd189;
	max.f64 	%fd624, %fd621, 0d3E112E0BE826D695;
	min.f64 	%fd625, %fd624, 0d3FEFFFFFFF768FA1;
	st.local.f64 	[%rd18], %fd625;
	max.f64 	%fd626, %fd623, 0d3E112E0BE826D695;
	min.f64 	%fd627, %fd626, 0d3FEFFFFFFF768FA1;
	st.local.f64 	[%rd19], %fd627;
	ld.local.f64 	%fd137, [%rd17+8];
	fma.rn.f64 	%fd628, %fd137, 0d3FF71547652B82FE, 0d4338000000000000;
	{
	.reg .b32 %temp; 
	mov.b64 	{%r233, %temp}, %fd628;
	}
	mov.f64 	%fd629, 0dC338000000000000;
	add.rn.f64 	%fd630, %fd628, %fd629;
	fma.rn.f64 	%fd631, %fd630, 0dBFE62E42FEFA39EF, %fd137;
	fma.rn.f64 	%fd632, %fd630, 0dBC7ABC9E3B39803F, %fd631;
	fma.rn.f64 	%fd633, %fd632, 0d3E5ADE1569CE2BDF, 0d3E928AF3FCA213EA;
	fma.rn.f64 	%fd634, %fd633, %fd632, 0d3EC71DEE62401315;
	fma.rn.f64 	%fd635, %fd634, %fd632, 0d3EFA01997C89EB71;
	fma.rn.f64 	%fd636, %fd635, %fd632, 0d3F2A01A014761F65;
	fma.rn.f64 	%fd637, %fd636, %fd632, 0d3F56C16C1852B7AF;
	fma.rn.f64 	%fd638, %fd637, %fd632, 0d3F81111111122322;
	fma.rn.f64 	%fd639, %fd638, %fd632, 0d3FA55555555502A1;
	fma.rn.f64 	%fd640, %fd639, %fd632, 0d3FC5555555555511;
	fma.rn.f64 	%fd641, %fd640, %fd632, 0d3FE000000000000B;
	fma.rn.f64 	%fd642, %fd641, %fd632, 0d3FF0000000000000;
	fma.rn.f64 	%fd643, %fd642, %fd632, 0d3FF0000000000000;
	{
	.reg .b32 %temp; 
	mov.b64 	{%r234, %temp}, %fd643;
	}
	{
	.reg .b32 %temp; 
	mov.b64 	{%temp, %r235}, %fd643;
	}
	shl.b32 	%r834, %r233, 20;
	add.s32 	%r835, %r834, %r235;
	mov.b64 	%fd1120, {%r234, %r835};
	{
	.reg .b32 %temp; 
	mov.b64 	{%temp, %r836}, %fd137;
	}
	mov.b32 	%f20, %r836;
	abs.f32 	%f9, %f20;
	setp.lt.f32 	%p210, %f9, 0f4086232B;
	@%p210 bra 	$L__BB1_234;
	setp.lt.f64 	%p211, %fd137, 0d0000000000000000;
	add.f64 	%fd644, %fd137, 0d7FF0000000000000;
	selp.f64 	%fd1120, 0d0000000000000000, %fd644, %p211;
	setp.geu.f32 	%p212, %f9, 0f40874800;
	@%p212 bra 	$L__BB1_234;
	shr.u32 	%r837, %r233, 31;
	add.s32 	%r838, %r233, %r837;
	shr.s32 	%r839, %r838, 1;
	shl.b32 	%r840, %r839, 20;
	add.s32 	%r841, %r235, %r840;
	mov.b64 	%fd645, {%r234, %r841};
	sub.s32 	%r842, %r233, %r839;
	shl.b32 	%r843, %r842, 20;
	add.s32 	%r844, %r843, 1072693248;
	mov.b32 	%r845, 0;
	mov.b64 	%fd646, {%r845, %r844};
	mul.f64 	%fd1120, %fd646, %fd645;
$L__BB1_234:
	add.f64 	%fd647, %fd1120, 0d3FF0000000000000;
	rcp.rn.f64 	%fd648, %fd647;
	mov.f64 	%fd649, 0d3FF0000000000000;
	sub.f64 	%fd650, %fd649, %fd648;
	max.f64 	%fd651, %fd648, 0d3E112E0BE826D695;
	min.f64 	%fd652, %fd651, 0d3FEFFFFFFF768FA1;
	st.local.f64 	[%rd18+8], %fd652;
	max.f64 	%fd653, %fd650, 0d3E112E0BE826D695;
	min.f64 	%fd654, %fd653, 0d3FEFFFFFFF768FA1;
	st.local.f64 	[%rd19+8], %fd654;
	add.s32 	%r1010, %r1010, 2;
	setp.ne.s32 	%p213, %r1010, %r223;
	@%p213 bra 	$L__BB1_228;
	cvt.u64.u32 	%rd277, %r223;
$L__BB1_236:
	setp.eq.s32 	%p214, %r222, 0;
	@%p214 bra 	$L__BB1_241;
	shl.b64 	%rd191, %rd277, 3;
	add.s64 	%rd192, %rd291, %rd191;
	ld.local.f64 	%fd142, [%rd192];
	fma.rn.f64 	%fd655, %fd142, 0d3FF71547652B82FE, 0d4338000000000000;
	{
	.reg .b32 %temp; 
	mov.b64 	{%r237, %temp}, %fd655;
	}
	mov.f64 	%fd656, 0dC338000000000000;
	add.rn.f64 	%fd657, %fd655, %fd656;
	fma.rn.f64 	%fd658, %fd657, 0dBFE62E42FEFA39EF, %fd142;
	fma.rn.f64 	%fd659, %fd657, 0dBC7ABC9E3B39803F, %fd658;
	fma.rn.f64 	%fd660, %fd659, 0d3E5ADE1569CE2BDF, 0d3E928AF3FCA213EA;
	fma.rn.f64 	%fd661, %fd660, %fd659, 0d3EC71DEE62401315;
	fma.rn.f64 	%fd662, %fd661, %fd659, 0d3EFA01997C89EB71;
	fma.rn.f64 	%fd663, %fd662, %fd659, 0d3F2A01A014761F65;
	fma.rn.f64 	%fd664, %fd663, %fd659, 0d3F56C16C1852B7AF;
	fma.rn.f64 	%fd665, %fd664, %fd659, 0d3F81111111122322;
	fma.rn.f64 	%fd666, %fd665, %fd659, 0d3FA55555555502A1;
	fma.rn.f64 	%fd667, %fd666, %fd659, 0d3FC5555555555511;
	fma.rn.f64 	%fd668, %fd667, %fd659, 0d3FE000000000000B;
	fma.rn.f64 	%fd669, %fd668, %fd659, 0d3FF0000000000000;
	fma.rn.f64 	%fd670, %fd669, %fd659, 0d3FF0000000000000;
	{
	.reg .b32 %temp; 
	mov.b64 	{%r238, %temp}, %fd670;
	}
	{
	.reg .b32 %temp; 
	mov.b64 	{%temp, %r239}, %fd670;
	}
	shl.b32 	%r846, %r237, 20;
	add.s32 	%r847, %r846, %r239;
	mov.b64 	%fd1121, {%r238, %r847};
	{
	.reg .b32 %temp; 
	mov.b64 	{%temp, %r848}, %fd142;
	}
	mov.b32 	%f21, %r848;
	abs.f32 	%f10, %f21;
	setp.lt.f32 	%p215, %f10, 0f4086232B;
	@%p215 bra 	$L__BB1_240;
	setp.lt.f64 	%p216, %fd142, 0d0000000000000000;
	add.f64 	%fd671, %fd142, 0d7FF0000000000000;
	selp.f64 	%fd1121, 0d0000000000000000, %fd671, %p216;
	setp.geu.f32 	%p217, %f10, 0f40874800;
	@%p217 bra 	$L__BB1_240;
	shr.u32 	%r849, %r237, 31;
	add.s32 	%r850, %r237, %r849;
	shr.s32 	%r851, %r850, 1;
	shl.b32 	%r852, %r851, 20;
	add.s32 	%r853, %r239, %r852;
	mov.b64 	%fd672, {%r238, %r853};
	sub.s32 	%r854, %r237, %r851;
	shl.b32 	%r855, %r854, 20;
	add.s32 	%r856, %r855, 1072693248;
	mov.b32 	%r857, 0;
	mov.b64 	%fd673, {%r857, %r856};
	mul.f64 	%fd1121, %fd673, %fd672;
$L__BB1_240:
	add.f64 	%fd674, %fd1121, 0d3FF0000000000000;
	rcp.rn.f64 	%fd675, %fd674;
	add.s64 	%rd194, %rd4, %rd191;
	mov.f64 	%fd676, 0d3FF0000000000000;
	sub.f64 	%fd677, %fd676, %fd675;
	add.s64 	%rd195, %rd3, %rd191;
	max.f64 	%fd678, %fd675, 0d3E112E0BE826D695;
	min.f64 	%fd679, %fd678, 0d3FEFFFFFFF768FA1;
	st.local.f64 	[%rd194], %fd679;
	max.f64 	%fd680, %fd677, 0d3E112E0BE826D695;
	min.f64 	%fd681, %fd680, 0d3FEFFFFFFF768FA1;
	st.local.f64 	[%rd195], %fd681;
$L__BB1_241:
	mov.b64 	%rd196, 0;
	st.local.u64 	[%rd288], %rd196;
	st.local.u64 	[%rd288+8], %rd196;
	st.local.u64 	[%rd288+16], %rd196;
	st.local.u64 	[%rd288+24], %rd196;
	st.local.u64 	[%rd288+32], %rd196;
	st.local.u64 	[%rd288+40], %rd196;
	st.local.u64 	[%rd288+48], %rd196;
	st.local.u64 	[%rd288+56], %rd196;
	st.local.u64 	[%rd288+64], %rd196;
	st.local.u64 	[%rd288+72], %rd196;
	st.local.u64 	[%rd288+80], %rd196;
	st.local.u64 	[%rd288+88], %rd196;
	st.local.u64 	[%rd288+96], %rd196;
	st.local.u64 	[%rd288+104], %rd196;
	st.local.u64 	[%rd288+112], %rd196;
	st.local.u64 	[%rd289], %rd196;
	st.local.u64 	[%rd289+8], %rd196;
	st.local.u64 	[%rd289+16], %rd196;
	st.local.u64 	[%rd289+24], %rd196;
	st.local.u64 	[%rd289+32], %rd196;
	st.local.u64 	[%rd289+40], %rd196;
	st.local.u64 	[%rd289+48], %rd196;
	st.local.u64 	[%rd289+56], %rd196;
	st.local.u64 	[%rd289+64], %rd196;
	st.local.u64 	[%rd289+72], %rd196;
	st.local.u64 	[%rd289+80], %rd196;
	st.local.u64 	[%rd289+88], %rd196;
	st.local.u64 	[%rd289+96], %rd196;
	st.local.u64 	[%rd289+104], %rd196;
	st.local.u64 	[%rd289+112], %rd196;
	setp.lt.s32 	%p218, %r1008, 1;
	@%p218 bra 	$L__BB1_343;
	mov.b32 	%r1011, 0;
$L__BB1_243:
	shl.b32 	%r859, %r1011, 3;
	add.s32 	%r860, %r18, %r859;
	ld.shared.f64 	%fd147, [%r860+712];
	neg.f64 	%fd682, %fd147;
	fma.rn.f64 	%fd683, %fd147, 0dBFF71547652B82FE, 0d4338000000000000;
	{
	.reg .b32 %temp; 
	mov.b64 	{%r241, %temp}, %fd683;
	}
	mov.f64 	%fd684, 0dC338000000000000;
	add.rn.f64 	%fd685, %fd683, %fd684;
	fma.rn.f64 	%fd686, %fd685, 0dBFE62E42FEFA39EF, %fd682;
	fma.rn.f64 	%fd687, %fd685, 0dBC7ABC9E3B39803F, %fd686;
	fma.rn.f64 	%fd688, %fd687, 0d3E5ADE1569CE2BDF, 0d3E928AF3FCA213EA;
	fma.rn.f64 	%fd689, %fd688, %fd687, 0d3EC71DEE62401315;
	fma.rn.f64 	%fd690, %fd689, %fd687, 0d3EFA01997C89EB71;
	fma.rn.f64 	%fd691, %fd690, %fd687, 0d3F2A01A014761F65;
	fma.rn.f64 	%fd692, %fd691, %fd687, 0d3F56C16C1852B7AF;
	fma.rn.f64 	%fd693, %fd692, %fd687, 0d3F81111111122322;
	fma.rn.f64 	%fd694, %fd693, %fd687, 0d3FA55555555502A1;
	fma.rn.f64 	%fd695, %fd694, %fd687, 0d3FC5555555555511;
	fma.rn.f64 	%fd696, %fd695, %fd687, 0d3FE000000000000B;
	fma.rn.f64 	%fd697, %fd696, %fd687, 0d3FF0000000000000;
	fma.rn.f64 	%fd698, %fd697, %fd687, 0d3FF0000000000000;
	{
	.reg .b32 %temp; 
	mov.b64 	{%r242, %temp}, %fd698;
	}
	{
	.reg .b32 %temp; 
	mov.b64 	{%temp, %r243}, %fd698;
	}
	shl.b32 	%r861, %r241, 20;
	add.s32 	%r862, %r861, %r243;
	mov.b64 	%fd1122, {%r242, %r862};
	{
	.reg .b32 %temp; 
	mov.b64 	{%temp, %r863}, %fd682;
	}
	mov.b32 	%f22, %r863;
	abs.f32 	%f11, %f22;
	setp.lt.f32 	%p219, %f11, 0f4086232B;
	@%p219 bra 	$L__BB1_246;
	setp.gt.f64 	%p220, %fd147, 0d0000000000000000;
	mov.f64 	%fd699, 0d7FF0000000000000;
	sub.f64 	%fd700, %fd699, %fd147;
	selp.f64 	%fd1122, 0d0000000000000000, %fd700, %p220;
	setp.geu.f32 	%p221, %f11, 0f40874800;
	@%p221 bra 	$L__BB1_246;
	shr.u32 	%r864, %r241, 31;
	add.s32 	%r865, %r241, %r864;
	shr.s32 	%r866, %r865, 1;
	shl.b32 	%r867, %r866, 20;
	add.s32 	%r868, %r243, %r867;
	mov.b64 	%fd701, {%r242, %r868};
	sub.s32 	%r869, %r241, %r866;
	shl.b32 	%r870, %r869, 20;
	add.s32 	%r871, %r870, 1072693248;
	mov.b32 	%r872, 0;
	mov.b64 	%fd702, {%r872, %r871};
	mul.f64 	%fd1122, %fd702, %fd701;
$L__BB1_246:
	setp.lt.u32 	%p222, %r7, 7;
	mul.lo.s32 	%r244, %r1011, %r320;
	mov.b32 	%r1015, 0;
	@%p222 bra 	$L__BB1_314;
	and.b32  	%r1015, %r320, 2147483640;
	neg.s32 	%r1013, %r1015;
	add.s64 	%rd278, %rd288, 32;
	add.s64 	%rd279, %rd289, 32;
	mul.lo.s32 	%r875, %r320, %r1011;
	shl.b32 	%r876, %r875, 3;
	and.b32  	%r877, %r221, 3;
	mov.u32 	%r878, _ZZ30decode_rows_cubic_kernel_fixedPdS_S_diiiE6states;
	mad.lo.s32 	%r879, %r877, 752, %r878;
	add.s32 	%r880, %r879, %r876;
	add.s32 	%r1012, %r880, 408;
$L__BB1_248:
	.pragma "nounroll";
	ld.shared.f64 	%fd703, [%r1012+-56];
	setp.neu.f64 	%p223, %fd703, 0d3FF0000000000000;
	@%p223 bra 	$L__BB1_291;
	ld.local.f64 	%fd706, [%rd279+-32];
	add.f64 	%fd707, %fd1122, %fd706;
	st.local.f64 	[%rd279+-32], %fd707;
	bra.uni 	$L__BB1_292;
$L__BB1_250:
	.pragma "nounroll";
	add.s32 	%r748, %r18, %r993;
	ld.shared.u8 	%rs281, [%r748+315];
	cvt.rn.f64.u16 	%fd586, %rs281;
	ld.shared.u32 	%r749, [%r18+736];
	mad.lo.s32 	%r750, %r749, %r320, %r993;
	shl.b32 	%r751, %r750, 3;
	add.s32 	%r752, %r18, %r751;
	st.shared.f64 	[%r752+352], %fd586;
	ld.shared.u8 	%rs282, [%r748+316];
	cvt.rn.f64.u16 	%fd587, %rs282;
	ld.shared.u32 	%r753, [%r18+736];
	mad.lo.s32 	%r754, %r753, %r320, %r993;
	add.s32 	%r755, %r18, 352;
	shl.b32 	%r756, %r754, 3;
	add.s32 	%r757, %r755, %r756;
	st.shared.f64 	[%r757+8], %fd587;
	ld.shared.u8 	%rs283, [%r748+317];
	cvt.rn.f64.u16 	%fd588, %rs283;
	ld.shared.u32 	%r758, [%r18+736];
	mad.lo.s32 	%r759, %r758, %r320, %r993;
	shl.b32 	%r760, %r759, 3;
	add.s32 	%r761, %r755, %r760;
	st.shared.f64 	[%r761+16], %fd588;
	ld.shared.u8 	%rs284, [%r748+318];
	cvt.rn.f64.u16 	%fd589, %rs284;
	ld.shared.u32 	%r762, [%r18+736];
	mad.lo.s32 	%r763, %r762, %r320, %r993;
	shl.b32 	%r764, %r763, 3;
	add.s32 	%r765, %r755, %r764;
	st.shared.f64 	[%r765+24], %fd589;
	ld.shared.u8 	%rs285, [%r748+319];
	cvt.rn.f64.u16 	%fd590, %rs285;
	ld.shared.u32 	%r766, [%r18+736];
	mad.lo.s32 	%r767, %r766, %r320, %r993;
	shl.b32 	%r768, %r767, 3;
	add.s32 	%r769, %r755, %r768;
	st.shared.f64 	[%r769+32], %fd590;
	ld.shared.u8 	%rs286, [%r748+320];
	cvt.rn.f64.u16 	%fd591, %rs286;
	ld.shared.u32 	%r770, [%r18+736];
	mad.lo.s32 	%r771, %r770, %r320, %r993;
	shl.b32 	%r772, %r771, 3;
	add.s32 	%r773, %r755, %r772;
	st.shared.f64 	[%r773+40], %fd591;
	ld.shared.u8 	%rs287, [%r748+321];
	cvt.rn.f64.u16 	%fd592, %rs287;
	ld.shared.u32 	%r774, [%r18+736];
	mad.lo.s32 	%r775, %r774, %r320, %r993;
	shl.b32 	%r776, %r775, 3;
	add.s32 	%r777, %r755, %r776;
	st.shared.f64 	[%r777+48], %fd592;
	ld.shared.u8 	%rs288, [%r748+322];
	cvt.rn.f64.u16 	%fd593, %rs288;
	ld.shared.u32 	%r778, [%r18+736];
	mad.lo.s32 	%r779, %r778, %r320, %r993;
	shl.b32 	%r780, %r779, 3;
	add.s32 	%r781, %r755, %r780;
	st.shared.f64 	[%r781+56], %fd593;
	add.s32 	%r993, %r993, 8;
	setp.eq.s32 	%p196, %r993, %r134;
	mov.u32 	%r995, %r134;
	@%p196 bra 	$L__BB1_251;
	bra.uni 	$L__BB1_250;
$L__BB1_251:
	setp.eq.s32 	%p197, %r8, 0;
	@%p197 bra 	$L__BB1_221;
	add.s32 	%r782, %r8, -1;
	setp.lt.u32 	%p198, %r782, 3;
	@%p198 bra 	$L__BB1_254;
	add.s32 	%r783, %r18, %r995;
	ld.shared.u8 	%rs289, [%r783+315];
	cvt.rn.f64.u16 	%fd594, %rs289;
	ld.shared.u32 	%r784, [%r18+736];
	mad.lo.s32 	%r785, %r784, %r320, %r995;
	shl.b32 	%r786, %r785, 3;
	add.s32 	%r787, %r18, %r786;
	st.shared.f64 	[%r787+352], %fd594;
	ld.shared.u8 	%rs290, [%r783+316];
	cvt.rn.f64.u16 	%fd595, %rs290;
	ld.shared.u32 	%r788, [%r18+736];
	mad.lo.s32 	%r789, %r788, %r320, %r995;
	add.s32 	%r790, %r18, 352;
	shl.b32 	%r791, %r789, 3;
	add.s32 	%r792, %r790, %r791;
	st.shared.f64 	[%r792+8], %fd595;
	ld.shared.u8 	%rs291, [%r783+317];
	cvt.rn.f64.u16 	%fd596, %rs291;
	ld.shared.u32 	%r793, [%r18+736];
	mad.lo.s32 	%r794, %r793, %r320, %r995;
	shl.b32 	%r795, %r794, 3;
	add.s32 	%r796, %r790, %r795;
	st.shared.f64 	[%r796+16], %fd596;
	ld.shared.u8 	%rs292, [%r783+318];
	cvt.rn.f64.u16 	%fd597, %rs292;
	ld.shared.u32 	%r797, [%r18+736];
	mad.lo.s32 	%r798, %r797, %r320, %r995;
	shl.b32 	%r799, %r798, 3;
	add.s32 	%r800, %r790, %r799;
	st.shared.f64 	[%r800+24], %fd597;
	add.s32 	%r995, %r995, 4;
$L__BB1_254:
	setp.eq.s32 	%p199, %r133, 0;
	@%p199 bra 	$L__BB1_221;
	setp.eq.s32 	%p200, %r133, 1;
	@%p200 bra 	$L__BB1_257;
	add.s32 	%r801, %r18, %r995;
	ld.shared.u8 	%rs293, [%r801+315];
	cvt.rn.f64.u16 	%fd598, %rs293;
	ld.shared.u32 	%r802, [%r18+736];
	mad.lo.s32 	%r803, %r802, %r320, %r995;
	shl.b32 	%r804, %r803, 3;
	add.s32 	%r805, %r18, %r804;
	st.shared.f64 	[%r805+352], %fd598;
	ld.shared.u8 	%rs294, [%r801+316];
	cvt.rn.f64.u16 	%fd599, %rs294;
	ld.shared.u32 	%r806, [%r18+736];
	mad.lo.s32 	%r807, %r806, %r320, %r995;
	shl.b32 	%r808, %r807, 3;
	add.s32 	%r809, %r18, %r808;
	st.shared.f64 	[%r809+360], %fd599;
	add.s32 	%r995, %r995, 2;
$L__BB1_257:
	and.b32  	%r810, %r320, 1;
	setp.eq.b32 	%p201, %r810, 1;
	not.pred 	%p202, %p201;
	@%p202 bra 	$L__BB1_221;
	add.s32 	%r811, %r18, %r995;
	ld.shared.u8 	%rs295, [%r811+315];
	cvt.rn.f64.u16 	%fd600, %rs295;
	ld.shared.u32 	%r812, [%r18+736];
	mad.lo.s32 	%r813, %r812, %r320, %r995;
	shl.b32 	%r814, %r813, 3;
	add.s32 	%r815, %r18, %r814;
	st.shared.f64 	[%r815+352], %fd600;
	bra.uni 	$L__BB1_221;
$L__BB1_259:
	.pragma "nounroll";
	shl.b32 	%r614, %r983, 2;
	add.s32 	%r615, %r18, %r614;
	ld.shared.u32 	%r616, [%r615+240];
	add.s32 	%r617, %r18, %r616;
	ld.shared.u8 	%rs173, [%r617+300];
	mad.lo.s32 	%r618, %r983, -3, %r615;
	ld.shared.u8 	%rs174, [%r618+330];
	xor.b16  	%rs175, %rs174, %rs173;
	st.shared.u8 	[%r617+315], %rs175;
	ld.shared.u32 	%r619, [%r615+244];
	add.s32 	%r620, %r18, %r619;
	ld.shared.u8 	%rs176, [%r620+300];
	ld.shared.u8 	%rs177, [%r618+331];
	xor.b16  	%rs178, %rs177, %rs176;
	st.shared.u8 	[%r620+315], %rs178;
	ld.shared.u32 	%r621, [%r615+248];
	add.s32 	%r622, %r18, %r621;
	ld.shared.u8 	%rs179, [%r622+300];
	ld.shared.u8 	%rs180, [%r618+332];
	xor.b16  	%rs181, %rs180, %rs179;
	st.shared.u8 	[%r622+315], %rs181;
	ld.shared.u32 	%r623, [%r615+252];
	add.s32 	%r624, %r18, %r623;
	ld.shared.u8 	%rs182, [%r624+300];
	ld.shared.u8 	%rs183, [%r618+333];
	xor.b16  	%rs184, %rs183, %rs182;
	st.shared.u8 	[%r624+315], %rs184;
	ld.shared.u32 	%r625, [%r615+256];
	add.s32 	%r626, %r18, %r625;
	ld.shared.u8 	%rs185, [%r626+300];
	ld.shared.u8 	%rs186, [%r618+334];
	xor.b16  	%rs187, %rs186, %rs185;
	st.shared.u8 	[%r626+315], %rs187;
	ld.shared.u32 	%r627, [%r615+260];
	add.s32 	%r628, %r18, %r627;
	ld.shared.u8 	%rs188, [%r628+300];
	ld.shared.u8 	%rs189, [%r618+335];
	xor.b16  	%rs190, %rs189, %rs188;
	st.shared.u8 	[%r628+315], %rs190;
	ld.shared.u32 	%r629, [%r615+264];
	add.s32 	%r630, %r18, %r629;
	ld.shared.u8 	%rs191, [%r630+300];
	ld.shared.u8 	%rs192, [%r618+336];
	xor.b16  	%rs193, %rs192, %rs191;
	st.shared.u8 	[%r630+315], %rs193;
	ld.shared.u32 	%r631, [%r615+268];
	add.s32 	%r632, %r18, %r631;
	ld.shared.u8 	%rs194, [%r632+300];
	ld.shared.u8 	%rs195, [%r618+337];
	xor.b16  	%rs196, %rs195, %rs194;
	st.shared.u8 	[%r632+315], %rs196;
	add.s32 	%r983, %r983, 8;
	setp.eq.s32 	%p154, %r983, %r134;
	mov.u32 	%r998, %r134;
	@%p154 bra 	$L__BB1_260;
	bra.uni 	$L__BB1_259;
$L__BB1_260:
	setp.eq.s32 	%p155, %r8, 0;
	@%p155 bra 	$L__BB1_174;
	add.s32 	%r633, %r8, -1;
	setp.lt.u32 	%p156, %r633, 3;
	@%p156 bra 	$L__BB1_263;
	shl.b32 	%r634, %r998, 2;
	add.s32 	%r635, %r18, %r634;
	ld.shared.u32 	%r636, [%r635+240];
	add.s32 	%r637, %r18, %r636;
	ld.shared.u8 	%rs197, [%r637+300];
	mad.lo.s32 	%r638, %r998, -3, %r635;
	ld.shared.u8 	%rs198, [%r638+330];
	xor.b16  	%rs199, %rs198, %rs197;
	st.shared.u8 	[%r637+315], %rs199;
	ld.shared.u32 	%r639, [%r635+244];
	add.s32 	%r640, %r18, %r639;
	ld.shared.u8 	%rs200, [%r640+300];
	ld.shared.u8 	%rs201, [%r638+331];
	xor.b16  	%rs202, %rs201, %rs200;
	st.shared.u8 	[%r640+315], %rs202;
	ld.shared.u32 	%r641, [%r635+248];
	add.s32 	%r642, %r18, %r641;
	ld.shared.u8 	%rs203, [%r642+300];
	ld.shared.u8 	%rs204, [%r638+332];
	xor.b16  	%rs205, %rs204, %rs203;
	st.shared.u8 	[%r642+315], %rs205;
	ld.shared.u32 	%r643, [%r635+252];
	add.s32 	%r644, %r18, %r643;
	ld.shared.u8 	%rs206, [%r644+300];
	ld.shared.u8 	%rs207, [%r638+333];
	xor.b16  	%rs208, %rs207, %rs206;
	st.shared.u8 	[%r644+315], %rs208;
	add.s32 	%r998, %r998, 4;
$L__BB1_263:
	setp.eq.s32 	%p157, %r133, 0;
	@%p157 bra 	$L__BB1_174;
	setp.eq.s32 	%p158, %r133, 1;
	@%p158 bra 	$L__BB1_266;
	shl.b32 	%r645, %r998, 2;
	add.s32 	%r646, %r18, %r645;
	ld.shared.u32 	%r647, [%r646+240];
	add.s32 	%r648, %r18, %r647;
	ld.shared.u8 	%rs209, [%r648+300];
	mad.lo.s32 	%r649, %r998, -3, %r646;
	ld.shared.u8 	%rs210, [%r649+330];
	xor.b16  	%rs211, %rs210, %rs209;
	st.shared.u8 	[%r648+315], %rs211;
	ld.shared.u32 	%r650, [%r646+244];
	add.s32 	%r651, %r18, %r650;
	ld.shared.u8 	%rs212, [%r651+300];
	ld.shared.u8 	%rs213, [%r649+331];
	xor.b16  	%rs214, %rs213, %rs212;
	st.shared.u8 	[%r651+315], %rs214;
	add.s32 	%r998, %r998, 2;
$L__BB1_266:
	and.b32  	%r652, %r320, 1;
	setp.eq.b32 	%p159, %r652, 1;
	not.pred 	%p160, %p159;
	@%p160 bra 	$L__BB1_174;
	shl.b32 	%r653, %r998, 2;
	add.s32 	%r654, %r18, %r653;
	ld.shared.u32 	%r655, [%r654+240];
	add.s32 	%r656, %r18, %r655;
	ld.shared.u8 	%rs215, [%r656+300];
	mad.lo.s32 	%r657, %r998, -3, %r654;
	ld.shared.u8 	%rs216, [%r657+330];
	xor.b16  	%rs217, %rs216, %rs215;
	st.shared.u8 	[%r656+315], %rs217;
	bra.uni 	$L__BB1_174;
$L__BB1_268:
	.pragma "nounroll";
	add.s32 	%r593, %r18, %r978;
	mov.b16 	%rs161, 0;
	st.shared.v2.u8 	[%r593+330], {%rs161, %rs161};
	mov.b32 	%r594, 0;
	st.shared.u32 	[%r593+332], %r594;
	st.shared.v2.b32 	[%r593+336], {%r594, %r594};
	st.shared.v2.u8 	[%r593+344], {%rs161, %rs161};
	add.s32 	%r978, %r978, 16;
	and.b32  	%r1001, %r320, 2147483632;
	setp.eq.s32 	%p136, %r978, %r1001;
	@%p136 bra 	$L__BB1_269;
	bra.uni 	$L__BB1_268;
$L__BB1_269:
	and.b32  	%r202, %r320, 15;
	setp.eq.s32 	%p137, %r202, 0;
	@%p137 bra 	$L__BB1_159;
	add.s32 	%r595, %r202, -1;
	setp.lt.u32 	%p138, %r595, 7;
	@%p138 bra 	$L__BB1_272;
	add.s32 	%r596, %r18, %r1001;
	mov.b16 	%rs162, 0;
	st.shared.u8 	[%r596+330], %rs162;
	st.shared.u8 	[%r596+331], %rs162;
	st.shared.u8 	[%r596+332], %rs162;
	st.shared.u8 	[%r596+333], %rs162;
	st.shared.u8 	[%r596+334], %rs162;
	st.shared.u8 	[%r596+335], %rs162;
	st.shared.u8 	[%r596+336], %rs162;
	st.shared.u8 	[%r596+337], %rs162;
	add.s32 	%r1001, %r1001, 8;
$L__BB1_272:
	setp.eq.s32 	%p139, %r8, 0;
	@%p139 bra 	$L__BB1_159;
	add.s32 	%r597, %r8, -1;
	setp.lt.u32 	%p140, %r597, 3;
	@%p140 bra 	$L__BB1_275;
	add.s32 	%r598, %r18, %r1001;
	mov.b16 	%rs163, 0;
	st.shared.u8 	[%r598+330], %rs163;
	st.shared.u8 	[%r598+331], %rs163;
	st.shared.u8 	[%r598+332], %rs163;
	st.shared.u8 	[%r598+333], %rs163;
	add.s32 	%r1001, %r1001, 4;
$L__BB1_275:
	setp.eq.s32 	%p141, %r133, 0;
	@%p141 bra 	$L__BB1_159;
	setp.eq.s32 	%p142, %r133, 1;
	add.s32 	%r207, %r18, %r1001;
	mov.b16 	%rs164, 0;
	st.shared.u8 	[%r207+330], %rs164;
	@%p142 bra 	$L__BB1_159;
	setp.eq.s32 	%p143, %r133, 2;
	mov.b16 	%rs165, 0;
	st.shared.u8 	[%r207+331], %rs165;
	@%p143 bra 	$L__BB1_159;
	mov.b16 	%rs166, 0;
	st.shared.u8 	[%r207+332], %rs166;
	bra.uni 	$L__BB1_159;
$L__BB1_279:
	and.b32  	%r224, %r320, 15;
	setp.lt.u32 	%p262, %r7, 15;
	mov.b32 	%r1032, 0;
	@%p262 bra 	$L__BB1_282;
	and.b32  	%r1032, %r320, 2147483632;
	neg.s32 	%r1009, %r1032;
	add.s64 	%rd276, %rd291, 64;
	add.s64 	%rd275, %rd3, 64;
	add.s64 	%rd274, %rd4, 64;
$L__BB1_281:
	.pragma "nounroll";
	ld.local.f64 	%fd1022, [%rd276+-64];
	st.local.f64 	[%rd275+-64], %fd1022;
	mov.b64 	%rd214, 0;
	st.local.u64 	[%rd274+-64], %rd214;
	ld.local.f64 	%fd1023, [%rd276+-56];
	st.local.f64 	[%rd275+-56], %fd1023;
	st.local.u64 	[%rd274+-56], %rd214;
	ld.local.f64 	%fd1024, [%rd276+-48];
	st.local.f64 	[%rd275+-48], %fd1024;
	st.local.u64 	[%rd274+-48], %rd214;
	ld.local.f64 	%fd1025, [%rd276+-40];
	st.local.f64 	[%rd275+-40], %fd1025;
	st.local.u64 	[%rd274+-40], %rd214;
	ld.local.f64 	%fd1026, [%rd276+-32];
	st.local.f64 	[%rd275+-32], %fd1026;
	st.local.u64 	[%rd274+-32], %rd214;
	ld.local.f64 	%fd1027, [%rd276+-24];
	st.local.f64 	[%rd275+-24], %fd1027;
	st.local.u64 	[%rd274+-24], %rd214;
	ld.local.f64 	%fd1028, [%rd276+-16];
	st.local.f64 	[%rd275+-16], %fd1028;
	st.local.u64 	[%rd274+-16], %rd214;
	ld.local.f64 	%fd1029, [%rd276+-8];
	st.local.f64 	[%rd275+-8], %fd1029;
	st.local.u64 	[%rd274+-8], %rd214;
	ld.local.f64 	%fd1030, [%rd276];
	st.local.f64 	[%rd275], %fd1030;
	st.local.u64 	[%rd274], %rd214;
	ld.local.f64 	%fd1031, [%rd276+8];
	st.local.f64 	[%rd275+8], %fd1031;
	st.local.u64 	[%rd274+8], %rd214;
	ld.local.f64 	%fd1032, [%rd276+16];
	st.local.f64 	[%rd275+16], %fd1032;
	st.local.u64 	[%rd274+16], %rd214;
	ld.local.f64 	%fd1033, [%rd276+24];
	st.local.f64 	[%rd275+24], %fd1033;
	st.local.u64 	[%rd274+24], %rd214;
	ld.local.f64 	%fd1034, [%rd276+32];
	st.local.f64 	[%rd275+32], %fd1034;
	st.local.u64 	[%rd274+32], %rd214;
	ld.local.f64 	%fd1035, [%rd276+40];
	st.local.f64 	[%rd275+40], %fd1035;
	st.local.u64 	[%rd274+40], %rd214;
	ld.local.f64 	%fd1036, [%rd276+48];
	st.local.f64 	[%rd275+48], %fd1036;
	st.local.u64 	[%rd274+48], %rd214;
	ld.local.f64 	%fd1037, [%rd276+56];
	st.local.f64 	[%rd275+56], %fd1037;
	st.local.u64 	[%rd274+56], %rd214;
	add.s32 	%r1009, %r1009, 16;
	add.s64 	%rd276, %rd276, 128;
	add.s64 	%rd275, %rd275, 128;
	add.s64 	%rd274, %rd274, 128;
	setp.eq.s32 	%p263, %r1009, 0;
	@%p263 bra 	$L__BB1_282;
	bra.uni 	$L__BB1_281;
$L__BB1_282:
	setp.eq.s32 	%p264, %r224, 0;
	@%p264 bra 	$L__BB1_371;
	setp.lt.u32 	%p265, %r224, 8;
	@%p265 bra 	$L__BB1_285;
	mul.wide.u32 	%rd215, %r1032, 8;
	add.s64 	%rd216, %rd291, %rd215;
	ld.local.f64 	%fd1038, [%rd216];
	add.s64 	%rd217, %rd3, %rd215;
	st.local.f64 	[%rd217], %fd1038;
	add.s64 	%rd218, %rd4, %rd215;
	mov.b64 	%rd219, 0;
	st.local.u64 	[%rd218], %rd219;
	ld.local.f64 	%fd1039, [%rd216+8];
	st.local.f64 	[%rd217+8], %fd1039;
	st.local.u64 	[%rd218+8], %rd219;
	ld.local.f64 	%fd1040, [%rd216+16];
	st.local.f64 	[%rd217+16], %fd1040;
	st.local.u64 	[%rd218+16], %rd219;
	ld.local.f64 	%fd1041, [%rd216+24];
	st.local.f64 	[%rd217+24], %fd1041;
	st.local.u64 	[%rd218+24], %rd219;
	ld.local.f64 	%fd1042, [%rd216+32];
	st.local.f64 	[%rd217+32], %fd1042;
	st.local.u64 	[%rd218+32], %rd219;
	ld.local.f64 	%fd1043, [%rd216+40];
	st.local.f64 	[%rd217+40], %fd1043;
	st.local.u64 	[%rd218+40], %rd219;
	ld.local.f64 	%fd1044, [%rd216+48];
	st.local.f64 	[%rd217+48], %fd1044;
	st.local.u64 	[%rd218+48], %rd219;
	ld.local.f64 	%fd1045, [%rd216+56];
	st.local.f64 	[%rd217+56], %fd1045;
	st.local.u64 	[%rd218+56], %rd219;
	add.s32 	%r1032, %r1032, 8;
$L__BB1_285:
	setp.eq.s32 	%p266, %r8, 0;
	@%p266 bra 	$L__BB1_371;
	and.b32  	%r300, %r320, 3;
	setp.lt.u32 	%p267, %r8, 4;
	@%p267 bra 	$L__BB1_288;
	mul.wide.u32 	%rd220, %r1032, 8;
	add.s64 	%rd221, %rd291, %rd220;
	ld.local.f64 	%fd1046, [%rd221];
	add.s64 	%rd222, %rd3, %rd220;
	st.local.f64 	[%rd222], %fd1046;
	add.s64 	%rd223, %rd4, %rd220;
	mov.b64 	%rd224, 0;
	st.local.u64 	[%rd223], %rd224;
	ld.local.f64 	%fd1047, [%rd221+8];
	st.local.f64 	[%rd222+8], %fd1047;
	st.local.u64 	[%rd223+8], %rd224;
	ld.local.f64 	%fd1048, [%rd221+16];
	st.local.f64 	[%rd222+16], %fd1048;
	st.local.u64 	[%rd223+16], %rd224;
	ld.local.f64 	%fd1049, [%rd221+24];
	st.local.f64 	[%rd222+24], %fd1049;
	st.local.u64 	[%rd223+24], %rd224;
	add.s32 	%r1032, %r1032, 4;
$L__BB1_288:
	setp.eq.s32 	%p268, %r300, 0;
	@%p268 bra 	$L__BB1_371;
	mul.wide.u32 	%rd225, %r1032, 8;
	add.s64 	%rd295, %rd4, %rd225;
	add.s64 	%rd294, %rd3, %rd225;
	add.s64 	%rd293, %rd291, %rd225;
	neg.s32 	%r1034, %r300;
$L__BB1_290:
	.pragma "nounroll";
	ld.local.f64 	%fd1050, [%rd293];
	st.local.f64 	[%rd294], %fd1050;
	mov.b64 	%rd226, 0;
	st.local.u64 	[%rd295], %rd226;
	add.s64 	%rd295, %rd295, 8;
	add.s64 	%rd294, %rd294, 8;
	add.s64 	%rd293, %rd293, 8;
	add.s32 	%r1034, %r1034, 1;
	setp.ne.s32 	%p269, %r1034, 0;
	@%p269 bra 	$L__BB1_290;
	bra.uni 	$L__BB1_371;
$L__BB1_291:
	ld.local.f64 	%fd704, [%rd278+-32];
	add.f64 	%fd705, %fd1122, %fd704;
	st.local.f64 	[%rd278+-32], %fd705;
$L__BB1_292:
	ld.shared.f64 	%fd708, [%r1012+-48];
	setp.eq.f64 	%p224, %fd708, 0d3FF0000000000000;
	@%p224 bra 	$L__BB1_294;
	ld.local.f64 	%fd709, [%rd278+-24];
	add.f64 	%fd710, %fd1122, %fd709;
	st.local.f64 	[%rd278+-24], %fd710;
	bra.uni 	$L__BB1_295;
$L__BB1_294:
	ld.local.f64 	%fd711, [%rd279+-24];
	add.f64 	%fd712, %fd1122, %fd711;
	st.local.f64 	[%rd279+-24], %fd712;
$L__BB1_295:
	ld.shared.f64 	%fd713, [%r1012+-40];
	setp.eq.f64 	%p225, %fd713, 0d3FF0000000000000;
	@%p225 bra 	$L__BB1_297;
	ld.local.f64 	%fd714, [%rd278+-16];
	add.f64 	%fd715, %fd1122, %fd714;
	st.local.f64 	[%rd278+-16], %fd715;
	bra.uni 	$L__BB1_298;
$L__BB1_297:
	ld.local.f64 	%fd716, [%rd279+-16];
	add.f64 	%fd717, %fd1122, %fd716;
	st.local.f64 	[%rd279+-16], %fd717;
$L__BB1_298:
	ld.shared.f64 	%fd718, [%r1012+-32];
	setp.eq.f64 	%p226, %fd718, 0d3FF0000000000000;
	@%p226 bra 	$L__BB1_300;
	ld.local.f64 	%fd719, [%rd278+-8];
	add.f64 	%fd720, %fd1122, %fd719;
	st.local.f64 	[%rd278+-8], %fd720;
	bra.uni 	$L__BB1_301;
$L__BB1_300:
	ld.local.f64 	%fd721, [%rd279+-8];
	add.f64 	%fd722, %fd1122, %fd721;
	st.local.f64 	[%rd279+-8], %fd722;
$L__BB1_301:
	ld.shared.f64 	%fd723, [%r1012+-24];
	setp.eq.f64 	%p227, %fd723, 0d3FF0000000000000;
	@%p227 bra 	$L__BB1_303;
	ld.local.f64 	%fd724, [%rd278];
	add.f64 	%fd725, %fd1122, %fd724;
	st.local.f64 	[%rd278], %fd725;
	bra.uni 	$L__BB1_304;
$L__BB1_303:
	ld.local.f64 	%fd726, [%rd279];
	add.f64 	%fd727, %fd1122, %fd726;
	st.local.f64 	[%rd279], %fd727;
$L__BB1_304:
	ld.shared.f64 	%fd728, [%r1012+-16];
	setp.eq.f64 	%p228, %fd728, 0d3FF0000000000000;
	@%p228 bra 	$L__BB1_306;
	ld.local.f64 	%fd729, [%rd278+8];
	add.f64 	%fd730, %fd1122, %fd729;
	st.local.f64 	[%rd278+8], %fd730;
	bra.uni 	$L__BB1_307;
$L__BB1_306:
	ld.local.f64 	%fd731, [%rd279+8];
	add.f64 	%fd732, %fd1122, %fd731;
	st.local.f64 	[%rd279+8], %fd732;
$L__BB1_307:
	ld.shared.f64 	%fd733, [%r1012+-8];
	setp.eq.f64 	%p229, %fd733, 0d3FF0000000000000;
	@%p229 bra 	$L__BB1_309;
	ld.local.f64 	%fd734, [%rd278+16];
	add.f64 	%fd735, %fd1122, %fd734;
	st.local.f64 	[%rd278+16], %fd735;
	bra.uni 	$L__BB1_310;
$L__BB1_309:
	ld.local.f64 	%fd736, [%rd279+16];
	add.f64 	%fd737, %fd1122, %fd736;
	st.local.f64 	[%rd279+16], %fd737;
$L__BB1_310:
	ld.shared.f64 	%fd738, [%r1012];
	setp.eq.f64 	%p230, %fd738, 0d3FF0000000000000;
	@%p230 bra 	$L__BB1_312;
	ld.local.f64 	%fd739, [%rd278+24];
	add.f64 	%fd740, %fd1122, %fd739;
	st.local.f64 	[%rd278+24], %fd740;
	bra.uni 	$L__BB1_313;
$L__BB1_312:
	ld.local.f64 	%fd741, [%rd279+24];
	add.f64 	%fd742, %fd1122, %fd741;
	st.local.f64 	[%rd279+24], %fd742;
$L__BB1_313:
	add.s32 	%r1013, %r1013, 8;
	add.s32 	%r1012, %r1012, 64;
	add.s64 	%rd279, %rd279, 64;
	add.s64 	%rd278, %rd278, 64;
	setp.ne.s32 	%p231, %r1013, 0;
	@%p231 bra 	$L__BB1_248;
$L__BB1_314:
	setp.eq.s32 	%p232, %r8, 0;
	@%p232 bra 	$L__BB1_342;
	add.s32 	%r881, %r8, -1;
	setp.lt.u32 	%p233, %r881, 3;
	@%p233 bra 	$L__BB1_329;
	add.s32 	%r882, %r1015, %r244;
	shl.b32 	%r883, %r882, 3;
	add.s32 	%r253, %r18, %r883;
	ld.shared.f64 	%fd743, [%r253+352];
	setp.eq.f64 	%p234, %fd743, 0d3FF0000000000000;
	mul.wide.u32 	%rd197, %r1015, 8;
	add.s64 	%rd28, %rd289, %rd197;
	add.s64 	%rd29, %rd288, %rd197;
	@%p234 bra 	$L__BB1_318;
	ld.local.f64 	%fd744, [%rd29];
	add.f64 	%fd745, %fd1122, %fd744;
	st.local.f64 	[%rd29], %fd745;
	bra.uni 	$L__BB1_319;
$L__BB1_318:
	ld.local.f64 	%fd746, [%rd28];
	add.f64 	%fd747, %fd1122, %fd746;
	st.local.f64 	[%rd28], %fd747;
$L__BB1_319:
	ld.shared.f64 	%fd748, [%r253+360];
	setp.eq.f64 	%p235, %fd748, 0d3FF0000000000000;
	@%p235 bra 	$L__BB1_321;
	ld.local.f64 	%fd749, [%rd29+8];
	add.f64 	%fd750, %fd1122, %fd749;
	st.local.f64 	[%rd29+8], %fd750;
	bra.uni 	$L__BB1_322;
$L__BB1_321:
	ld.local.f64 	%fd751, [%rd28+8];
	add.f64 	%fd752, %fd1122, %fd751;
	st.local.f64 	[%rd28+8], %fd752;
$L__BB1_322:
	ld.shared.f64 	%fd753, [%r253+368];
	setp.eq.f64 	%p236, %fd753, 0d3FF0000000000000;
	@%p236 bra 	$L__BB1_324;
	ld.local.f64 	%fd754, [%rd29+16];
	add.f64 	%fd755, %fd1122, %fd754;
	st.local.f64 	[%rd29+16], %fd755;
	bra.uni 	$L__BB1_325;
$L__BB1_324:
	ld.local.f64 	%fd756, [%rd28+16];
	add.f64 	%fd757, %fd1122, %fd756;
	st.local.f64 	[%rd28+16], %fd757;
$L__BB1_325:
	ld.shared.f64 	%fd758, [%r253+376];
	setp.eq.f64 	%p237, %fd758, 0d3FF0000000000000;
	@%p237 bra 	$L__BB1_327;
	ld.local.f64 	%fd759, [%rd29+24];
	add.f64 	%fd760, %fd1122, %fd759;
	st.local.f64 	[%rd29+24], %fd760;
	bra.uni 	$L__BB1_328;
$L__BB1_327:
	ld.local.f64 	%fd761, [%rd28+24];
	add.f64 	%fd762, %fd1122, %fd761;
	st.local.f64 	[%rd28+24], %fd762;
$L__BB1_328:
	add.s32 	%r1015, %r1015, 4;
$L__BB1_329:
	and.b32  	%r884, %r320, 3;
	setp.eq.s32 	%p238, %r884, 0;
	@%p238 bra 	$L__BB1_342;
	setp.eq.s32 	%p239, %r884, 1;
	@%p239 bra 	$L__BB1_338;
	add.s32 	%r885, %r1015, %r244;
	shl.b32 	%r886, %r885, 3;
	add.s32 	%r256, %r18, %r886;
	ld.shared.f64 	%fd763, [%r256+352];
	setp.eq.f64 	%p240, %fd763, 0d3FF0000000000000;
	mul.wide.u32 	%rd198, %r1015, 8;
	add.s64 	%rd30, %rd289, %rd198;
	add.s64 	%rd31, %rd288, %rd198;
	@%p240 bra 	$L__BB1_333;
	ld.local.f64 	%fd764, [%rd31];
	add.f64 	%fd765, %fd1122, %fd764;
	st.local.f64 	[%rd31], %fd765;
	bra.uni 	$L__BB1_334;
$L__BB1_333:
	ld.local.f64 	%fd766, [%rd30];
	add.f64 	%fd767, %fd1122, %fd766;
	st.local.f64 	[%rd30], %fd767;
$L__BB1_334:
	ld.shared.f64 	%fd768, [%r256+360];
	setp.eq.f64 	%p241, %fd768, 0d3FF0000000000000;
	@%p241 bra 	$L__BB1_336;
	ld.local.f64 	%fd769, [%rd31+8];
	add.f64 	%fd770, %fd1122, %fd769;
	st.local.f64 	[%rd31+8], %fd770;
	bra.uni 	$L__BB1_337;
$L__BB1_336:
	ld.local.f64 	%fd771, [%rd30+8];
	add.f64 	%fd772, %fd1122, %fd771;
	st.local.f64 	[%rd30+8], %fd772;
$L__BB1_337:
	add.s32 	%r1015, %r1015, 2;
$L__BB1_338:
	setp.eq.s32 	%p242, %r222, 0;
	@%p242 bra 	$L__BB1_342;
	add.s32 	%r887, %r1015, %r244;
	shl.b32 	%r888, %r887, 3;
	add.s32 	%r889, %r18, %r888;
	ld.shared.f64 	%fd773, [%r889+352];
	setp.eq.f64 	%p243, %fd773, 0d3FF0000000000000;
	@%p243 bra 	$L__BB1_341;
	mul.wide.u32 	%rd199, %r1015, 8;
	add.s64 	%rd200, %rd288, %rd199;
	ld.local.f64 	%fd774, [%rd200];
	add.f64 	%fd775, %fd1122, %fd774;
	st.local.f64 	[%rd200], %fd775;
	bra.uni 	$L__BB1_342;
$L__BB1_341:
	mul.wide.u32 	%rd201, %r1015, 8;
	add.s64 	%rd202, %rd289, %rd201;
	ld.local.f64 	%fd776, [%rd202];
	add.f64 	%fd777, %fd1122, %fd776;
	st.local.f64 	[%rd202], %fd777;
$L__BB1_342:
	add.s32 	%r1011, %r1011, 1;
	setp.ne.s32 	%p244, %r1011, %r1008;
	@%p244 bra 	$L__BB1_243;
$L__BB1_343:
	ld.shared.f64 	%fd778, [%r18+744];
	max.f64 	%fd152, %fd778, 0d3E112E0BE826D695;
	and.b32  	%r260, %r320, 15;
	setp.lt.u32 	%p245, %r7, 15;
	mov.b32 	%r1017, 0;
	@%p245 bra 	$L__BB1_346;
	add.s64 	%rd286, %rd288, 64;
	add.s64 	%rd284, %rd289, 64;
	and.b32  	%r1017, %r320, 2147483632;
	neg.s32 	%r1021, %r1017;
	add.s64 	%rd287, %rd3, 64;
	add.s64 	%rd285, %rd4, 64;
$L__BB1_345:
	.pragma "nounroll";
	ld.local.f64 	%fd779, [%rd287+-64];
	ld.local.f64 	%fd780, [%rd286+-64];
	fma.rn.f64 	%fd781, %fd152, %fd779, %fd780;
	st.local.f64 	[%rd286+-64], %fd781;
	ld.local.f64 	%fd782, [%rd285+-64];
	ld.local.f64 	%fd783, [%rd284+-64];
	fma.rn.f64 	%fd784, %fd152, %fd782, %fd783;
	st.local.f64 	[%rd284+-64], %fd784;
	ld.local.f64 	%fd785, [%rd287+-56];
	ld.local.f64 	%fd786, [%rd286+-56];
	fma.rn.f64 	%fd787, %fd152, %fd785, %fd786;
	st.local.f64 	[%rd286+-56], %fd787;
	ld.local.f64 	%fd788, [%rd285+-56];
	ld.local.f64 	%fd789, [%rd284+-56];
	fma.rn.f64 	%fd790, %fd152, %fd788, %fd789;
	st.local.f64 	[%rd284+-56], %fd790;
	ld.local.f64 	%fd791, [%rd287+-48];
	ld.local.f64 	%fd792, [%rd286+-48];
	fma.rn.f64 	%fd793, %fd152, %fd791, %fd792;
	st.local.f64 	[%rd286+-48], %fd793;
	ld.local.f64 	%fd794, [%rd285+-48];
	ld.local.f64 	%fd795, [%rd284+-48];
	fma.rn.f64 	%fd796, %fd152, %fd794, %fd795;
	st.local.f64 	[%rd284+-48], %fd796;
	ld.local.f64 	%fd797, [%rd287+-40];
	ld.local.f64 	%fd798, [%rd286+-40];
	fma.rn.f64 	%fd799, %fd152, %fd797, %fd798;
	st.local.f64 	[%rd286+-40], %fd799;
	ld.local.f64 	%fd800, [%rd285+-40];
	ld.local.f64 	%fd801, [%rd284+-40];
	fma.rn.f64 	%fd802, %fd152, %fd800, %fd801;
	st.local.f64 	[%rd284+-40], %fd802;
	ld.local.f64 	%fd803, [%rd287+-32];
	ld.local.f64 	%fd804, [%rd286+-32];
	fma.rn.f64 	%fd805, %fd152, %fd803, %fd804;
	st.local.f64 	[%rd286+-32], %fd805;
	ld.local.f64 	%fd806, [%rd285+-32];
	ld.local.f64 	%fd807, [%rd284+-32];
	fma.rn.f64 	%fd808, %fd152, %fd806, %fd807;
	st.local.f64 	[%rd284+-32], %fd808;
	ld.local.f64 	%fd809, [%rd287+-24];
	ld.local.f64 	%fd810, [%rd286+-24];
	fma.rn.f64 	%fd811, %fd152, %fd809, %fd810;
	st.local.f64 	[%rd286+-24], %fd811;
	ld.local.f64 	%fd812, [%rd285+-24];
	ld.local.f64 	%fd813, [%rd284+-24];
	fma.rn.f64 	%fd814, %fd152, %fd812, %fd813;
	st.local.f64 	[%rd284+-24], %fd814;
	ld.local.f64 	%fd815, [%rd287+-16];
	ld.local.f64 	%fd816, [%rd286+-16];
	fma.rn.f64 	%fd817, %fd152, %fd815, %fd816;
	st.local.f64 	[%rd286+-16], %fd817;
	ld.local.f64 	%fd818, [%rd285+-16];
	ld.local.f64 	%fd819, [%rd284+-16];
	fma.rn.f64 	%fd820, %fd152, %fd818, %fd819;
	st.local.f64 	[%rd284+-16], %fd820;
	ld.local.f64 	%fd821, [%rd287+-8];
	ld.local.f64 	%fd822, [%rd286+-8];
	fma.rn.f64 	%fd823, %fd152, %fd821, %fd822;
	st.local.f64 	[%rd286+-8], %fd823;
	ld.local.f64 	%fd824, [%rd285+-8];
	ld.local.f64 	%fd825, [%rd284+-8];
	fma.rn.f64 	%fd826, %fd152, %fd824, %fd825;
	st.local.f64 	[%rd284+-8], %fd826;
	ld.local.f64 	%fd827, [%rd287];
	ld.local.f64 	%fd828, [%rd286];
	fma.rn.f64 	%fd829, %fd152, %fd827, %fd828;
	st.local.f64 	[%rd286], %fd829;
	ld.local.f64 	%fd830, [%rd285];
	ld.local.f64 	%fd831, [%rd284];
	fma.rn.f64 	%fd832, %fd152, %fd830, %fd831;
	st.local.f64 	[%rd284], %fd832;
	ld.local.f64 	%fd833, [%rd287+8];
	ld.local.f64 	%fd834, [%rd286+8];
	fma.rn.f64 	%fd835, %fd152, %fd833, %fd834;
	st.local.f64 	[%rd286+8], %fd835;
	ld.local.f64 	%fd836, [%rd285+8];
	ld.local.f64 	%fd837, [%rd284+8];
	fma.rn.f64 	%fd838, %fd152, %fd836, %fd837;
	st.local.f64 	[%rd284+8], %fd838;
	ld.local.f64 	%fd839, [%rd287+16];
	ld.local.f64 	%fd840, [%rd286+16];
	fma.rn.f64 	%fd841, %fd152, %fd839, %fd840;
	st.local.f64 	[%rd286+16], %fd841;
	ld.local.f64 	%fd842, [%rd285+16];
	ld.local.f64 	%fd843, [%rd284+16];
	fma.rn.f64 	%fd844, %fd152, %fd842, %fd843;
	st.local.f64 	[%rd284+16], %fd844;
	ld.local.f64 	%fd845, [%rd287+24];
	ld.local.f64 	%fd846, [%rd286+24];
	fma.rn.f64 	%fd847, %fd152, %fd845, %fd846;
	st.local.f64 	[%rd286+24], %fd847;
	ld.local.f64 	%fd848, [%rd285+24];
	ld.local.f64 	%fd849, [%rd284+24];
	fma.rn.f64 	%fd850, %fd152, %fd848, %fd849;
	st.local.f64 	[%rd284+24], %fd850;
	ld.local.f64 	%fd851, [%rd287+32];
	ld.local.f64 	%fd852, [%rd286+32];
	fma.rn.f64 	%fd853, %fd152, %fd851, %fd852;
	st.local.f64 	[%rd286+32], %fd853;
	ld.local.f64 	%fd854, [%rd285+32];
	ld.local.f64 	%fd855, [%rd284+32];
	fma.rn.f64 	%fd856, %fd152, %fd854, %fd855;
	st.local.f64 	[%rd284+32], %fd856;
	ld.local.f64 	%fd857, [%rd287+40];
	ld.local.f64 	%fd858, [%rd286+40];
	fma.rn.f64 	%fd859, %fd152, %fd857, %fd858;
	st.local.f64 	[%rd286+40], %fd859;
	ld.local.f64 	%fd860, [%rd285+40];
	ld.local.f64 	%fd861, [%rd284+40];
	fma.rn.f64 	%fd862, %fd152, %fd860, %fd861;
	st.local.f64 	[%rd284+40], %fd862;
	ld.local.f64 	%fd863, [%rd287+48];
	ld.local.f64 	%fd864, [%rd286+48];
	fma.rn.f64 	%fd865, %fd152, %fd863, %fd864;
	st.local.f64 	[%rd286+48], %fd865;
	ld.local.f64 	%fd866, [%rd285+48];
	ld.local.f64 	%fd867, [%rd284+48];
	fma.rn.f64 	%fd868, %fd152, %fd866, %fd867;
	st.local.f64 	[%rd284+48], %fd868;
	ld.local.f64 	%fd869, [%rd287+56];
	ld.local.f64 	%fd870, [%rd286+56];
	fma.rn.f64 	%fd871, %fd152, %fd869, %fd870;
	st.local.f64 	[%rd286+56], %fd871;
	ld.local.f64 	%fd872, [%rd285+56];
	ld.local.f64 	%fd873, [%rd284+56];
	fma.rn.f64 	%fd874, %fd152, %fd872, %fd873;
	st.local.f64 	[%rd284+56], %fd874;
	add.s32 	%r1021, %r1021, 16;
	add.s64 	%rd287, %rd287, 128;
	add.s64 	%rd286, %rd286, 128;
	add.s64 	%rd285, %rd285, 128;
	add.s64 	%rd284, %rd284, 128;
	setp.eq.s32 	%p246, %r1021, 0;
	@%p246 bra 	$L__BB1_346;
	bra.uni 	$L__BB1_345;
$L__BB1_346:
	setp.eq.s32 	%p247, %r260, 0;
	@%p247 bra 	$L__BB1_355;
	setp.lt.u32 	%p248, %r260, 8;
	@%p248 bra 	$L__BB1_349;
	mul.wide.u32 	%rd203, %r1017, 8;
	add.s64 	%rd204, %rd3, %rd203;
	ld.local.f64 	%fd875, [%rd204];
	add.s64 	%rd205, %rd288, %rd203;
	ld.local.f64 	%fd876, [%rd205];
	fma.rn.f64 	%fd877, %fd152, %fd875, %fd876;
	st.local.f64 	[%rd205], %fd877;
	add.s64 	%rd206, %rd4, %rd203;
	ld.local.f64 	%fd878, [%rd206];
	add.s64 	%rd207, %rd289, %rd203;
	ld.local.f64 	%fd879, [%rd207];
	fma.rn.f64 	%fd880, %fd152, %fd878, %fd879;
	st.local.f64 	[%rd207], %fd880;
	ld.local.f64 	%fd881, [%rd204+8];
	ld.local.f64 	%fd882, [%rd205+8];
	fma.rn.f64 	%fd883, %fd152, %fd881, %fd882;
	st.local.f64 	[%rd205+8], %fd883;
	ld.local.f64 	%fd884, [%rd206+8];
	ld.local.f64 	%fd885, [%rd207+8];
	fma.rn.f64 	%fd886, %fd152, %fd884, %fd885;
	st.local.f64 	[%rd207+8], %fd886;
	ld.local.f64 	%fd887, [%rd204+16];
	ld.local.f64 	%fd888, [%rd205+16];
	fma.rn.f64 	%fd889, %fd152, %fd887, %fd888;
	st.local.f64 	[%rd205+16], %fd889;
	ld.local.f64 	%fd890, [%rd206+16];
	ld.local.f64 	%fd891, [%rd207+16];
	fma.rn.f64 	%fd892, %fd152, %fd890, %fd891;
	st.local.f64 	[%rd207+16], %fd892;
	ld.local.f64 	%fd893, [%rd204+24];
	ld.local.f64 	%fd894, [%rd205+24];
	fma.rn.f64 	%fd895, %fd152, %fd893, %fd894;
	st.local.f64 	[%rd205+24], %fd895;
	ld.local.f64 	%fd896, [%rd206+24];
	ld.local.f64 	%fd897, [%rd207+24];
	fma.rn.f64 	%fd898, %fd152, %fd896, %fd897;
	st.local.f64 	[%rd207+24], %fd898;
	ld.local.f64 	%fd899, [%rd204+32];
	ld.local.f64 	%fd900, [%rd205+32];
	fma.rn.f64 	%fd901, %fd152, %fd899, %fd900;
	st.local.f64 	[%rd205+32], %fd901;
	ld.local.f64 	%fd902, [%rd206+32];
	ld.local.f64 	%fd903, [%rd207+32];
	fma.rn.f64 	%fd904, %fd152, %fd902, %fd903;
	st.local.f64 	[%rd207+32], %fd904;
	ld.local.f64 	%fd905, [%rd204+40];
	ld.local.f64 	%fd906, [%rd205+40];
	fma.rn.f64 	%fd907, %fd152, %fd905, %fd906;
	st.local.f64 	[%rd205+40], %fd907;
	ld.local.f64 	%fd908, [%rd206+40];
	ld.local.f64 	%fd909, [%rd207+40];
	fma.rn.f64 	%fd910, %fd152, %fd908, %fd909;
	st.local.f64 	[%rd207+40], %fd910;
	ld.local.f64 	%fd911, [%rd204+48];
	ld.local.f64 	%fd912, [%rd205+48];
	fma.rn.f64 	%fd913, %fd152, %fd911, %fd912;
	st.local.f64 	[%rd205+48], %fd913;
	ld.local.f64 	%fd914, [%rd206+48];
	ld.local.f64 	%fd915, [%rd207+48];
	fma.rn.f64 	%fd916, %fd152, %fd914, %fd915;
	st.local.f64 	[%rd207+48], %fd916;
	ld.local.f64 	%fd917, [%rd204+56];
	ld.local.f64 	%fd918, [%rd205+56];
	fma.rn.f64 	%fd919, %fd152, %fd917, %fd918;
	st.local.f64 	[%rd205+56], %fd919;
	ld.local.f64 	%fd920, [%rd206+56];
	ld.local.f64 	%fd921, [%rd207+56];
	fma.rn.f64 	%fd922, %fd152, %fd920, %fd921;
	st.local.f64 	[%rd207+56], %fd922;
	add.s32 	%r1017, %r1017, 8;
$L__BB1_349:
	setp.eq.s32 	%p249, %r8, 0;
	@%p249 bra 	$L__BB1_355;
	and.b32  	%r266, %r320, 3;
	setp.lt.u32 	%p250, %r8, 4;
	@%p250 bra 	$L__BB1_352;
	mul.wide.u32 	%rd208, %r1017, 8;
	add.s64 	%rd209, %rd3, %rd208;
	ld.local.f64 	%fd923, [%rd209];
	add.s64 	%rd210, %rd288, %rd208;
	ld.local.f64 	%fd924, [%rd210];
	fma.rn.f64 	%fd925, %fd152, %fd923, %fd924;
	st.local.f64 	[%rd210], %fd925;
	add.s64 	%rd211, %rd4, %rd208;
	ld.local.f64 	%fd926, [%rd211];
	add.s64 	%rd212, %rd289, %rd208;
	ld.local.f64 	%fd927, [%rd212];
	fma.rn.f64 	%fd928, %fd152, %fd926, %fd927;
	st.local.f64 	[%rd212], %fd928;
	ld.local.f64 	%fd929, [%rd209+8];
	ld.local.f64 	%fd930, [%rd210+8];
	fma.rn.f64 	%fd931, %fd152, %fd929, %fd930;
	st.local.f64 	[%rd210+8], %fd931;
	ld.local.f64 	%fd932, [%rd211+8];
	ld.local.f64 	%fd933, [%rd212+8];
	fma.rn.f64 	%fd934, %fd152, %fd932, %fd933;
	st.local.f64 	[%rd212+8], %fd934;
	ld.local.f64 	%fd935, [%rd209+16];
	ld.local.f64 	%fd936, [%rd210+16];
	fma.rn.f64 	%fd937, %fd152, %fd935, %fd936;
	st.local.f64 	[%rd210+16], %fd937;
	ld.local.f64 	%fd938, [%rd211+16];
	ld.local.f64 	%fd939, [%rd212+16];
	fma.rn.f64 	%fd940, %fd152, %fd938, %fd939;
	st.local.f64 	[%rd212+16], %fd940;
	ld.local.f64 	%fd941, [%rd209+24];
	ld.local.f64 	%fd942, [%rd210+24];
	fma.rn.f64 	%fd943, %fd152, %fd941, %fd942;
	st.local.f64 	[%rd210+24], %fd943;
	ld.local.f64 	%fd944, [%rd211+24];
	ld.local.f64 	%fd945, [%rd212+24];
	fma.rn.f64 	%fd946, %fd152, %fd944, %fd945;
	st.local.f64 	[%rd212+24], %fd946;
	add.s32 	%r1017, %r1017, 4;
$L__BB1_352:
	setp.eq.s32 	%p251, %r266, 0;
	@%p251 bra 	$L__BB1_355;
	mul.wide.u32 	%rd213, %r1017, 8;
	add.s64 	%rd283, %rd289, %rd213;
	add.s64 	%rd282, %rd4, %rd213;
	add.s64 	%rd281, %rd288, %rd213;
	add.s64 	%rd280, %rd3, %rd213;
	neg.s32 	%r1020, %r266;
$L__BB1_354:
	.pragma "nounroll";
	ld.local.f64 	%fd947, [%rd280];
	ld.local.f64 	%fd948, [%rd281];
	fma.rn.f64 	%fd949, %fd152, %fd947, %fd948;
	st.local.f64 	[%rd281], %fd949;
	ld.local.f64 	%fd950, [%rd282];
	ld.local.f64 	%fd951, [%rd283];
	fma.rn.f64 	%fd952, %fd152, %fd950, %fd951;
	st.local.f64 	[%rd283], %fd952;
	add.s64 	%rd283, %rd283, 8;
	add.s64 	%rd282, %rd282, 8;
	add.s64 	%rd281, %rd281, 8;
	add.s64 	%rd280, %rd280, 8;
	add.s32 	%r1020, %r1020, 1;
	setp.ne.s32 	%p252, %r1020, 0;
	@%p252 bra 	$L__BB1_354;
$L__BB1_355:
	neg.s32 	%r1022, %r320;
	mov.u64 	%rd290, %rd3;
	mov.u64 	%rd292, %rd4;
$L__BB1_356:
	ld.local.f64 	%fd953, [%rd288];
	max.f64 	%fd1123, %fd953, 0d39B4484BFEEBC2A0;
	{
	.reg .b32 %temp; 
	mov.b64 	{%temp, %r1023}, %fd1123;
	}
	{
	.reg .b32 %temp; 
	mov.b64 	{%r1024, %temp}, %fd1123;
	}
	setp.gt.s32 	%p253, %r1023, 1048575;
	mov.b32 	%r1025, -1023;
	@%p253 bra 	$L__BB1_358;
	mul.f64 	%fd1123, %fd1123, 0d4350000000000000;
	{
	.reg .b32 %temp; 
	mov.b64 	{%temp, %r1023}, %fd1123;
	}
	{
	.reg .b32 %temp; 
	mov.b64 	{%r1024, %temp}, %fd1123;
	}
	mov.b32 	%r1025, -1077;
$L__BB1_358:
	add.s32 	%r893, %r1023, -1;
	setp.gt.u32 	%p254, %r893, 2146435070;
	@%p254 bra 	$L__BB1_362;
	shr.u32 	%r896, %r1023, 20;
	add.s32 	%r1026, %r1025, %r896;
	and.b32  	%r897, %r1023, 1048575;
	or.b32  	%r898, %r897, 1072693248;
	mov.b64 	%fd1124, {%r1024, %r898};
	setp.lt.u32 	%p256, %r898, 1073127583;
	@%p256 bra 	$L__BB1_361;
	{
	.reg .b32 %temp; 
	mov.b64 	{%r899, %temp}, %fd1124;
	}
	{
	.reg .b32 %temp; 
	mov.b64 	{%temp, %r900}, %fd1124;
	}
	add.s32 	%r901, %r900, -1048576;
	mov.b64 	%fd1124, {%r899, %r901};
	add.s32 	%r1026, %r1026, 1;
$L__BB1_361:
	add.f64 	%fd955, %fd1124, 0dBFF0000000000000;
	add.f64 	%fd956, %fd1124, 0d3FF0000000000000;
	rcp.approx.ftz.f64 	%fd957, %fd956;
	neg.f64 	%fd958, %fd956;
	fma.rn.f64 	%fd959, %fd958, %fd957, 0d3FF0000000000000;
	fma.rn.f64 	%fd960, %fd959, %fd959, %fd959;
	fma.rn.f64 	%fd961, %fd960, %fd957, %fd957;
	mul.f64 	%fd962, %fd955, %fd961;
	fma.rn.f64 	%fd963, %fd955, %fd961, %fd962;
	mul.f64 	%fd964, %fd963, %fd963;
	fma.rn.f64 	%fd965, %fd964, 0d3EB1380B3AE80F1E, 0d3ED0EE258B7A8B04;
	fma.rn.f64 	%fd966, %fd965, %fd964, 0d3EF3B2669F02676F;
	fma.rn.f64 	%fd967, %fd966, %fd964, 0d3F1745CBA9AB0956;
	fma.rn.f64 	%fd968, %fd967, %fd964, 0d3F3C71C72D1B5154;
	fma.rn.f64 	%fd969, %fd968, %fd964, 0d3F624924923BE72D;
	fma.rn.f64 	%fd970, %fd969, %fd964, 0d3F8999999999A3C4;
	fma.rn.f64 	%fd971, %fd970, %fd964, 0d3FB5555555555554;
	sub.f64 	%fd972, %fd955, %fd963;
	add.f64 	%fd973, %fd972, %fd972;
	neg.f64 	%fd974, %fd963;
	fma.rn.f64 	%fd975, %fd974, %fd955, %fd973;
	mul.f64 	%fd976, %fd961, %fd975;
	mul.f64 	%fd977, %fd964, %fd971;
	fma.rn.f64 	%fd978, %fd977, %fd963, %fd976;
	xor.b32  	%r902, %r1026, -2147483648;
	mov.b32 	%r903, 1127219200;
	mov.b64 	%fd979, {%r902, %r903};
	sub.f64 	%fd980, %fd979, %fd42;
	fma.rn.f64 	%fd981, %fd980, 0d3FE62E42FEFA39EF, %fd963;
	fma.rn.f64 	%fd982, %fd980, 0dBFE62E42FEFA39EF, %fd981;
	sub.f64 	%fd983, %fd982, %fd963;
	sub.f64 	%fd984, %fd978, %fd983;
	fma.rn.f64 	%fd985, %fd980, 0d3C7ABC9E3B39803F, %fd984;
	add.f64 	%fd1125, %fd981, %fd985;
	bra.uni 	$L__BB1_363;
$L__BB1_362:
	fma.rn.f64 	%fd954, %fd1123, 0d7FF0000000000000, 0d7FF0000000000000;
	{
	.reg .b32 %temp; 
	mov.b64 	{%temp, %r894}, %fd1123;
	}
	and.b32  	%r895, %r894, 2147483647;
	setp.eq.s32 	%p255, %r895, 0;
	selp.f64 	%fd1125, 0dFFF0000000000000, %fd954, %p255;
$L__BB1_363:
	ld.local.f64 	%fd986, [%rd289];
	max.f64 	%fd1126, %fd986, 0d39B4484BFEEBC2A0;
	{
	.reg .b32 %temp; 
	mov.b64 	{%temp, %r1027}, %fd1126;
	}
	{
	.reg .b32 %temp; 
	mov.b64 	{%r1028, %temp}, %fd1126;
	}
	setp.gt.s32 	%p257, %r1027, 1048575;
	mov.b32 	%r1029, -1023;
	@%p257 bra 	$L__BB1_365;
	mul.f64 	%fd1126, %fd1126, 0d4350000000000000;
	{
	.reg .b32 %temp; 
	mov.b64 	{%temp, %r1027}, %fd1126;
	}
	{
	.reg .b32 %temp; 
	mov.b64 	{%r1028, %temp}, %fd1126;
	}
	mov.b32 	%r1029, -1077;
$L__BB1_365:
	add.s32 	%r906, %r1027, -1;
	setp.gt.u32 	%p258, %r906, 2146435070;
	@%p258 bra 	$L__BB1_369;
	shr.u32 	%r909, %r1027, 20;
	add.s32 	%r1030, %r1029, %r909;
	and.b32  	%r910, %r1027, 1048575;
	or.b32  	%r911, %r910, 1072693248;
	mov.b64 	%fd1127, {%r1028, %r911};
	setp.lt.u32 	%p260, %r911, 1073127583;
	@%p260 bra 	$L__BB1_368;
	{
	.reg .b32 %temp; 
	mov.b64 	{%r912, %temp}, %fd1127;
	}
	{
	.reg .b32 %temp; 
	mov.b64 	{%temp, %r913}, %fd1127;
	}
	add.s32 	%r914, %r913, -1048576;
	mov.b64 	%fd1127, {%r912, %r914};
	add.s32 	%r1030, %r1030, 1;
$L__BB1_368:
	add.f64 	%fd988, %fd1127, 0dBFF0000000000000;
	add.f64 	%fd989, %fd1127, 0d3FF0000000000000;
	rcp.approx.ftz.f64 	%fd990, %fd989;
	neg.f64 	%fd991, %fd989;
	fma.rn.f64 	%fd992, %fd991, %fd990, 0d3FF0000000000000;
	fma.rn.f64 	%fd993, %fd992, %fd992, %fd992;
	fma.rn.f64 	%fd994, %fd993, %fd990, %fd990;
	mul.f64 	%fd995, %fd988, %fd994;
	fma.rn.f64 	%fd996, %fd988, %fd994, %fd995;
	mul.f64 	%fd997, %fd996, %fd996;
	fma.rn.f64 	%fd998, %fd997, 0d3EB1380B3AE80F1E, 0d3ED0EE258B7A8B04;
	fma.rn.f64 	%fd999, %fd998, %fd997, 0d3EF3B2669F02676F;
	fma.rn.f64 	%fd1000, %fd999, %fd997, 0d3F1745CBA9AB0956;
	fma.rn.f64 	%fd1001, %fd1000, %fd997, 0d3F3C71C72D1B5154;
	fma.rn.f64 	%fd1002, %fd1001, %fd997, 0d3F624924923BE72D;
	fma.rn.f64 	%fd1003, %fd1002, %fd997, 0d3F8999999999A3C4;
	fma.rn.f64 	%fd1004, %fd1003, %fd997, 0d3FB5555555555554;
	sub.f64 	%fd1005, %fd988, %fd996;
	add.f64 	%fd1006, %fd1005, %fd1005;
	neg.f64 	%fd1007, %fd996;
	fma.rn.f64 	%fd1008, %fd1007, %fd988, %fd1006;
	mul.f64 	%fd1009, %fd994, %fd1008;
	mul.f64 	%fd1010, %fd997, %fd1004;
	fma.rn.f64 	%fd1011, %fd1010, %fd996, %fd1009;
	xor.b32  	%r915, %r1030, -2147483648;
	mov.b32 	%r916, 1127219200;
	mov.b64 	%fd1012, {%r915, %r916};
	sub.f64 	%fd1013, %fd1012, %fd42;
	fma.rn.f64 	%fd1014, %fd1013, 0d3FE62E42FEFA39EF, %fd996;
	fma.rn.f64 	%fd1015, %fd1013, 0dBFE62E42FEFA39EF, %fd1014;
	sub.f64 	%fd1016, %fd1015, %fd996;
	sub.f64 	%fd1017, %fd1011, %fd1016;
	fma.rn.f64 	%fd1018, %fd1013, 0d3C7ABC9E3B39803F, %fd1017;
	add.f64 	%fd1128, %fd1014, %fd1018;
	bra.uni 	$L__BB1_370;
$L__BB1_369:
	fma.rn.f64 	%fd987, %fd1126, 0d7FF0000000000000, 0d7FF0000000000000;
	{
	.reg .b32 %temp; 
	mov.b64 	{%temp, %r907}, %fd1126;
	}
	and.b32  	%r908, %r907, 2147483647;
	setp.eq.s32 	%p259, %r908, 0;
	selp.f64 	%fd1128, 0dFFF0000000000000, %fd987, %p259;
$L__BB1_370:
	sub.f64 	%fd1019, %fd1125, %fd1128;
	st.local.f64 	[%rd290], %fd1019;
	ld.local.f64 	%fd1020, [%rd291];
	sub.f64 	%fd1021, %fd1019, %fd1020;
	st.local.f64 	[%rd292], %fd1021;
	add.s32 	%r1022, %r1022, 1;
	setp.eq.s32 	%p261, %r1022, 0;
	add.s64 	%rd292, %rd292, 8;
	add.s64 	%rd291, %rd291, 8;
	add.s64 	%rd290, %rd290, 8;
	add.s64 	%rd289, %rd289, 8;
	add.s64 	%rd288, %rd288, 8;
	@%p261 bra 	$L__BB1_371;
	bra.uni 	$L__BB1_356;
$L__BB1_371:
	ld.param.u64 	%rd273, [_Z30decode_rows_cubic_kernel_fixedPdS_S_diii_param_1];
	cvta.to.global.u64 	%rd75, %rd273;
	setp.lt.u32 	%p270, %r7, 7;
	mov.b32 	%r1038, 0;
	@%p270 bra 	$L__BB1_374;
	and.b32  	%r1038, %r320, 2147483640;
	neg.s32 	%r1036, %r1038;
	mul.lo.s32 	%r919, %r320, %r320;
	mov.u32 	%r920, %ctaid.y;
	mov.u32 	%r921, %ctaid.z;
	mad.lo.s32 	%r922, %r320, %r921, %r920;
	mad.lo.s32 	%r923, %r919, %r922, %r221;
	mov.u32 	%r924, %ctaid.x;
	mov.u32 	%r925, %ntid.x;
	mad.lo.s32 	%r1035, %r924, %r925, %r923;
	shl.b32 	%r309, %r320, 3;
	add.s64 	%rd297, %rd3, 32;
	add.s64 	%rd296, %rd4, 32;
	mul.wide.s32 	%rd230, %r320, 8;
$L__BB1_373:
	.pragma "nounroll";
	ld.local.f64 	%fd1051, [%rd297+-32];
	mul.wide.s32 	%rd227, %r1035, 8;
	add.s64 	%rd228, %rd75, %rd227;
	st.global.f64 	[%rd228], %fd1051;
	ld.local.f64 	%fd1052, [%rd296+-32];
	add.s64 	%rd229, %rd2, %rd227;
	st.global.f64 	[%rd229], %fd1052;
	ld.local.f64 	%fd1053, [%rd297+-24];
	add.s64 	%rd231, %rd228, %rd230;
	st.global.f64 	[%rd231], %fd1053;
	ld.local.f64 	%fd1054, [%rd296+-24];
	add.s64 	%rd232, %rd229, %rd230;
	st.global.f64 	[%rd232], %fd1054;
	ld.local.f64 	%fd1055, [%rd297+-16];
	add.s64 	%rd233, %rd231, %rd230;
	st.global.f64 	[%rd233], %fd1055;
	ld.local.f64 	%fd1056, [%rd296+-16];
	add.s64 	%rd234, %rd232, %rd230;
	st.global.f64 	[%rd234], %fd1056;
	ld.local.f64 	%fd1057, [%rd297+-8];
	add.s64 	%rd235, %rd233, %rd230;
	st.global.f64 	[%rd235], %fd1057;
	ld.local.f64 	%fd1058, [%rd296+-8];
	add.s64 	%rd236, %rd234, %rd230;
	st.global.f64 	[%rd236], %fd1058;
	ld.local.f64 	%fd1059, [%rd297];
	add.s64 	%rd237, %rd235, %rd230;
	st.global.f64 	[%rd237], %fd1059;
	ld.local.f64 	%fd1060, [%rd296];
	add.s64 	%rd238, %rd236, %rd230;
	st.global.f64 	[%rd238], %fd1060;
	ld.local.f64 	%fd1061, [%rd297+8];
	add.s64 	%rd239, %rd237, %rd230;
	st.global.f64 	[%rd239], %fd1061;
	ld.local.f64 	%fd1062, [%rd296+8];
	add.s64 	%rd240, %rd238, %rd230;
	st.global.f64 	[%rd240], %fd1062;
	ld.local.f64 	%fd1063, [%rd297+16];
	add.s64 	%rd241, %rd239, %rd230;
	st.global.f64 	[%rd241], %fd1063;
	ld.local.f64 	%fd1064, [%rd296+16];
	add.s64 	%rd242, %rd240, %rd230;
	st.global.f64 	[%rd242], %fd1064;
	ld.local.f64 	%fd1065, [%rd297+24];
	add.s64 	%rd243, %rd241, %rd230;
	st.global.f64 	[%rd243], %fd1065;
	ld.local.f64 	%fd1066, [%rd296+24];
	add.s64 	%rd244, %rd242, %rd230;
	st.global.f64 	[%rd244], %fd1066;
	add.s32 	%r1036, %r1036, 8;
	add.s32 	%r1035, %r1035, %r309;
	add.s64 	%rd297, %rd297, 64;
	add.s64 	%rd296, %rd296, 64;
	setp.ne.s32 	%p271, %r1036, 0;
	@%p271 bra 	$L__BB1_373;
$L__BB1_374:
	setp.eq.s32 	%p272, %r8, 0;
	@%p272 bra 	$L__BB1_382;
	and.b32  	%r315, %r320, 3;
	setp.lt.u32 	%p273, %r8, 4;
	@%p273 bra 	$L__BB1_377;
	add.s32 	%r926, %r1038, %r5;
	mad.lo.s32 	%r927, %r926, %r320, %r6;
	mul.wide.u32 	%rd245, %r1038, 8;
	add.s64 	%rd246, %rd3, %rd245;
	ld.local.f64 	%fd1067, [%rd246];
	mul.wide.s32 	%rd247, %r927, 8;
	add.s64 	%rd248, %rd75, %rd247;
	st.global.f64 	[%rd248], %fd1067;
	add.s64 	%rd249, %rd4, %rd245;
	ld.local.f64 	%fd1068, [%rd249];
	add.s64 	%rd250, %rd2, %rd247;
	st.global.f64 	[%rd250], %fd1068;
	ld.local.f64 	%fd1069, [%rd246+8];
	mul.wide.s32 	%rd251, %r320, 8;
	add.s64 	%rd252, %rd248, %rd251;
	st.global.f64 	[%rd252], %fd1069;
	ld.local.f64 	%fd1070, [%rd249+8];
	add.s64 	%rd253, %rd250, %rd251;
	st.global.f64 	[%rd253], %fd1070;
	ld.local.f64 	%fd1071, [%rd246+16];
	add.s64 	%rd254, %rd252, %rd251;
	st.global.f64 	[%rd254], %fd1071;
	ld.local.f64 	%fd1072, [%rd249+16];
	add.s64 	%rd255, %rd253, %rd251;
	st.global.f64 	[%rd255], %fd1072;
	ld.local.f64 	%fd1073, [%rd246+24];
	add.s64 	%rd256, %rd254, %rd251;
	st.global.f64 	[%rd256], %fd1073;
	ld.local.f64 	%fd1074, [%rd249+24];
	add.s64 	%rd257, %rd255, %rd251;
	st.global.f64 	[%rd257], %fd1074;
	add.s32 	%r1038, %r1038, 4;
$L__BB1_377:
	setp.eq.s32 	%p274, %r315, 0;
	@%p274 bra 	$L__BB1_382;
	setp.eq.s32 	%p275, %r315, 1;
	@%p275 bra 	$L__BB1_380;
	add.s32 	%r928, %r1038, %r5;
	mad.lo.s32 	%r929, %r928, %r320, %r6;
	mul.wide.u32 	%rd258, %r1038, 8;
	add.s64 	%rd259, %rd3, %rd258;
	ld.local.f64 	%fd1075, [%rd259];
	mul.wide.s32 	%rd260, %r929, 8;
	add.s64 	%rd261, %rd75, %rd260;
	st.global.f64 	[%rd261], %fd1075;
	add.s64 	%rd262, %rd4, %rd258;
	ld.local.f64 	%fd1076, [%rd262];
	add.s64 	%rd263, %rd2, %rd260;
	st.global.f64 	[%rd263], %fd1076;
	ld.local.f64 	%fd1077, [%rd259+8];
	mul.wide.s32 	%rd264, %r320, 8;
	add.s64 	%rd265, %rd261, %rd264;
	st.global.f64 	[%rd265], %fd1077;
	ld.local.f64 	%fd1078, [%rd262+8];
	add.s64 	%rd266, %rd263, %rd264;
	st.global.f64 	[%rd266], %fd1078;
	add.s32 	%r1038, %r1038, 2;
$L__BB1_380:
	and.b32  	%r930, %r320, 1;
	setp.eq.b32 	%p276, %r930, 1;
	not.pred 	%p277, %p276;
	@%p277 bra 	$L__BB1_382;
	add.s32 	%r931, %r1038, %r5;
	mad.lo.s32 	%r932, %r931, %r320, %r6;
	mul.wide.u32 	%rd267, %r1038, 8;
	add.s64 	%rd268, %rd3, %rd267;
	ld.local.f64 	%fd1079, [%rd268];
	mul.wide.s32 	%rd269, %r932, 8;
	add.s64 	%rd270, %rd75, %rd269;
	st.global.f64 	[%rd270], %fd1079;
	add.s64 	%rd271, %rd4, %rd267;
	ld.local.f64 	%fd1080, [%rd271];
	add.s64 	%rd272, %rd2, %rd269;
	st.global.f64 	[%rd272], %fd1080;
$L__BB1_382:
	ret;

}
	// .globl	_Z32decode_slices_cubic_kernel_fixedPdS_S_diii
.visible .entry _Z32decode_slices_cubic_kernel_fixedPdS_S_diii(
	.param .u64 .ptr .align 1 _Z32decode_slices_cubic_kernel_fixedPdS_S_diii_param_0,
	.param .u64 .ptr .align 1 _Z32decode_slices_cubic_kernel_fixedPdS_S_diii_param_1,
	.param .u64 .ptr .align 1 _Z32decode_slices_cubic_kernel_fixedPdS_S_diii_param_2,
	.param .f64 _Z32decode_slices_cubic_kernel_fixedPdS_S_diii_param_3,
	.param .u32 _Z32decode_slices_cubic_kernel_fixedPdS_S_diii_param_4,
	.param .u32 _Z32decode_slices_cubic_kernel_fixedPdS_S_diii_param_5,
	.param .u32 _Z32decode_slices_cubic_kernel_fixedPdS_S_diii_param_6
)
{
	.local .align 8 .b8 	__local_depot2[600];
	.reg .b64 	%SP;
	.reg .b64 	%SPL;
	.reg .pred 	%p<279>;
	.reg .b16 	%rs<317>;
	.reg .b32 	%r<1112>;
	.reg .b32 	%f<23>;
	.reg .b64 	%rd<314>;
	.reg .b64 	%fd<1129>;
	// demoted variable
	.shared .align 8 .b8 _ZZ32decode_slices_cubic_kernel_fixedPdS_S_diiiE6states[3008];
	mov.u64 	%SPL, __local_depot2;
	ld.param.u64 	%rd83, [_Z32decode_slices_cubic_kernel_fixedPdS_S_diii_param_0];
	ld.param.u64 	%rd84, [_Z32decode_slices_cubic_kernel_fixedPdS_S_diii_param_2];
	ld.param.f64 	%fd171, [_Z32decode_slices_cubic_kernel_fixedPdS_S_diii_param_3];
	ld.param.u32 	%r338, [_Z32decode_slices_cubic_kernel_fixedPdS_S_diii_param_4];
	ld.param.u32 	%r339, [_Z32decode_slices_cubic_kernel_fixedPdS_S_diii_param_5];
	ld.param.u32 	%r340, [_Z32decode_slices_cubic_kernel_fixedPdS_S_diii_param_6];
	cvta.to.global.u64 	%rd1, %rd83;
	cvta.to.global.u64 	%rd2, %rd84;
	add.u64 	%rd3, %SPL, 0;
	add.u64 	%rd4, %SPL, 120;
	add.u64 	%rd304, %SPL, 360;
	add.u64 	%rd305, %SPL, 480;
	add.u64 	%rd307, %SPL, 240;
	mov.u32 	%r1, %ctaid.z;
	mov.u32 	%r2, %ctaid.y;
	mov.u32 	%r341, %ctaid.x;
	mov.u32 	%r342, %ntid.x;
	mov.u32 	%r3, %tid.x;
	mad.lo.s32 	%r4, %r341, %r342, %r3;
	setp.ge.s32 	%p3, %r1, %r340;
	setp.ge.s32 	%p4, %r2, %r338;
	or.pred  	%p5, %p4, %p3;
	setp.ge.s32 	%p6, %r4, %r338;
	or.pred  	%p7, %p6, %p5;
	@%p7 bra 	$L__BB2_382;
	and.b32  	%r5, %r3, 3;
	mul.lo.s32 	%r344, %r338, %r1;
	mul.lo.s32 	%r345, %r344, %r338;
	mad.lo.s32 	%r6, %r345, %r338, %r2;
	add.s32 	%r7, %r338, -1;
	and.b32  	%r8, %r338, 7;
	setp.lt.u32 	%p8, %r7, 7;
	mov.b32 	%r1000, 0;
	@%p8 bra 	$L__BB2_4;
	and.b32  	%r1000, %r338, -8;
	mov.b32 	%r998, 0;
$L__BB2_3:
	.pragma "nounroll";
	mad.lo.s32 	%r347, %r998, %r338, %r4;
	mad.lo.s32 	%r348, %r347, %r338, %r6;
	mul.wide.s32 	%rd90, %r348, 8;
	add.s64 	%rd91, %rd1, %rd90;
	ld.global.f64 	%fd172, [%rd91];
	add.s64 	%rd92, %rd2, %rd90;
	ld.global.f64 	%fd173, [%rd92];
	fma.rn.f64 	%fd174, %fd171, %fd173, %fd172;
	mul.wide.u32 	%rd93, %r998, 8;
	add.s64 	%rd94, %rd307, %rd93;
	st.local.f64 	[%rd94], %fd174;
	add.s32 	%r349, %r347, %r338;
	mad.lo.s32 	%r350, %r349, %r338, %r6;
	mul.wide.s32 	%rd95, %r350, 8;
	add.s64 	%rd96, %rd1, %rd95;
	ld.global.f64 	%fd175, [%rd96];
	add.s64 	%rd97, %rd2, %rd95;
	ld.global.f64 	%fd176, [%rd97];
	fma.rn.f64 	%fd177, %fd171, %fd176, %fd175;
	st.local.f64 	[%rd94+8], %fd177;
	add.s32 	%r351, %r349, %r338;
	mad.lo.s32 	%r352, %r351, %r338, %r6;
	mul.wide.s32 	%rd98, %r352, 8;
	add.s64 	%rd99, %rd1, %rd98;
	ld.global.f64 	%fd178, [%rd99];
	add.s64 	%rd100, %rd2, %rd98;
	ld.global.f64 	%fd179, [%rd100];
	fma.rn.f64 	%fd180, %fd171, %fd179, %fd178;
	st.local.f64 	[%rd94+16], %fd180;
	add.s32 	%r353, %r351, %r338;
	mad.lo.s32 	%r354, %r353, %r338, %r6;
	mul.wide.s32 	%rd101, %r354, 8;
	add.s64 	%rd102, %rd1, %rd101;
	ld.global.f64 	%fd181, [%rd102];
	add.s64 	%rd103, %rd2, %rd101;
	ld.global.f64 	%fd182, [%rd103];
	fma.rn.f64 	%fd183, %fd171, %fd182, %fd181;
	st.local.f64 	[%rd94+24], %fd183;
	add.s32 	%r355, %r353, %r338;
	mad.lo.s32 	%r356, %r355, %r338, %r6;
	mul.wide.s32 	%rd104, %r356, 8;
	add.s64 	%rd105, %rd1, %rd104;
	ld.global.f64 	%fd184, [%rd105];
	add.s64 	%rd106, %rd2, %rd104;
	ld.global.f64 	%fd185, [%rd106];
	fma.rn.f64 	%fd186, %fd171, %fd185, %fd184;
	st.local.f64 	[%rd94+32], %fd186;
	add.s32 	%r357, %r355, %r338;
	mad.lo.s32 	%r358, %r357, %r338, %r6;
	mul.wide.s32 	%rd107, %r358, 8;
	add.s64 	%rd108, %rd1, %rd107;
	ld.global.f64 	%fd187, [%rd108];
	add.s64 	%rd109, %rd2, %rd107;
	ld.global.f64 	%fd188, [%rd109];
	fma.rn.f64 	%fd189, %fd171, %fd188, %fd187;
	st.local.f64 	[%rd94+40], %fd189;
	add.s32 	%r359, %r357, %r338;
	mad.lo.s32 	%r360, %r359, %r338, %r6;
	mul.wide.s32 	%rd110, %r360, 8;
	add.s64 	%rd111, %rd1, %rd110;
	ld.global.f64 	%fd190, [%rd111];
	add.s64 	%rd112, %rd2, %rd110;
	ld.global.f64 	%fd191, [%rd112];
	fma.rn.f64 	%fd192, %fd171, %fd191, %fd190;
	st.local.f64 	[%rd94+48], %fd192;
	add.s32 	%r361, %r359, %r338;
	mad.lo.s32 	%r362, %r361, %r338, %r6;
	mul.wide.s32 	%rd113, %r362, 8;
	add.s64 	%rd114, %rd1, %rd113;
	ld.global.f64 	%fd193, [%rd114];
	add.s64 	%rd115, %rd2, %rd113;
	ld.global.f64 	%fd194, [%rd115];
	fma.rn.f64 	%fd195, %fd171, %fd194, %fd193;
	st.local.f64 	[%rd94+56], %fd195;
	add.s32 	%r998, %r998, 8;
	setp.ne.s32 	%p9, %r998, %r1000;
	@%p9 bra 	$L__BB2_3;
$L__BB2_4:
	setp.eq.s32 	%p10, %r8, 0;
	@%p10 bra 	$L__BB2_12;
	and.b32  	%r13, %r338, 3;
	setp.lt.u32 	%p11, %r8, 4;
	@%p11 bra 	$L__BB2_7;
	mad.lo.s32 	%r363, %r1000, %r338, %r4;
	mad.lo.s32 	%r364, %r363, %r338, %r6;
	mul.wide.s32 	%rd116, %r364, 8;
	add.s64 	%rd117, %rd1, %rd116;
	ld.global.f64 	%fd196, [%rd117];
	add.s64 	%rd118, %rd2, %rd116;
	ld.global.f64 	%fd197, [%rd118];
	fma.rn.f64 	%fd198, %fd171, %fd197, %fd196;
	mul.wide.u32 	%rd119, %r1000, 8;
	add.s64 	%rd120, %rd307, %rd119;
	st.local.f64 	[%rd120], %fd198;
	add.s32 	%r365, %r363, %r338;
	mad.lo.s32 	%r366, %r365, %r338, %r6;
	mul.wide.s32 	%rd121, %r366, 8;
	add.s64 	%rd122, %rd1, %rd121;
	ld.global.f64 	%fd199, [%rd122];
	add.s64 	%rd123, %rd2, %rd121;
	ld.global.f64 	%fd200, [%rd123];
	fma.rn.f64 	%fd201, %fd171, %fd200, %fd199;
	st.local.f64 	[%rd120+8], %fd201;
	add.s32 	%r367, %r365, %r338;
	mad.lo.s32 	%r368, %r367, %r338, %r6;
	mul.wide.s32 	%rd124, %r368, 8;
	add.s64 	%rd125, %rd1, %rd124;
	ld.global.f64 	%fd202, [%rd125];
	add.s64 	%rd126, %rd2, %rd124;
	ld.global.f64 	%fd203, [%rd126];
	fma.rn.f64 	%fd204, %fd171, %fd203, %fd202;
	st.local.f64 	[%rd120+16], %fd204;
	add.s32 	%r369, %r367, %r338;
	mad.lo.s32 	%r370, %r369, %r338, %r6;
	mul.wide.s32 	%rd127, %r370, 8;
	add.s64 	%rd128, %rd1, %rd127;
	ld.global.f64 	%fd205, [%rd128];
	add.s64 	%rd129, %rd2, %rd127;
	ld.global.f64 	%fd206, [%rd129];
	fma.rn.f64 	%fd207, %fd171, %fd206, %fd205;
	st.local.f64 	[%rd120+24], %fd207;
	add.s32 	%r1000, %r1000, 4;
$L__BB2_7:
	setp.eq.s32 	%p12, %r13, 0;
	@%p12 bra 	$L__BB2_12;
	setp.eq.s32 	%p13, %r13, 1;
	@%p13 bra 	$L__BB2_10;
	mad.lo.s32 	%r371, %r1000, %r338, %r4;
	mad.lo.s32 	%r372, %r371, %r338, %r6;
	mul.wide.s32 	%rd130, %r372, 8;
	add.s64 	%rd131, %rd1, %rd130;
	ld.global.f64 	%fd208, [%rd131];
	add.s64 	%rd132, %rd2, %rd130;
	ld.global.f64 	%fd209, [%rd132];
	fma.rn.f64 	%fd210, %fd171, %fd209, %fd208;
	mul.wide.u32 	%rd133, %r1000, 8;
	add.s64 	%rd134, %rd307, %rd133;
	st.local.f64 	[%rd134], %fd210;
	add.s32 	%r373, %r371, %r338;
	mad.lo.s32 	%r374, %r373, %r338, %r6;
	mul.wide.s32 	%rd135, %r374, 8;
	add.s64 	%rd136, %rd1, %rd135;
	ld.global.f64 	%fd211, [%rd136];
	add.s64 	%rd137, %rd2, %rd135;
	ld.global.f64 	%fd212, [%rd137];
	fma.rn.f64 	%fd213, %fd171, %fd212, %fd211;
	st.local.f64 	[%rd134+8], %fd213;
	add.s32 	%r1000, %r1000, 2;
$L__BB2_10:
	and.b32  	%r375, %r338, 1;
	setp.eq.b32 	%p14, %r375, 1;
	not.pred 	%p15, %p14;
	@%p15 bra 	$L__BB2_12;
	mad.lo.s32 	%r376, %r1000, %r338, %r4;
	mad.lo.s32 	%r377, %r376, %r338, %r6;
	mul.wide.s32 	%rd138, %r377, 8;
	add.s64 	%rd139, %rd1, %rd138;
	ld.global.f64 	%fd214, [%rd139];
	add.s64 	%rd140, %rd2, %rd138;
	ld.global.f64 	%fd215, [%rd140];
	fma.rn.f64 	%fd216, %fd171, %fd215, %fd214;
	mul.wide.u32 	%rd141, %r1000, 8;
	add.s64 	%rd142, %rd307, %rd141;
	st.local.f64 	[%rd142], %fd216;
$L__BB2_12:
	mov.u32 	%r379, _ZZ32decode_slices_cubic_kernel_fixedPdS_S_diiiE6states;
	mad.lo.s32 	%r18, %r5, 752, %r379;
	setp.lt.u32 	%p16, %r7, 7;
	mov.b32 	%r1002, 0;
	@%p16 bra 	$L__BB2_15;
	and.b32  	%r1002, %r338, 2147483640;
	mov.b32 	%r1005, 0;
$L__BB2_14:
	.pragma "nounroll";
	mul.wide.u32 	%rd143, %r1005, 8;
	add.s64 	%rd144, %rd307, %rd143;
	ld.local.f64 	%fd217, [%rd144];
	setp.leu.f64 	%p17, %fd217, 0d0000000000000000;
	selp.u16 	%rs39, 1, 0, %p17;
	add.s32 	%r381, %r18, %r1005;
	st.shared.u8 	[%r381+300], %rs39;
	abs.f64 	%fd218, %fd217;
	mad.lo.s32 	%r382, %r1005, 7, %r381;
	st.shared.f64 	[%r382+120], %fd218;
	shl.b32 	%r383, %r1005, 2;
	sub.s32 	%r384, %r382, %r383;
	st.shared.u32 	[%r384+240], %r1005;
	add.s32 	%r385, %r1005, 1;
	ld.local.f64 	%fd219, [%rd144+8];
	setp.leu.f64 	%p18, %fd219, 0d0000000000000000;
	selp.u16 	%rs40, 1, 0, %p18;
	mad.lo.s32 	%r386, %r1005, -3, %r384;
	st.shared.u8 	[%r386+301], %rs40;
	abs.f64 	%fd220, %fd219;
	st.shared.f64 	[%r382+128], %fd220;
	st.shared.u32 	[%r384+244], %r385;
	add.s32 	%r387, %r1005, 2;
	ld.local.f64 	%fd221, [%rd144+16];
	setp.leu.f64 	%p19, %fd221, 0d0000000000000000;
	selp.u16 	%rs41, 1, 0, %p19;
	st.shared.u8 	[%r386+302], %rs41;
	abs.f64 	%fd222, %fd221;
	st.shared.f64 	[%r382+136], %fd222;
	st.shared.u32 	[%r384+248], %r387;
	add.s32 	%r388, %r1005, 3;
	ld.local.f64 	%fd223, [%rd144+24];
	setp.leu.f64 	%p20, %fd223, 0d0000000000000000;
	selp.u16 	%rs42, 1, 0, %p20;
	st.shared.u8 	[%r386+303], %rs42;
	abs.f64 	%fd224, %fd223;
	st.shared.f64 	[%r382+144], %fd224;
	st.shared.u32 	[%r384+252], %r388;
	add.s32 	%r389, %r1005, 4;
	ld.local.f64 	%fd225, [%rd144+32];
	setp.leu.f64 	%p21, %fd225, 0d0000000000000000;
	selp.u16 	%rs43, 1, 0, %p21;
	st.shared.u8 	[%r386+304], %rs43;
	abs.f64 	%fd226, %fd225;
	st.shared.f64 	[%r382+152], %fd226;
	st.shared.u32 	[%r384+256], %r389;
	add.s32 	%r390, %r1005, 5;
	ld.local.f64 	%fd227, [%rd144+40];
	setp.leu.f64 	%p22, %fd227, 0d0000000000000000;
	selp.u16 	%rs44, 1, 0, %p22;
	st.shared.u8 	[%r386+305], %rs44;
	abs.f64 	%fd228, %fd227;
	st.shared.f64 	[%r382+160], %fd228;
	st.shared.u32 	[%r384+260], %r390;
	add.s32 	%r391, %r1005, 6;
	ld.local.f64 	%fd229, [%rd144+48];
	setp.leu.f64 	%p23, %fd229, 0d0000000000000000;
	selp.u16 	%rs45, 1, 0, %p23;
	st.shared.u8 	[%r386+306], %rs45;
	abs.f64 	%fd230, %fd229;
	st.shared.f64 	[%r382+168], %fd230;
	st.shared.u32 	[%r384+264], %r391;
	add.s32 	%r392, %r1005, 7;
	ld.local.f64 	%fd231, [%rd144+56];
	setp.leu.f64 	%p24, %fd231, 0d0000000000000000;
	selp.u16 	%rs46, 1, 0, %p24;
	st.shared.u8 	[%r386+307], %rs46;
	abs.f64 	%fd232, %fd231;
	st.shared.f64 	[%r382+176], %fd232;
	st.shared.u32 	[%r384+268], %r392;
	add.s32 	%r1005, %r1005, 8;
	setp.eq.s32 	%p25, %r1005, %r1002;
	@%p25 bra 	$L__BB2_15;
	bra.uni 	$L__BB2_14;
$L__BB2_15:
	setp.eq.s32 	%p26, %r8, 0;
	@%p26 bra 	$L__BB2_23;
	and.b32  	%r21, %r338, 3;
	setp.lt.u32 	%p27, %r8, 4;
	@%p27 bra 	$L__BB2_18;
	mul.wide.u32 	%rd145, %r1002, 8;
	add.s64 	%rd146, %rd307, %rd145;
	ld.local.f64 	%fd233, [%rd146];
	setp.leu.f64 	%p28, %fd233, 0d0000000000000000;
	selp.u16 	%rs47, 1, 0, %p28;
	add.s32 	%r393, %r18, %r1002;
	st.shared.u8 	[%r393+300], %rs47;
	abs.f64 	%fd234, %fd233;
	mad.lo.s32 	%r394, %r1002, 7, %r393;
	st.shared.f64 	[%r394+120], %fd234;
	shl.b32 	%r395, %r1002, 2;
	sub.s32 	%r396, %r394, %r395;
	st.shared.u32 	[%r396+240], %r1002;
	add.s32 	%r397, %r1002, 1;
	ld.local.f64 	%fd235, [%rd146+8];
	setp.leu.f64 	%p29, %fd235, 0d0000000000000000;
	selp.u16 	%rs48, 1, 0, %p29;
	mad.lo.s32 	%r398, %r1002, -3, %r396;
	st.shared.u8 	[%r398+301], %rs48;
	abs.f64 	%fd236, %fd235;
	st.shared.f64 	[%r394+128], %fd236;
	st.shared.u32 	[%r396+244], %r397;
	add.s32 	%r399, %r1002, 2;
	ld.local.f64 	%fd237, [%rd146+16];
	setp.leu.f64 	%p30, %fd237, 0d0000000000000000;
	selp.u16 	%rs49, 1, 0, %p30;
	st.shared.u8 	[%r398+302], %rs49;
	abs.f64 	%fd238, %fd237;
	st.shared.f64 	[%r394+136], %fd238;
	st.shared.u32 	[%r396+248], %r399;
	add.s32 	%r400, %r1002, 3;
	ld.local.f64 	%fd239, [%rd146+24];
	setp.leu.f64 	%p31, %fd239, 0d0000000000000000;
	selp.u16 	%rs50, 1, 0, %p31;
	st.shared.u8 	[%r398+303], %rs50;
	abs.f64 	%fd240, %fd239;
	st.shared.f64 	[%r394+144], %fd240;
	st.shared.u32 	[%r396+252], %r400;
	add.s32 	%r1002, %r1002, 4;
$L__BB2_18:
	setp.eq.s32 	%p32, %r21, 0;
	@%p32 bra 	$L__BB2_23;
	setp.eq.s32 	%p33, %r21, 1;
	@%p33 bra 	$L__BB2_21;
	mul.wide.u32 	%rd147, %r1002, 8;
	add.s64 	%rd148, %rd307, %rd147;
	ld.local.f64 	%fd241, [%rd148];
	setp.leu.f64 	%p34, %fd241, 0d0000000000000000;
	selp.u16 	%rs51, 1, 0, %p34;
	add.s32 	%r401, %r18, %r1002;
	st.shared.u8 	[%r401+300], %rs51;
	abs.f64 	%fd242, %fd241;
	mad.lo.s32 	%r402, %r1002, 7, %r401;
	st.shared.f64 	[%r402+120], %fd242;
	shl.b32 	%r403, %r1002, 2;
	sub.s32 	%r404, %r402, %r403;
	st.shared.u32 	[%r404+240], %r1002;
	add.s32 	%r405, %r1002, 1;
	ld.local.f64 	%fd243, [%rd148+8];
	setp.leu.f64 	%p35, %fd243, 0d0000000000000000;
	selp.u16 	%rs52, 1, 0, %p35;
	mad.lo.s32 	%r406, %r1002, -3, %r404;
	st.shared.u8 	[%r406+301], %rs52;
	abs.f64 	%fd244, %fd243;
	st.shared.f64 	[%r402+128], %fd244;
	st.shared.u32 	[%r404+244], %r405;
	add.s32 	%r1002, %r1002, 2;
$L__BB2_21:
	and.b32  	%r407, %r338, 1;
	setp.eq.b32 	%p36, %r407, 1;
	not.pred 	%p37, %p36;
	@%p37 bra 	$L__BB2_23;
	mul.wide.u32 	%rd149, %r1002, 8;
	add.s64 	%rd150, %rd307, %rd149;
	ld.local.f64 	%fd245, [%rd150];
	setp.leu.f64 	%p38, %fd245, 0d0000000000000000;
	selp.u16 	%rs53, 1, 0, %p38;
	add.s32 	%r408, %r18, %r1002;
	st.shared.u8 	[%r408+300], %rs53;
	abs.f64 	%fd246, %fd245;
	mad.lo.s32 	%r409, %r1002, 7, %r408;
	st.shared.f64 	[%r409+120], %fd246;
	shl.b32 	%r410, %r1002, 2;
	sub.s32 	%r411, %r409, %r410;
	st.shared.u32 	[%r411+240], %r1002;
$L__BB2_23:
	setp.lt.u32 	%p39, %r338, 2;
	@%p39 bra 	$L__BB2_67;
	add.s32 	%r26, %r338, -2;
	cvt.u16.u32 	%rs1, %r338;
	mov.b32 	%r1007, 0;
	mov.b16 	%rs296, 0;
	mov.u16 	%rs297, %rs296;
	mov.u32 	%r1006, %r7;
$L__BB2_25:
	sub.s32 	%r413, %r1007, %r338;
	setp.gt.s32 	%p40, %r413, -2;
	@%p40 bra 	$L__BB2_66;
	sub.s32 	%r415, %r26, %r1007;
	setp.lt.u32 	%p41, %r415, 7;
	mov.b32 	%r1009, 0;
	@%p41 bra 	$L__BB2_45;
	and.b32  	%r1009, %r1006, -8;
	mov.b32 	%r1008, 0;
$L__BB2_28:
	.pragma "nounroll";
	shl.b32 	%r417, %r1008, 3;
	add.s32 	%r34, %r18, %r417;
	ld.shared.f64 	%fd1, [%r34+120];
	ld.shared.f64 	%fd1081, [%r34+128];
	setp.leu.f64 	%p42, %fd1, %fd1081;
	shl.b32 	%r418, %r1008, 2;
	sub.s32 	%r35, %r34, %r418;
	@%p42 bra 	$L__BB2_30;
	st.shared.f64 	[%r34+120], %fd1081;
	st.shared.f64 	[%r34+128], %fd1;
	ld.shared.v2.u32 	{%r419, %r420}, [%r35+240];
	st.shared.v2.u32 	[%r35+240], {%r420, %r419};
	ld.shared.f64 	%fd1081, [%r34+128];
$L__BB2_30:
	ld.shared.f64 	%fd1082, [%r34+136];
	setp.leu.f64 	%p43, %fd1081, %fd1082;
	@%p43 bra 	$L__BB2_32;
	st.shared.f64 	[%r34+128], %fd1082;
	st.shared.f64 	[%r34+136], %fd1081;
	ld.shared.u32 	%r421, [%r35+244];
	ld.shared.u32 	%r422, [%r35+248];
	st.shared.u32 	[%r35+244], %r422;
	st.shared.u32 	[%r35+248], %r421;
	ld.shared.f64 	%fd1082, [%r34+136];
$L__BB2_32:
	ld.shared.f64 	%fd1083, [%r34+144];
	setp.leu.f64 	%p44, %fd1082, %fd1083;
	@%p44 bra 	$L__BB2_34;
	st.shared.f64 	[%r34+136], %fd1083;
	st.shared.f64 	[%r34+144], %fd1082;
	ld.shared.v2.u32 	{%r423, %r424}, [%r35+248];
	st.shared.v2.u32 	[%r35+248], {%r424, %r423};
	ld.shared.f64 	%fd1083, [%r34+144];
$L__BB2_34:
	ld.shared.f64 	%fd1084, [%r34+152];
	setp.leu.f64 	%p45, %fd1083, %fd1084;
	@%p45 bra 	$L__BB2_36;
	st.shared.f64 	[%r34+144], %fd1084;
	st.shared.f64 	[%r34+152], %fd1083;
	ld.shared.u32 	%r425, [%r35+252];
	ld.shared.u32 	%r426, [%r35+256];
	st.shared.u32 	[%r35+252], %r426;
	st.shared.u32 	[%r35+256], %r425;
	ld.shared.f64 	%fd1084, [%r34+152];
$L__BB2_36:
	ld.shared.f64 	%fd1085, [%r34+160];
	setp.leu.f64 	%p46, %fd1084, %fd1085;
	@%p46 bra 	$L__BB2_38;
	st.shared.f64 	[%r34+152], %fd1085;
	st.shared.f64 	[%r34+160], %fd1084;
	ld.shared.v2.u32 	{%r427, %r428}, [%r35+256];
	st.shared.v2.u32 	[%r35+256], {%r428, %r427};
	ld.shared.f64 	%fd1085, [%r34+160];
$L__BB2_38:
	ld.shared.f64 	%fd1086, [%r34+168];
	setp.leu.f64 	%p47, %fd1085, %fd1086;
	@%p47 bra 	$L__BB2_40;
	st.shared.f64 	[%r34+160], %fd1086;
	st.shared.f64 	[%r34+168], %fd1085;
	ld.shared.u32 	%r429, [%r35+260];
	ld.shared.u32 	%r430, [%r35+264];
	st.shared.u32 	[%r35+260], %r430;
	st.shared.u32 	[%r35+264], %r429;
	ld.shared.f64 	%fd1086, [%r34+168];
$L__BB2_40:
	ld.shared.f64 	%fd1087, [%r34+176];
	setp.leu.f64 	%p48, %fd1086, %fd1087;
	@%p48 bra 	$L__BB2_42;
	st.shared.f64 	[%r34+168], %fd1087;
	st.shared.f64 	[%r34+176], %fd1086;
	ld.shared.v2.u32 	{%r431, %r432}, [%r35+264];
	st.shared.v2.u32 	[%r35+264], {%r432, %r431};
	ld.shared.f64 	%fd1087, [%r34+176];
$L__BB2_42:
	ld.shared.f64 	%fd23, [%r34+184];
	setp.leu.f64 	%p49, %fd1087, %fd23;
	@%p49 bra 	$L__BB2_44;
	st.shared.f64 	[%r34+176], %fd23;
	st.shared.f64 	[%r34+184], %fd1087;
	ld.shared.u32 	%r433, [%r35+268];
	ld.shared.u32 	%r434, [%r35+272];
	st.shared.u32 	[%r35+268], %r434;
	st.shared.u32 	[%r35+272], %r433;
$L__BB2_44:
	add.s32 	%r1008, %r1008, 8;
	setp.ne.s32 	%p50, %r1008, %r1009;
	@%p50 bra 	$L__BB2_28;
$L__BB2_45:
	and.b32  	%r435, %r1006, 7;
	setp.eq.s32 	%p51, %r435, 0;
	@%p51 bra 	$L__BB2_66;
	not.b16 	%rs56, %rs297;
	add.s16 	%rs57, %rs56, %rs1;
	cvt.u32.u16 	%r436, %rs57;
	and.b32  	%r38, %r436, 7;
	add.s32 	%r437, %r38, -1;
	setp.lt.u32 	%p52, %r437, 3;
	@%p52 bra 	$L__BB2_56;
	shl.b32 	%r438, %r1009, 3;
	add.s32 	%r39, %r18, %r438;
	ld.shared.f64 	%fd24, [%r39+120];
	ld.shared.f64 	%fd1088, [%r39+128];
	setp.leu.f64 	%p53, %fd24, %fd1088;
	shl.b32 	%r439, %r1009, 2;
	sub.s32 	%r40, %r39, %r439;
	@%p53 bra 	$L__BB2_49;
	st.shared.f64 	[%r39+120], %fd1088;
	st.shared.f64 	[%r39+128], %fd24;
	ld.shared.u32 	%r440, [%r40+240];
	ld.shared.u32 	%r441, [%r40+244];
	st.shared.u32 	[%r40+240], %r441;
	st.shared.u32 	[%r40+244], %r440;
	ld.shared.f64 	%fd1088, [%r39+128];
$L__BB2_49:
	ld.shared.f64 	%fd1089, [%r39+136];
	setp.leu.f64 	%p54, %fd1088, %fd1089;
	@%p54 bra 	$L__BB2_51;
	st.shared.f64 	[%r39+128], %fd1089;
	st.shared.f64 	[%r39+136], %fd1088;
	ld.shared.u32 	%r442, [%r40+244];
	ld.shared.u32 	%r443, [%r40+248];
	st.shared.u32 	[%r40+244], %r443;
	st.shared.u32 	[%r40+248], %r442;
	ld.shared.f64 	%fd1089, [%r39+136];
$L__BB2_51:
	ld.shared.f64 	%fd1090, [%r39+144];
	setp.leu.f64 	%p55, %fd1089, %fd1090;
	@%p55 bra 	$L__BB2_53;
	st.shared.f64 	[%r39+136], %fd1090;
	st.shared.f64 	[%r39+144], %fd1089;
	ld.shared.u32 	%r444, [%r40+248];
	ld.shared.u32 	%r445, [%r40+252];
	st.shared.u32 	[%r40+248], %r445;
	st.shared.u32 	[%r40+252], %r444;
	ld.shared.f64 	%fd1090, [%r39+144];
$L__BB2_53:
	ld.shared.f64 	%fd34, [%r39+152];
	setp.leu.f64 	%p56, %fd1090, %fd34;
	@%p56 bra 	$L__BB2_55;
	st.shared.f64 	[%r39+144], %fd34;
	st.shared.f64 	[%r39+152], %fd1090;
	ld.shared.u32 	%r446, [%r40+252];
	ld.shared.u32 	%r447, [%r40+256];
	st.shared.u32 	[%r40+252], %r447;
	st.shared.u32 	[%r40+256], %r446;
$L__BB2_55:
	add.s32 	%r1009, %r1009, 4;
$L__BB2_56:
	and.b32  	%r448, %r38, 3;
	setp.eq.s32 	%p57, %r448, 0;
	@%p57 bra 	$L__BB2_66;
	xor.b16  	%rs58, %rs296, 3;
	add.s16 	%rs6, %rs58, %rs1;
	and.b16  	%rs59, %rs6, 3;
	setp.eq.s16 	%p58, %rs59, 1;
	@%p58 bra 	$L__BB2_63;
	shl.b32 	%r449, %r1009, 3;
	add.s32 	%r43, %r18, %r449;
	ld.shared.f64 	%fd35, [%r43+120];
	ld.shared.f64 	%fd1091, [%r43+128];
	setp.leu.f64 	%p59, %fd35, %fd1091;
	shl.b32 	%r450, %r1009, 2;
	sub.s32 	%r44, %r43, %r450;
	@%p59 bra 	$L__BB2_60;
	st.shared.f64 	[%r43+120], %fd1091;
	st.shared.f64 	[%r43+128], %fd35;
	ld.shared.u32 	%r451, [%r44+240];
	ld.shared.u32 	%r452, [%r44+244];
	st.shared.u32 	[%r44+240], %r452;
	st.shared.u32 	[%r44+244], %r451;
	ld.shared.f64 	%fd1091, [%r43+128];
$L__BB2_60:
	ld.shared.f64 	%fd39, [%r43+136];
	setp.leu.f64 	%p60, %fd1091, %fd39;
	@%p60 bra 	$L__BB2_62;
	st.shared.f64 	[%r43+128], %fd39;
	st.shared.f64 	[%r43+136], %fd1091;
	ld.shared.u32 	%r453, [%r44+244];
	ld.shared.u32 	%r454, [%r44+248];
	st.shared.u32 	[%r44+244], %r454;
	st.shared.u32 	[%r44+248], %r453;
$L__BB2_62:
	add.s32 	%r1009, %r1009, 2;
$L__BB2_63:
	and.b16  	%rs60, %rs6, 1;
	setp.eq.b16 	%p61, %rs60, 1;
	not.pred 	%p62, %p61;
	@%p62 bra 	$L__BB2_66;
	shl.b32 	%r455, %r1009, 3;
	add.s32 	%r47, %r18, %r455;
	ld.shared.f64 	%fd40, [%r47+120];
	ld.shared.f64 	%fd41, [%r47+128];
	setp.leu.f64 	%p63, %fd40, %fd41;
	@%p63 bra 	$L__BB2_66;
	st.shared.f64 	[%r47+120], %fd41;
	st.shared.f64 	[%r47+128], %fd40;
	shl.b32 	%r456, %r1009, 2;
	sub.s32 	%r457, %r47, %r456;
	ld.shared.u32 	%r458, [%r457+240];
	ld.shared.u32 	%r459, [%r457+244];
	st.shared.u32 	[%r457+240], %r459;
	st.shared.u32 	[%r457+244], %r458;
$L__BB2_66:
	add.s32 	%r1007, %r1007, 1;
	add.s32 	%r1006, %r1006, -1;
	setp.eq.s32 	%p64, %r1007, %r7;
	add.s16 	%rs297, %rs297, 1;
	add.s16 	%rs296, %rs296, 1;
	@%p64 bra 	$L__BB2_67;
	bra.uni 	$L__BB2_25;
$L__BB2_67:
	setp.lt.u32 	%p65, %r7, 7;
	mov.b32 	%r1013, 0;
	@%p65 bra 	$L__BB2_70;
	and.b32  	%r1013, %r338, 2147483640;
	ld.shared.u8 	%rs298, [%r18+307];
	mov.b32 	%r1012, 0;
$L__BB2_69:
	.pragma "nounroll";
	add.s32 	%r462, %r18, %r1012;
	ld.shared.u32 	%r463, [%r462+300];
	bfe.u32 	%r464, %r463, 0, 8;
	cvt.u16.u32 	%rs10, %r464;
	st.shared.u8 	[%r462+315], %rs10;
	mov.b16 	%rs61, 0;
	st.shared.v2.u8 	[%r462+330], {%rs61, %rs61};
	.pragma "used_bytes_mask 7";
	ld.shared.u32 	%r465, [%r462+304];
	prmt.b32 	%r466, %r463, %r465, 0x4321U;
	st.shared.u32 	[%r462+316], %r466;
	mov.b32 	%r467, 0;
	st.shared.u32 	[%r462+332], %r467;
	bfe.u32 	%r468, %r465, 16, 8;
	cvt.u16.u32 	%rs62, %r468;
	bfe.u32 	%r469, %r465, 8, 8;
	cvt.u16.u32 	%rs63, %r469;
	st.shared.v2.u8 	[%r462+320], {%rs63, %rs62};
	st.shared.u8 	[%r462+322], %rs298;
	st.shared.v2.u8 	[%r462+336], {%rs61, %rs61};
	add.s32 	%r1012, %r1012, 8;
	setp.ne.s32 	%p66, %r1012, %r1013;
	mov.u16 	%rs298, %rs10;
	@%p66 bra 	$L__BB2_69;
$L__BB2_70:
	setp.eq.s32 	%p67, %r8, 0;
	@%p67 bra 	$L__BB2_78;
	and.b32  	%r53, %r338, 3;
	setp.lt.u32 	%p68, %r8, 4;
	@%p68 bra 	$L__BB2_73;
	add.s32 	%r470, %r18, %r1013;
	ld.shared.u8 	%rs64, [%r470+300];
	st.shared.u8 	[%r470+315], %rs64;
	mov.b16 	%rs65, 0;
	st.shared.u8 	[%r470+330], %rs65;
	ld.shared.u8 	%rs66, [%r470+301];
	st.shared.u8 	[%r470+316], %rs66;
	st.shared.u8 	[%r470+331], %rs65;
	ld.shared.u8 	%rs67, [%r470+302];
	st.shared.u8 	[%r470+317], %rs67;
	st.shared.u8 	[%r470+332], %rs65;
	ld.shared.u8 	%rs68, [%r470+303];
	st.shared.u8 	[%r470+318], %rs68;
	st.shared.u8 	[%r470+333], %rs65;
	add.s32 	%r1013, %r1013, 4;
$L__BB2_73:
	setp.eq.s32 	%p69, %r53, 0;
	@%p69 bra 	$L__BB2_78;
	setp.eq.s32 	%p70, %r53, 1;
	@%p70 bra 	$L__BB2_76;
	add.s32 	%r471, %r18, %r1013;
	ld.shared.u8 	%rs69, [%r471+300];
	st.shared.u8 	[%r471+315], %rs69;
	mov.b16 	%rs70, 0;
	st.shared.u8 	[%r471+330], %rs70;
	ld.shared.u8 	%rs71, [%r471+301];
	st.shared.u8 	[%r471+316], %rs71;
	st.shared.u8 	[%r471+331], %rs70;
	add.s32 	%r1013, %r1013, 2;
$L__BB2_76:
	and.b32  	%r472, %r338, 1;
	setp.eq.b32 	%p71, %r472, 1;
	not.pred 	%p72, %p71;
	@%p72 bra 	$L__BB2_78;
	add.s32 	%r473, %r18, %r1013;
	ld.shared.u8 	%rs72, [%r473+300];
	st.shared.u8 	[%r473+315], %rs72;
	mov.b16 	%rs73, 0;
	st.shared.u8 	[%r473+330], %rs73;
$L__BB2_78:
	mov.b32 	%r475, 1;
	mov.b32 	%r1016, 0;
	st.shared.v2.u32 	[%r18+736], {%r1016, %r475};
	mov.b64 	%rd151, 4607182418800017408;
	st.shared.u64 	[%r18+744], %rd151;
	mov.b32 	%r476, 1127219200;
	mov.b32 	%r477, -2147483648;
	mov.b64 	%fd42, {%r477, %r476};
	mov.f64 	%fd1092, 0d0000000000000000;
$L__BB2_79:
	shl.b32 	%r478, %r1016, 3;
	add.s32 	%r479, %r18, %r478;
	ld.shared.f64 	%fd44, [%r479+120];
	neg.f64 	%fd45, %fd44;
	setp.lt.f64 	%p73, %fd44, 0dC03E000000000000;
	mov.f64 	%fd1096, %fd45;
	@%p73 bra 	$L__BB2_91;
	setp.gt.f64 	%p74, %fd44, 0d403E000000000000;
	mov.f64 	%fd1096, 0d0000000000000000;
	@%p74 bra 	$L__BB2_91;
	fma.rn.f64 	%fd249, %fd45, 0d3FF71547652B82FE, 0d4338000000000000;
	{
	.reg .b32 %temp; 
	mov.b64 	{%r59, %temp}, %fd249;
	}
	mov.f64 	%fd250, 0dC338000000000000;
	add.rn.f64 	%fd251, %fd249, %fd250;
	fma.rn.f64 	%fd252, %fd251, 0dBFE62E42FEFA39EF, %fd45;
	fma.rn.f64 	%fd253, %fd251, 0dBC7ABC9E3B39803F, %fd252;
	fma.rn.f64 	%fd254, %fd253, 0d3E5ADE1569CE2BDF, 0d3E928AF3FCA213EA;
	fma.rn.f64 	%fd255, %fd254, %fd253, 0d3EC71DEE62401315;
	fma.rn.f64 	%fd256, %fd255, %fd253, 0d3EFA01997C89EB71;
	fma.rn.f64 	%fd257, %fd256, %fd253, 0d3F2A01A014761F65;
	fma.rn.f64 	%fd258, %fd257, %fd253, 0d3F56C16C1852B7AF;
	fma.rn.f64 	%fd259, %fd258, %fd253, 0d3F81111111122322;
	fma.rn.f64 	%fd260, %fd259, %fd253, 0d3FA55555555502A1;
	fma.rn.f64 	%fd261, %fd260, %fd253, 0d3FC5555555555511;
	fma.rn.f64 	%fd262, %fd261, %fd253, 0d3FE000000000000B;
	fma.rn.f64 	%fd263, %fd262, %fd253, 0d3FF0000000000000;
	fma.rn.f64 	%fd264, %fd263, %fd253, 0d3FF0000000000000;
	{
	.reg .b32 %temp; 
	mov.b64 	{%r60, %temp}, %fd264;
	}
	{
	.reg .b32 %temp; 
	mov.b64 	{%temp, %r61}, %fd264;
	}
	shl.b32 	%r480, %r59, 20;
	add.s32 	%r481, %r480, %r61;
	mov.b64 	%fd1093, {%r60, %r481};
	{
	.reg .b32 %temp; 
	mov.b64 	{%temp, %r482}, %fd45;
	}
	mov.b32 	%f12, %r482;
	abs.f32 	%f1, %f12;
	setp.lt.f32 	%p75, %f1, 0f4086232B;
	@%p75 bra 	$L__BB2_84;
	setp.gt.f64 	%p76, %fd44, 0d0000000000000000;
	mov.f64 	%fd265, 0d7FF0000000000000;
	sub.f64 	%fd266, %fd265, %fd44;
	selp.f64 	%fd1093, 0d0000000000000000, %fd266, %p76;
	setp.geu.f32 	%p77, %f1, 0f40874800;
	@%p77 bra 	$L__BB2_84;
	shr.u32 	%r483, %r59, 31;
	add.s32 	%r484, %r59, %r483;
	shr.s32 	%r485, %r484, 1;
	shl.b32 	%r486, %r485, 20;
	add.s32 	%r487, %r61, %r486;
	mov.b64 	%fd267, {%r60, %r487};
	sub.s32 	%r488, %r59, %r485;
	shl.b32 	%r489, %r488, 20;
	add.s32 	%r490, %r489, 1072693248;
	mov.b32 	%r491, 0;
	mov.b64 	%fd268, {%r491, %r490};
	mul.f64 	%fd1093, %fd268, %fd267;
$L__BB2_84:
	add.f64 	%fd1094, %fd1093, 0d3FF0000000000000;
	{
	.reg .b32 %temp; 
	mov.b64 	{%temp, %r1017}, %fd1094;
	}
	{
	.reg .b32 %temp; 
	mov.b64 	{%r1018, %temp}, %fd1094;
	}
	setp.gt.s32 	%p78, %r1017, 1048575;
	mov.b32 	%r1019, -1023;
	@%p78 bra 	$L__BB2_86;
	mul.f64 	%fd1094, %fd1094, 0d4350000000000000;
	{
	.reg .b32 %temp; 
	mov.b64 	{%temp, %r1017}, %fd1094;
	}
	{
	.reg .b32 %temp; 
	mov.b64 	{%r1018, %temp}, %fd1094;
	}
	mov.b32 	%r1019, -1077;
$L__BB2_86:
	add.s32 	%r494, %r1017, -1;
	setp.gt.u32 	%p79, %r494, 2146435070;
	@%p79 bra 	$L__BB2_90;
	shr.u32 	%r497, %r1017, 20;
	add.s32 	%r1020, %r1019, %r497;
	and.b32  	%r498, %r1017, 1048575;
	or.b32  	%r499, %r498, 1072693248;
	mov.b64 	%fd1095, {%r1018, %r499};
	setp.lt.u32 	%p81, %r499, 1073127583;
	@%p81 bra 	$L__BB2_89;
	{
	.reg .b32 %temp; 
	mov.b64 	{%r500, %temp}, %fd1095;
	}
	{
	.reg .b32 %temp; 
	mov.b64 	{%temp, %r501}, %fd1095;
	}
	add.s32 	%r502, %r501, -1048576;
	mov.b64 	%fd1095, {%r500, %r502};
	add.s32 	%r1020, %r1020, 1;
$L__BB2_89:
	add.f64 	%fd270, %fd1095, 0dBFF0000000000000;
	add.f64 	%fd271, %fd1095, 0d3FF0000000000000;
	rcp.approx.ftz.f64 	%fd272, %fd271;
	neg.f64 	%fd273, %fd271;
	fma.rn.f64 	%fd274, %fd273, %fd272, 0d3FF0000000000000;
	fma.rn.f64 	%fd275, %fd274, %fd274, %fd274;
	fma.rn.f64 	%fd276, %fd275, %fd272, %fd272;
	mul.f64 	%fd277, %fd270, %fd276;
	fma.rn.f64 	%fd278, %fd270, %fd276, %fd277;
	mul.f64 	%fd279, %fd278, %fd278;
	fma.rn.f64 	%fd280, %fd279, 0d3EB1380B3AE80F1E, 0d3ED0EE258B7A8B04;
	fma.rn.f64 	%fd281, %fd280, %fd279, 0d3EF3B2669F02676F;
	fma.rn.f64 	%fd282, %fd281, %fd279, 0d3F1745CBA9AB0956;
	fma.rn.f64 	%fd283, %fd282, %fd279, 0d3F3C71C72D1B5154;
	fma.rn.f64 	%fd284, %fd283, %fd279, 0d3F624924923BE72D;
	fma.rn.f64 	%fd285, %fd284, %fd279, 0d3F8999999999A3C4;
	fma.rn.f64 	%fd286, %fd285, %fd279, 0d3FB5555555555554;
	sub.f64 	%fd287, %fd270, %fd278;
	add.f64 	%fd288, %fd287, %fd287;
	neg.f64 	%fd289, %fd278;
	fma.rn.f64 	%fd290, %fd289, %fd270, %fd288;
	mul.f64 	%fd291, %fd276, %fd290;
	mul.f64 	%fd292, %fd279, %fd286;
	fma.rn.f64 	%fd293, %fd292, %fd278, %fd291;
	xor.b32  	%r503, %r1020, -2147483648;
	mov.b32 	%r504, 1127219200;
	mov.b64 	%fd294, {%r503, %r504};
	sub.f64 	%fd295, %fd294, %fd42;
	fma.rn.f64 	%fd296, %fd295, 0d3FE62E42FEFA39EF, %fd278;
	fma.rn.f64 	%fd297, %fd295, 0dBFE62E42FEFA39EF, %fd296;
	sub.f64 	%fd298, %fd297, %fd278;
	sub.f64 	%fd299, %fd293, %fd298;
	fma.rn.f64 	%fd300, %fd295, 0d3C7ABC9E3B39803F, %fd299;
	add.f64 	%fd1096, %fd296, %fd300;
	bra.uni 	$L__BB2_91;
$L__BB2_90:
	fma.rn.f64 	%fd269, %fd1094, 0d7FF0000000000000, 0d7FF0000000000000;
	{
	.reg .b32 %temp; 
	mov.b64 	{%temp, %r495}, %fd1094;
	}
	and.b32  	%r496, %r495, 2147483647;
	setp.eq.s32 	%p80, %r496, 0;
	selp.f64 	%fd1096, 0dFFF0000000000000, %fd269, %p80;
$L__BB2_91:
	add.f64 	%fd1092, %fd1092, %fd1096;
	add.s32 	%r1016, %r1016, 1;
	setp.ne.s32 	%p82, %r1016, %r338;
	@%p82 bra 	$L__BB2_79;
	sub.s32 	%r73, %r338, %r339;
	setp.lt.s32 	%p83, %r73, 1;
	@%p83 bra 	$L__BB2_107;
	mov.b32 	%r1021, 0;
	mov.u64 	%rd172, d_H;
$L__BB2_94:
	setp.lt.u32 	%p84, %r338, 8;
	mul.lo.s32 	%r75, %r1021, %r338;
	mov.b16 	%rs306, 0;
	mov.b32 	%r1024, 0;
	@%p84 bra 	$L__BB2_97;
	mov.b16 	%rs306, 0;
	mov.b32 	%r1022, 0;
$L__BB2_96:
	.pragma "nounroll";
	add.s32 	%r508, %r18, %r1022;
	ld.shared.u8 	%rs77, [%r508+315];
	add.s32 	%r509, %r1022, %r75;
	mul.wide.u32 	%rd152, %r509, 4;
	add.s64 	%rd154, %rd172, %rd152;
	ld.const.u8 	%rs78, [%rd154];
	mul.lo.s16 	%rs79, %rs77, %rs78;
	xor.b16  	%rs80, %rs79, %rs306;
	ld.shared.u32 	%r510, [%r508+316];
	bfe.u32 	%r511, %r510, 0, 8;
	cvt.u16.u32 	%rs81, %r511;
	bfe.u32 	%r512, %r510, 8, 8;
	cvt.u16.u32 	%rs82, %r512;
	bfe.u32 	%r513, %r510, 16, 8;
	cvt.u16.u32 	%rs83, %r513;
	bfe.u32 	%r514, %r510, 24, 8;
	cvt.u16.u32 	%rs84, %r514;
	ld.const.u8 	%rs85, [%rd154+4];
	mul.lo.s16 	%rs86, %rs81, %rs85;
	xor.b16  	%rs87, %rs86, %rs80;
	ld.const.u8 	%rs88, [%rd154+8];
	mul.lo.s16 	%rs89, %rs82, %rs88;
	xor.b16  	%rs90, %rs89, %rs87;
	ld.const.u8 	%rs91, [%rd154+12];
	mul.lo.s16 	%rs92, %rs83, %rs91;
	xor.b16  	%rs93, %rs92, %rs90;
	ld.const.u8 	%rs94, [%rd154+16];
	mul.lo.s16 	%rs95, %rs84, %rs94;
	xor.b16  	%rs96, %rs95, %rs93;
	.pragma "used_bytes_mask 7";
	ld.shared.u32 	%r515, [%r508+320];
	bfe.u32 	%r516, %r515, 0, 8;
	cvt.u16.u32 	%rs97, %r516;
	bfe.u32 	%r517, %r515, 8, 8;
	cvt.u16.u32 	%rs98, %r517;
	bfe.u32 	%r518, %r515, 16, 8;
	cvt.u16.u32 	%rs99, %r518;
	ld.const.u8 	%rs100, [%rd154+20];
	mul.lo.s16 	%rs101, %rs97, %rs100;
	xor.b16  	%rs102, %rs101, %rs96;
	ld.const.u8 	%rs103, [%rd154+24];
	mul.lo.s16 	%rs104, %rs98, %rs103;
	xor.b16  	%rs105, %rs104, %rs102;
	ld.const.u8 	%rs106, [%rd154+28];
	mul.lo.s16 	%rs107, %rs99, %rs106;
	xor.b16  	%rs306, %rs107, %rs105;
	add.s32 	%r1022, %r1022, 8;
	and.b32  	%r1024, %r338, 2147483640;
	setp.ne.s32 	%p85, %r1022, %r1024;
	@%p85 bra 	$L__BB2_96;
$L__BB2_97:
	setp.eq.s32 	%p86, %r8, 0;
	@%p86 bra 	$L__BB2_105;
	add.s32 	%r519, %r8, -1;
	setp.lt.u32 	%p87, %r519, 3;
	@%p87 bra 	$L__BB2_100;
	add.s32 	%r520, %r18, %r1024;
	ld.shared.u8 	%rs109, [%r520+315];
	add.s32 	%r521, %r1024, %r75;
	mul.wide.u32 	%rd155, %r521, 4;
	add.s64 	%rd157, %rd172, %rd155;
	ld.const.u8 	%rs110, [%rd157];
	mul.lo.s16 	%rs111, %rs109, %rs110;
	ld.shared.u8 	%rs112, [%r520+316];
	cvt.u64.u32 	%rd158, %r75;
	cvt.u64.u32 	%rd159, %r1024;
	add.s64 	%rd160, %rd159, %rd158;
	shl.b64 	%rd161, %rd160, 2;
	add.s64 	%rd162, %rd172, %rd161;
	ld.const.u8 	%rs113, [%rd162+4];
	mul.lo.s16 	%rs114, %rs112, %rs113;
	xor.b16  	%rs115, %rs111, %rs114;
	ld.shared.u8 	%rs116, [%r520+317];
	ld.const.u8 	%rs117, [%rd162+8];
	mul.lo.s16 	%rs118, %rs116, %rs117;
	xor.b16  	%rs119, %rs115, %rs118;
	ld.shared.u8 	%rs120, [%r520+318];
	ld.const.u8 	%rs121, [%rd162+12];
	mul.lo.s16 	%rs122, %rs120, %rs121;
	xor.b16  	%rs123, %rs119, %rs122;
	xor.b16  	%rs306, %rs123, %rs306;
	add.s32 	%r1024, %r1024, 4;
$L__BB2_100:
	and.b32  	%r522, %r338, 3;
	setp.eq.s32 	%p88, %r522, 0;
	@%p88 bra 	$L__BB2_105;
	setp.eq.s32 	%p89, %r522, 1;
	@%p89 bra 	$L__BB2_103;
	add.s32 	%r523, %r18, %r1024;
	ld.shared.u8 	%rs125, [%r523+315];
	add.s32 	%r524, %r1024, %r75;
	mul.wide.u32 	%rd163, %r524, 4;
	add.s64 	%rd165, %rd172, %rd163;
	ld.const.u8 	%rs126, [%rd165];
	mul.lo.s16 	%rs127, %rs125, %rs126;
	ld.shared.u8 	%rs128, [%r523+316];
	cvt.u64.u32 	%rd166, %r75;
	cvt.u64.u32 	%rd167, %r1024;
	add.s64 	%rd168, %rd167, %rd166;
	shl.b64 	%rd169, %rd168, 2;
	add.s64 	%rd170, %rd172, %rd169;
	ld.const.u8 	%rs129, [%rd170+4];
	mul.lo.s16 	%rs130, %rs128, %rs129;
	xor.b16  	%rs131, %rs127, %rs130;
	xor.b16  	%rs306, %rs131, %rs306;
	add.s32 	%r1024, %r1024, 2;
$L__BB2_103:
	and.b32  	%r525, %r338, 1;
	setp.eq.b32 	%p90, %r525, 1;
	not.pred 	%p91, %p90;
	@%p91 bra 	$L__BB2_105;
	add.s32 	%r526, %r18, %r1024;
	ld.shared.u8 	%rs132, [%r526+315];
	add.s32 	%r527, %r1024, %r75;
	mul.wide.u32 	%rd171, %r527, 4;
	add.s64 	%rd173, %rd172, %rd171;
	ld.const.u8 	%rs133, [%rd173];
	mul.lo.s16 	%rs134, %rs132, %rs133;
	xor.b16  	%rs306, %rs134, %rs306;
$L__BB2_105:
	and.b16  	%rs135, %rs306, 255;
	setp.eq.s16 	%p92, %rs135, 1;
	mov.b32 	%r1073, 0;
	@%p92 bra 	$L__BB2_149;
	add.s32 	%r1021, %r1021, 1;
	setp.eq.s32 	%p93, %r1021, %r73;
	@%p93 bra 	$L__BB2_107;
	bra.uni 	$L__BB2_94;
$L__BB2_107:
	setp.lt.u32 	%p94, %r7, 7;
	mov.b32 	%r1026, 0;
	@%p94 bra 	$L__BB2_110;
	and.b32  	%r1026, %r338, 2147483640;
	mov.b32 	%r1029, 0;
$L__BB2_109:
	.pragma "nounroll";
	add.s32 	%r531, %r18, %r1029;
	ld.shared.u8 	%rs136, [%r531+315];
	cvt.rn.f64.u16 	%fd301, %rs136;
	mad.lo.s32 	%r532, %r1029, 7, %r531;
	st.shared.f64 	[%r532+352], %fd301;
	ld.shared.u32 	%r533, [%r531+316];
	bfe.u32 	%r534, %r533, 0, 8;
	cvt.u16.u32 	%rs137, %r534;
	and.b16  	%rs138, %rs137, 255;
	bfe.u32 	%r535, %r533, 8, 8;
	cvt.u16.u32 	%rs139, %r535;
	and.b16  	%rs140, %rs139, 255;
	bfe.u32 	%r536, %r533, 16, 8;
	cvt.u16.u32 	%rs141, %r536;
	and.b16  	%rs142, %rs141, 255;
	bfe.u32 	%r537, %r533, 24, 8;
	cvt.u16.u32 	%rs143, %r537;
	and.b16  	%rs144, %rs143, 255;
	cvt.rn.f64.u16 	%fd302, %rs138;
	st.shared.f64 	[%r532+360], %fd302;
	cvt.rn.f64.u16 	%fd303, %rs140;
	st.shared.f64 	[%r532+368], %fd303;
	cvt.rn.f64.u16 	%fd304, %rs142;
	st.shared.f64 	[%r532+376], %fd304;
	cvt.rn.f64.u16 	%fd305, %rs144;
	st.shared.f64 	[%r532+384], %fd305;
	.pragma "used_bytes_mask 7";
	ld.shared.u32 	%r538, [%r531+320];
	bfe.u32 	%r539, %r538, 0, 8;
	cvt.u16.u32 	%rs145, %r539;
	and.b16  	%rs146, %rs145, 255;
	bfe.u32 	%r540, %r538, 8, 8;
	cvt.u16.u32 	%rs147, %r540;
	and.b16  	%rs148, %rs147, 255;
	bfe.u32 	%r541, %r538, 16, 8;
	cvt.u16.u32 	%rs149, %r541;
	and.b16  	%rs150, %rs149, 255;
	cvt.rn.f64.u16 	%fd306, %rs146;
	st.shared.f64 	[%r532+392], %fd306;
	cvt.rn.f64.u16 	%fd307, %rs148;
	st.shared.f64 	[%r532+400], %fd307;
	cvt.rn.f64.u16 	%fd308, %rs150;
	st.shared.f64 	[%r532+408], %fd308;
	add.s32 	%r1029, %r1029, 8;
	setp.eq.s32 	%p95, %r1029, %r1026;
	@%p95 bra 	$L__BB2_110;
	bra.uni 	$L__BB2_109;
$L__BB2_110:
	setp.eq.s32 	%p96, %r8, 0;
	@%p96 bra 	$L__BB2_118;
	and.b32  	%r87, %r338, 3;
	setp.lt.u32 	%p97, %r8, 4;
	@%p97 bra 	$L__BB2_113;
	add.s32 	%r542, %r18, %r1026;
	ld.shared.u8 	%rs151, [%r542+315];
	cvt.rn.f64.u16 	%fd309, %rs151;
	mad.lo.s32 	%r543, %r1026, 7, %r542;
	st.shared.f64 	[%r543+352], %fd309;
	ld.shared.u8 	%rs152, [%r542+316];
	cvt.rn.f64.u16 	%fd310, %rs152;
	st.shared.f64 	[%r543+360], %fd310;
	ld.shared.u8 	%rs153, [%r542+317];
	cvt.rn.f64.u16 	%fd311, %rs153;
	st.shared.f64 	[%r543+368], %fd311;
	ld.shared.u8 	%rs154, [%r542+318];
	cvt.rn.f64.u16 	%fd312, %rs154;
	st.shared.f64 	[%r543+376], %fd312;
	add.s32 	%r1026, %r1026, 4;
$L__BB2_113:
	setp.eq.s32 	%p98, %r87, 0;
	@%p98 bra 	$L__BB2_118;
	setp.eq.s32 	%p99, %r87, 1;
	@%p99 bra 	$L__BB2_116;
	add.s32 	%r544, %r18, %r1026;
	ld.shared.u8 	%rs155, [%r544+315];
	cvt.rn.f64.u16 	%fd313, %rs155;
	mad.lo.s32 	%r545, %r1026, 7, %r544;
	st.shared.f64 	[%r545+352], %fd313;
	ld.shared.u8 	%rs156, [%r544+316];
	cvt.rn.f64.u16 	%fd314, %rs156;
	st.shared.f64 	[%r545+360], %fd314;
	add.s32 	%r1026, %r1026, 2;
$L__BB2_116:
	and.b32  	%r546, %r338, 1;
	setp.eq.b32 	%p100, %r546, 1;
	not.pred 	%p101, %p100;
	@%p101 bra 	$L__BB2_118;
	add.s32 	%r547, %r18, %r1026;
	ld.shared.u8 	%rs157, [%r547+315];
	cvt.rn.f64.u16 	%fd315, %rs157;
	mad.lo.s32 	%r548, %r1026, 7, %r547;
	st.shared.f64 	[%r548+352], %fd315;
$L__BB2_118:
	mov.b32 	%r1030, 0;
	mov.f64 	%fd1106, %fd1092;
$L__BB2_119:
	add.s32 	%r95, %r18, %r1030;
	ld.shared.u8 	%rs158, [%r95+330];
	setp.ne.s16 	%p102, %rs158, 1;
	@%p102 bra 	$L__BB2_144;
	mad.lo.s32 	%r550, %r1030, 7, %r95;
	ld.shared.f64 	%fd61, [%r550+120];
	setp.gt.f64 	%p103, %fd61, 0d403E000000000000;
	mov.f64 	%fd1101, %fd61;
	@%p103 bra 	$L__BB2_132;
	setp.lt.f64 	%p104, %fd61, 0dC03E000000000000;
	mov.f64 	%fd1101, 0d0000000000000000;
	@%p104 bra 	$L__BB2_132;
	fma.rn.f64 	%fd317, %fd61, 0d3FF71547652B82FE, 0d4338000000000000;
	{
	.reg .b32 %temp; 
	mov.b64 	{%r96, %temp}, %fd317;
	}
	mov.f64 	%fd318, 0dC338000000000000;
	add.rn.f64 	%fd319, %fd317, %fd318;
	fma.rn.f64 	%fd320, %fd319, 0dBFE62E42FEFA39EF, %fd61;
	fma.rn.f64 	%fd321, %fd319, 0dBC7ABC9E3B39803F, %fd320;
	fma.rn.f64 	%fd322, %fd321, 0d3E5ADE1569CE2BDF, 0d3E928AF3FCA213EA;
	fma.rn.f64 	%fd323, %fd322, %fd321, 0d3EC71DEE62401315;
	fma.rn.f64 	%fd324, %fd323, %fd321, 0d3EFA01997C89EB71;
	fma.rn.f64 	%fd325, %fd324, %fd321, 0d3F2A01A014761F65;
	fma.rn.f64 	%fd326, %fd325, %fd321, 0d3F56C16C1852B7AF;
	fma.rn.f64 	%fd327, %fd326, %fd321, 0d3F81111111122322;
	fma.rn.f64 	%fd328, %fd327, %fd321, 0d3FA55555555502A1;
	fma.rn.f64 	%fd329, %fd328, %fd321, 0d3FC5555555555511;
	fma.rn.f64 	%fd330, %fd329, %fd321, 0d3FE000000000000B;
	fma.rn.f64 	%fd331, %fd330, %fd321, 0d3FF0000000000000;
	fma.rn.f64 	%fd332, %fd331, %fd321, 0d3FF0000000000000;
	{
	.reg .b32 %temp; 
	mov.b64 	{%r97, %temp}, %fd332;
	}
	{
	.reg .b32 %temp; 
	mov.b64 	{%temp, %r98}, %fd332;
	}
	shl.b32 	%r551, %r96, 20;
	add.s32 	%r552, %r551, %r98;
	mov.b64 	%fd1098, {%r97, %r552};
	{
	.reg .b32 %temp; 
	mov.b64 	{%temp, %r553}, %fd61;
	}
	mov.b32 	%f13, %r553;
	abs.f32 	%f2, %f13;
	setp.lt.f32 	%p105, %f2, 0f4086232B;
	@%p105 bra 	$L__BB2_125;
	setp.lt.f64 	%p106, %fd61, 0d0000000000000000;
	add.f64 	%fd333, %fd61, 0d7FF0000000000000;
	selp.f64 	%fd1098, 0d0000000000000000, %fd333, %p106;
	setp.geu.f32 	%p107, %f2, 0f40874800;
	@%p107 bra 	$L__BB2_125;
	shr.u32 	%r554, %r96, 31;
	add.s32 	%r555, %r96, %r554;
	shr.s32 	%r556, %r555, 1;
	shl.b32 	%r557, %r556, 20;
	add.s32 	%r558, %r98, %r557;
	mov.b64 	%fd334, {%r97, %r558};
	sub.s32 	%r559, %r96, %r556;
	shl.b32 	%r560, %r559, 20;
	add.s32 	%r561, %r560, 1072693248;
	mov.b32 	%r562, 0;
	mov.b64 	%fd335, {%r562, %r561};
	mul.f64 	%fd1098, %fd335, %fd334;
$L__BB2_125:
	add.f64 	%fd1099, %fd1098, 0d3FF0000000000000;
	{
	.reg .b32 %temp; 
	mov.b64 	{%temp, %r1031}, %fd1099;
	}
	{
	.reg .b32 %temp; 
	mov.b64 	{%r1032, %temp}, %fd1099;
	}
	setp.gt.s32 	%p108, %r1031, 1048575;
	mov.b32 	%r1033, -1023;
	@%p108 bra 	$L__BB2_127;
	mul.f64 	%fd1099, %fd1099, 0d4350000000000000;
	{
	.reg .b32 %temp; 
	mov.b64 	{%temp, %r1031}, %fd1099;
	}
	{
	.reg .b32 %temp; 
	mov.b64 	{%r1032, %temp}, %fd1099;
	}
	mov.b32 	%r1033, -1077;
$L__BB2_127:
	add.s32 	%r565, %r1031, -1;
	setp.gt.u32 	%p109, %r565, 2146435070;
	@%p109 bra 	$L__BB2_131;
	shr.u32 	%r568, %r1031, 20;
	add.s32 	%r1034, %r1033, %r568;
	and.b32  	%r569, %r1031, 1048575;
	or.b32  	%r570, %r569, 1072693248;
	mov.b64 	%fd1100, {%r1032, %r570};
	setp.lt.u32 	%p111, %r570, 1073127583;
	@%p111 bra 	$L__BB2_130;
	{
	.reg .b32 %temp; 
	mov.b64 	{%r571, %temp}, %fd1100;
	}
	{
	.reg .b32 %temp; 
	mov.b64 	{%temp, %r572}, %fd1100;
	}
	add.s32 	%r573, %r572, -1048576;
	mov.b64 	%fd1100, {%r571, %r573};
	add.s32 	%r1034, %r1034, 1;
$L__BB2_130:
	add.f64 	%fd337, %fd1100, 0dBFF0000000000000;
	add.f64 	%fd338, %fd1100, 0d3FF0000000000000;
	rcp.approx.ftz.f64 	%fd339, %fd338;
	neg.f64 	%fd340, %fd338;
	fma.rn.f64 	%fd341, %fd340, %fd339, 0d3FF0000000000000;
	fma.rn.f64 	%fd342, %fd341, %fd341, %fd341;
	fma.rn.f64 	%fd343, %fd342, %fd339, %fd339;
	mul.f64 	%fd344, %fd337, %fd343;
	fma.rn.f64 	%fd345, %fd337, %fd343, %fd344;
	mul.f64 	%fd346, %fd345, %fd345;
	fma.rn.f64 	%fd347, %fd346, 0d3EB1380B3AE80F1E, 0d3ED0EE258B7A8B04;
	fma.rn.f64 	%fd348, %fd347, %fd346, 0d3EF3B2669F02676F;
	fma.rn.f64 	%fd349, %fd348, %fd346, 0d3F1745CBA9AB0956;
	fma.rn.f64 	%fd350, %fd349, %fd346, 0d3F3C71C72D1B5154;
	fma.rn.f64 	%fd351, %fd350, %fd346, 0d3F624924923BE72D;
	fma.rn.f64 	%fd352, %fd351, %fd346, 0d3F8999999999A3C4;
	fma.rn.f64 	%fd353, %fd352, %fd346, 0d3FB5555555555554;
	sub.f64 	%fd354, %fd337, %fd345;
	add.f64 	%fd355, %fd354, %fd354;
	neg.f64 	%fd356, %fd345;
	fma.rn.f64 	%fd357, %fd356, %fd337, %fd355;
	mul.f64 	%fd358, %fd343, %fd357;
	mul.f64 	%fd359, %fd346, %fd353;
	fma.rn.f64 	%fd360, %fd359, %fd345, %fd358;
	xor.b32  	%r574, %r1034, -2147483648;
	mov.b32 	%r575, 1127219200;
	mov.b64 	%fd361, {%r574, %r575};
	sub.f64 	%fd362, %fd361, %fd42;
	fma.rn.f64 	%fd363, %fd362, 0d3FE62E42FEFA39EF, %fd345;
	fma.rn.f64 	%fd364, %fd362, 0dBFE62E42FEFA39EF, %fd363;
	sub.f64 	%fd365, %fd364, %fd345;
	sub.f64 	%fd366, %fd360, %fd365;
	fma.rn.f64 	%fd367, %fd362, 0d3C7ABC9E3B39803F, %fd366;
	add.f64 	%fd1101, %fd363, %fd367;
	bra.uni 	$L__BB2_132;
$L__BB2_131:
	fma.rn.f64 	%fd336, %fd1099, 0d7FF0000000000000, 0d7FF0000000000000;
	{
	.reg .b32 %temp; 
	mov.b64 	{%temp, %r566}, %fd1099;
	}
	and.b32  	%r567, %r566, 2147483647;
	setp.eq.s32 	%p110, %r567, 0;
	selp.f64 	%fd1101, 0dFFF0000000000000, %fd336, %p110;
$L__BB2_132:
	setp.gt.f64 	%p112, %fd61, 0d403E000000000000;
	neg.f64 	%fd75, %fd61;
	setp.lt.f64 	%p113, %fd61, 0dC03E000000000000;
	or.pred  	%p114, %p113, %p112;
	selp.f64 	%fd1105, %fd75, 0d0000000000000000, %p113;
	@%p114 bra 	$L__BB2_143;
	fma.rn.f64 	%fd368, %fd75, 0d3FF71547652B82FE, 0d4338000000000000;
	{
	.reg .b32 %temp; 
	mov.b64 	{%r109, %temp}, %fd368;
	}
	mov.f64 	%fd369, 0dC338000000000000;
	add.rn.f64 	%fd370, %fd368, %fd369;
	fma.rn.f64 	%fd371, %fd370, 0dBFE62E42FEFA39EF, %fd75;
	fma.rn.f64 	%fd372, %fd370, 0dBC7ABC9E3B39803F, %fd371;
	fma.rn.f64 	%fd373, %fd372, 0d3E5ADE1569CE2BDF, 0d3E928AF3FCA213EA;
	fma.rn.f64 	%fd374, %fd373, %fd372, 0d3EC71DEE62401315;
	fma.rn.f64 	%fd375, %fd374, %fd372, 0d3EFA01997C89EB71;
	fma.rn.f64 	%fd376, %fd375, %fd372, 0d3F2A01A014761F65;
	fma.rn.f64 	%fd377, %fd376, %fd372, 0d3F56C16C1852B7AF;
	fma.rn.f64 	%fd378, %fd377, %fd372, 0d3F81111111122322;
	fma.rn.f64 	%fd379, %fd378, %fd372, 0d3FA55555555502A1;
	fma.rn.f64 	%fd380, %fd379, %fd372, 0d3FC5555555555511;
	fma.rn.f64 	%fd381, %fd380, %fd372, 0d3FE000000000000B;
	fma.rn.f64 	%fd382, %fd381, %fd372, 0d3FF0000000000000;
	fma.rn.f64 	%fd383, %fd382, %fd372, 0d3FF0000000000000;
	{
	.reg .b32 %temp; 
	mov.b64 	{%r110, %temp}, %fd383;
	}
	{
	.reg .b32 %temp; 
	mov.b64 	{%temp, %r111}, %fd383;
	}
	shl.b32 	%r576, %r109, 20;
	add.s32 	%r577, %r576, %r111;
	mov.b64 	%fd1102, {%r110, %r577};
	{
	.reg .b32 %temp; 
	mov.b64 	{%temp, %r578}, %fd75;
	}
	mov.b32 	%f14, %r578;
	abs.f32 	%f3, %f14;
	setp.lt.f32 	%p115, %f3, 0f4086232B;
	@%p115 bra 	$L__BB2_136;
	setp.gt.f64 	%p116, %fd61, 0d0000000000000000;
	mov.f64 	%fd384, 0d7FF0000000000000;
	sub.f64 	%fd385, %fd384, %fd61;
	selp.f64 	%fd1102, 0d0000000000000000, %fd385, %p116;
	setp.geu.f32 	%p117, %f3, 0f40874800;
	@%p117 bra 	$L__BB2_136;
	shr.u32 	%r579, %r109, 31;
	add.s32 	%r580, %r109, %r579;
	shr.s32 	%r581, %r580, 1;
	shl.b32 	%r582, %r581, 20;
	add.s32 	%r583, %r111, %r582;
	mov.b64 	%fd386, {%r110, %r583};
	sub.s32 	%r584, %r109, %r581;
	shl.b32 	%r585, %r584, 20;
	add.s32 	%r586, %r585, 1072693248;
	mov.b32 	%r587, 0;
	mov.b64 	%fd387, {%r587, %r586};
	mul.f64 	%fd1102, %fd387, %fd386;
$L__BB2_136:
	add.f64 	%fd1103, %fd1102, 0d3FF0000000000000;
	{
	.reg .b32 %temp; 
	mov.b64 	{%temp, %r1035}, %fd1103;
	}
	{
	.reg .b32 %temp; 
	mov.b64 	{%r1036, %temp}, %fd1103;
	}
	setp.gt.s32 	%p118, %r1035, 1048575;
	mov.b32 	%r1037, -1023;
	@%p118 bra 	$L__BB2_138;
	mul.f64 	%fd1103, %fd1103, 0d4350000000000000;
	{
	.reg .b32 %temp; 
	mov.b64 	{%temp, %r1035}, %fd1103;
	}
	{
	.reg .b32 %temp; 
	mov.b64 	{%r1036, %temp}, %fd1103;
	}
	mov.b32 	%r1037, -1077;
$L__BB2_138:
	add.s32 	%r590, %r1035, -1;
	setp.gt.u32 	%p119, %r590, 2146435070;
	@%p119 bra 	$L__BB2_142;
	shr.u32 	%r593, %r1035, 20;
	add.s32 	%r1038, %r1037, %r593;
	and.b32  	%r594, %r1035, 1048575;
	or.b32  	%r595, %r594, 1072693248;
	mov.b64 	%fd1104, {%r1036, %r595};
	setp.lt.u32 	%p121, %r595, 1073127583;
	@%p121 bra 	$L__BB2_141;
	{
	.reg .b32 %temp; 
	mov.b64 	{%r596, %temp}, %fd1104;
	}
	{
	.reg .b32 %temp; 
	mov.b64 	{%temp, %r597}, %fd1104;
	}
	add.s32 	%r598, %r597, -1048576;
	mov.b64 	%fd1104, {%r596, %r598};
	add.s32 	%r1038, %r1038, 1;
$L__BB2_141:
	add.f64 	%fd389, %fd1104, 0dBFF0000000000000;
	add.f64 	%fd390, %fd1104, 0d3FF0000000000000;
	rcp.approx.ftz.f64 	%fd391, %fd390;
	neg.f64 	%fd392, %fd390;
	fma.rn.f64 	%fd393, %fd392, %fd391, 0d3FF0000000000000;
	fma.rn.f64 	%fd394, %fd393, %fd393, %fd393;
	fma.rn.f64 	%fd395, %fd394, %fd391, %fd391;
	mul.f64 	%fd396, %fd389, %fd395;
	fma.rn.f64 	%fd397, %fd389, %fd395, %fd396;
	mul.f64 	%fd398, %fd397, %fd397;
	fma.rn.f64 	%fd399, %fd398, 0d3EB1380B3AE80F1E, 0d3ED0EE258B7A8B04;
	fma.rn.f64 	%fd400, %fd399, %fd398, 0d3EF3B2669F02676F;
	fma.rn.f64 	%fd401, %fd400, %fd398, 0d3F1745CBA9AB0956;
	fma.rn.f64 	%fd402, %fd401, %fd398, 0d3F3C71C72D1B5154;
	fma.rn.f64 	%fd403, %fd402, %fd398, 0d3F624924923BE72D;
	fma.rn.f64 	%fd404, %fd403, %fd398, 0d3F8999999999A3C4;
	fma.rn.f64 	%fd405, %fd404, %fd398, 0d3FB5555555555554;
	sub.f64 	%fd406, %fd389, %fd397;
	add.f64 	%fd407, %fd406, %fd406;
	neg.f64 	%fd408, %fd397;
	fma.rn.f64 	%fd409, %fd408, %fd389, %fd407;
	mul.f64 	%fd410, %fd395, %fd409;
	mul.f64 	%fd411, %fd398, %fd405;
	fma.rn.f64 	%fd412, %fd411, %fd397, %fd410;
	xor.b32  	%r599, %r1038, -2147483648;
	mov.b32 	%r600, 1127219200;
	mov.b64 	%fd413, {%r599, %r600};
	sub.f64 	%fd414, %fd413, %fd42;
	fma.rn.f64 	%fd415, %fd414, 0d3FE62E42FEFA39EF, %fd397;
	fma.rn.f64 	%fd416, %fd414, 0dBFE62E42FEFA39EF, %fd415;
	sub.f64 	%fd417, %fd416, %fd397;
	sub.f64 	%fd418, %fd412, %fd417;
	fma.rn.f64 	%fd419, %fd414, 0d3C7ABC9E3B39803F, %fd418;
	add.f64 	%fd1105, %fd415, %fd419;
	bra.uni 	$L__BB2_143;
$L__BB2_142:
	fma.rn.f64 	%fd388, %fd1103, 0d7FF0000000000000, 0d7FF0000000000000;
	{
	.reg .b32 %temp; 
	mov.b64 	{%temp, %r591}, %fd1103;
	}
	and.b32  	%r592, %r591, 2147483647;
	setp.eq.s32 	%p120, %r592, 0;
	selp.f64 	%fd1105, 0dFFF0000000000000, %fd388, %p120;
$L__BB2_143:
	sub.f64 	%fd420, %fd1101, %fd1105;
	add.f64 	%fd1106, %fd1106, %fd420;
$L__BB2_144:
	add.s32 	%r1030, %r1030, 1;
	setp.ne.s32 	%p122, %r1030, %r338;
	@%p122 bra 	$L__BB2_119;
	st.shared.f64 	[%r18+712], %fd1106;
	mov.b32 	%r601, 1;
	st.shared.u32 	[%r18+736], %r601;
	neg.f64 	%fd421, %fd1106;
	fma.rn.f64 	%fd422, %fd1106, 0dBFF71547652B82FE, 0d4338000000000000;
	{
	.reg .b32 %temp; 
	mov.b64 	{%r123, %temp}, %fd422;
	}
	mov.f64 	%fd423, 0dC338000000000000;
	add.rn.f64 	%fd424, %fd422, %fd423;
	fma.rn.f64 	%fd425, %fd424, 0dBFE62E42FEFA39EF, %fd421;
	fma.rn.f64 	%fd426, %fd424, 0dBC7ABC9E3B39803F, %fd425;
	fma.rn.f64 	%fd427, %fd426, 0d3E5ADE1569CE2BDF, 0d3E928AF3FCA213EA;
	fma.rn.f64 	%fd428, %fd427, %fd426, 0d3EC71DEE62401315;
	fma.rn.f64 	%fd429, %fd428, %fd426, 0d3EFA01997C89EB71;
	fma.rn.f64 	%fd430, %fd429, %fd426, 0d3F2A01A014761F65;
	fma.rn.f64 	%fd431, %fd430, %fd426, 0d3F56C16C1852B7AF;
	fma.rn.f64 	%fd432, %fd431, %fd426, 0d3F81111111122322;
	fma.rn.f64 	%fd433, %fd432, %fd426, 0d3FA55555555502A1;
	fma.rn.f64 	%fd434, %fd433, %fd426, 0d3FC5555555555511;
	fma.rn.f64 	%fd435, %fd434, %fd426, 0d3FE000000000000B;
	fma.rn.f64 	%fd436, %fd435, %fd426, 0d3FF0000000000000;
	fma.rn.f64 	%fd437, %fd436, %fd426, 0d3FF0000000000000;
	{
	.reg .b32 %temp; 
	mov.b64 	{%r124, %temp}, %fd437;
	}
	{
	.reg .b32 %temp; 
	mov.b64 	{%temp, %r125}, %fd437;
	}
	shl.b32 	%r602, %r123, 20;
	add.s32 	%r603, %r602, %r125;
	mov.b64 	%fd1107, {%r124, %r603};
	{
	.reg .b32 %temp; 
	mov.b64 	{%temp, %r604}, %fd421;
	}
	mov.b32 	%f15, %r604;
	abs.f32 	%f4, %f15;
	setp.lt.f32 	%p123, %f4, 0f4086232B;
	@%p123 bra 	$L__BB2_148;
	setp.gt.f64 	%p124, %fd1106, 0d0000000000000000;
	mov.f64 	%fd438, 0d7FF0000000000000;
	sub.f64 	%fd439, %fd438, %fd1106;
	selp.f64 	%fd1107, 0d0000000000000000, %fd439, %p124;
	setp.geu.f32 	%p125, %f4, 0f40874800;
	@%p125 bra 	$L__BB2_148;
	shr.u32 	%r605, %r123, 31;
	add.s32 	%r606, %r123, %r605;
	shr.s32 	%r607, %r606, 1;
	shl.b32 	%r608, %r607, 20;
	add.s32 	%r609, %r125, %r608;
	mov.b64 	%fd440, {%r124, %r609};
	sub.s32 	%r610, %r123, %r607;
	shl.b32 	%r611, %r610, 20;
	add.s32 	%r612, %r611, 1072693248;
	mov.b32 	%r613, 0;
	mov.b64 	%fd441, {%r613, %r612};
	mul.f64 	%fd1107, %fd441, %fd440;
$L__BB2_148:
	ld.shared.f64 	%fd442, [%r18+744];
	sub.f64 	%fd443, %fd442, %fd1107;
	st.shared.f64 	[%r18+744], %fd443;
	mov.b32 	%r1073, 1;
$L__BB2_149:
	add.s32 	%r127, %r338, 1;
	mad.lo.s32 	%r128, %r338, %r338, %r338;
	setp.lt.u32 	%p126, %r128, 2;
	@%p126 bra 	$L__BB2_225;
	shr.u32 	%r616, %r128, 1;
	min.u32 	%r129, %r616, 60;
	add.s32 	%r617, %r127, %r338;
	cvt.rn.f64.u32 	%fd444, %r617;
	{
	.reg .b32 %temp; 
	mov.b64 	{%temp, %r618}, %fd444;
	}
	mov.f64 	%fd445, 0d4000000000000000;
	{
	.reg .b32 %temp; 
	mov.b64 	{%temp, %r619}, %fd445;
	}
	and.b32  	%r621, %r619, 2146435072;
	setp.eq.s32 	%p127, %r621, 1062207488;
	setp.lt.s32 	%p128, %r618, 0;
	and.pred  	%p1, %p128, %p127;
	and.b32  	%r130, %r338, 3;
	and.b32  	%r131, %r338, 2147483640;
	min.s32 	%r622, %r73, %r338;
	setp.lt.s32 	%p2, %r622, 1;
	mov.b32 	%r1040, 1;
	mov.u64 	%rd194, d_H;
$L__BB2_151:
	mov.u32 	%r132, %r1040;
	ld.shared.u32 	%r1073, [%r18+736];
	setp.gt.s32 	%p129, %r1073, 2;
	@%p129 bra 	$L__BB2_225;
	ld.shared.u32 	%r623, [%r18+740];
	setp.gt.s32 	%p130, %r623, 999;
	@%p130 bra 	$L__BB2_225;
	setp.eq.s32 	%p131, %r338, 0;
	add.s32 	%r624, %r338, %r338;
	add.s32 	%r625, %r624, 1;
	cvt.rn.f64.u32 	%fd446, %r625;
	{ // callseq 2, 0
	.param .b64 param0;
	st.param.f64 	[param0], %fd446;
	.param .b64 retval0;
	call.uni (retval0), 
	__internal_accurate_pow, 
	(
	param0
	);
	ld.param.f64 	%fd447, [retval0];
	} // callseq 2
	neg.f64 	%fd449, %fd447;
	selp.f64 	%fd450, %fd449, %fd447, %p1;
	selp.f64 	%fd451, 0d3FF0000000000000, %fd450, %p131;
	shl.b32 	%r626, %r132, 3;
	cvt.rn.f64.u32 	%fd452, %r626;
	sub.f64 	%fd453, %fd451, %fd452;
	setp.lt.f64 	%p132, %fd453, 0d0000000000000000;
	selp.f64 	%fd454, 0d0000000000000000, %fd453, %p132;
	sqrt.rn.f64 	%fd455, %fd454;
	sub.f64 	%fd456, %fd446, %fd455;
	mul.f64 	%fd457, %fd456, 0d3FE0000000000000;
	cvt.rzi.s32.f64 	%r627, %fd457;
	min.s32 	%r134, %r338, %r627;
	setp.lt.s32 	%p133, %r134, 1;
	@%p133 bra 	$L__BB2_223;
	mov.b32 	%r1041, 1;
	mov.b32 	%r1042, 0;
	mov.b16 	%rs307, 0;
	mov.u16 	%rs308, %rs307;
$L__BB2_155:
	mov.u32 	%r135, %r1042;
	mov.u32 	%r1042, %r1041;
	add.s16 	%rs307, %rs307, 1;
	add.s16 	%rs308, %rs308, 1;
	ld.shared.u32 	%r630, [%r18+736];
	setp.gt.s32 	%p134, %r630, 2;
	@%p134 bra 	$L__BB2_223;
	mad.lo.s32 	%r631, %r1042, %r1042, %r1042;
	shr.u32 	%r632, %r631, 1;
	setp.lt.u32 	%p135, %r132, %r632;
	@%p135 bra 	$L__BB2_222;
	setp.lt.u32 	%p136, %r7, 15;
	mov.b32 	%r1066, 0;
	@%p136 bra 	$L__BB2_269;
	mov.b32 	%r1043, 0;
	bra.uni 	$L__BB2_268;
$L__BB2_159:
	setp.lt.u32 	%p145, %r135, 15;
	mov.b32 	%r1046, 0;
	@%p145 bra 	$L__BB2_162;
	mov.b32 	%r1044, 0;
$L__BB2_161:
	.pragma "nounroll";
	add.s32 	%r643, %r18, %r1044;
	mov.b16 	%rs167, 1;
	st.shared.v2.u8 	[%r643+330], {%rs167, %rs167};
	mov.b32 	%r644, 16843009;
	st.shared.u32 	[%r643+332], %r644;
	st.shared.v2.b32 	[%r643+336], {%r644, %r644};
	st.shared.v2.u8 	[%r643+344], {%rs167, %rs167};
	add.s32 	%r1044, %r1044, 16;
	and.b32  	%r1046, %r1042, -16;
	setp.ne.s32 	%p146, %r1044, %r1046;
	@%p146 bra 	$L__BB2_161;
$L__BB2_162:
	and.b32  	%r645, %r1042, 15;
	setp.eq.s32 	%p147, %r645, 0;
	@%p147 bra 	$L__BB2_172;
	cvt.u32.u16 	%r646, %rs308;
	and.b32  	%r144, %r646, 15;
	add.s32 	%r647, %r144, -1;
	setp.lt.u32 	%p148, %r647, 7;
	@%p148 bra 	$L__BB2_165;
	add.s32 	%r648, %r18, %r1046;
	mov.b16 	%rs168, 1;
	st.shared.u8 	[%r648+330], %rs168;
	st.shared.u8 	[%r648+331], %rs168;
	st.shared.u8 	[%r648+332], %rs168;
	st.shared.u8 	[%r648+333], %rs168;
	st.shared.u8 	[%r648+334], %rs168;
	st.shared.u8 	[%r648+335], %rs168;
	st.shared.u8 	[%r648+336], %rs168;
	st.shared.u8 	[%r648+337], %rs168;
	add.s32 	%r1046, %r1046, 8;
$L__BB2_165:
	and.b32  	%r649, %r144, 7;
	setp.eq.s32 	%p149, %r649, 0;
	@%p149 bra 	$L__BB2_172;
	cvt.u32.u16 	%r650, %rs307;
	and.b32  	%r651, %r650, 7;
	and.b32  	%r147, %r650, 3;
	add.s32 	%r652, %r651, -1;
	setp.lt.u32 	%p150, %r652, 3;
	@%p150 bra 	$L__BB2_168;
	add.s32 	%r653, %r18, %r1046;
	mov.b16 	%rs169, 1;
	st.shared.u8 	[%r653+330], %rs169;
	st.shared.u8 	[%r653+331], %rs169;
	st.shared.u8 	[%r653+332], %rs169;
	st.shared.u8 	[%r653+333], %rs169;
	add.s32 	%r1046, %r1046, 4;
$L__BB2_168:
	setp.eq.s32 	%p151, %r147, 0;
	@%p151 bra 	$L__BB2_172;
	add.s32 	%r150, %r18, %r1046;
	mov.b16 	%rs170, 1;
	st.shared.u8 	[%r150+330], %rs170;
	setp.eq.s32 	%p152, %r147, 1;
	@%p152 bra 	$L__BB2_172;
	mov.b16 	%rs171, 1;
	st.shared.u8 	[%r150+331], %rs171;
	setp.eq.s32 	%p153, %r147, 2;
	@%p153 bra 	$L__BB2_172;
	mov.b16 	%rs172, 1;
	st.shared.u8 	[%r150+332], %rs172;
$L__BB2_172:
	setp.lt.u32 	%p154, %r7, 7;
	mov.b32 	%r1063, 0;
	@%p154 bra 	$L__BB2_260;
	mov.b32 	%r1048, 0;
	bra.uni 	$L__BB2_259;
$L__BB2_174:
	ld.shared.u32 	%r701, [%r18+740];
	add.s32 	%r702, %r701, 1;
	st.shared.u32 	[%r18+740], %r702;
	mov.b32 	%r1049, 0;
	mov.f64 	%fd1117, %fd1092;
$L__BB2_175:
	add.s32 	%r154, %r18, %r1049;
	ld.shared.u8 	%rs218, [%r154+330];
	setp.ne.s16 	%p162, %rs218, 1;
	@%p162 bra 	$L__BB2_200;
	mad.lo.s32 	%r703, %r1049, 7, %r154;
	ld.shared.f64 	%fd97, [%r703+120];
	setp.gt.f64 	%p163, %fd97, 0d403E000000000000;
	mov.f64 	%fd1112, %fd97;
	@%p163 bra 	$L__BB2_188;
	setp.lt.f64 	%p164, %fd97, 0dC03E000000000000;
	mov.f64 	%fd1112, 0d0000000000000000;
	@%p164 bra 	$L__BB2_188;
	fma.rn.f64 	%fd459, %fd97, 0d3FF71547652B82FE, 0d4338000000000000;
	{
	.reg .b32 %temp; 
	mov.b64 	{%r155, %temp}, %fd459;
	}
	mov.f64 	%fd460, 0dC338000000000000;
	add.rn.f64 	%fd461, %fd459, %fd460;
	fma.rn.f64 	%fd462, %fd461, 0dBFE62E42FEFA39EF, %fd97;
	fma.rn.f64 	%fd463, %fd461, 0dBC7ABC9E3B39803F, %fd462;
	fma.rn.f64 	%fd464, %fd463, 0d3E5ADE1569CE2BDF, 0d3E928AF3FCA213EA;
	fma.rn.f64 	%fd465, %fd464, %fd463, 0d3EC71DEE62401315;
	fma.rn.f64 	%fd466, %fd465, %fd463, 0d3EFA01997C89EB71;
	fma.rn.f64 	%fd467, %fd466, %fd463, 0d3F2A01A014761F65;
	fma.rn.f64 	%fd468, %fd467, %fd463, 0d3F56C16C1852B7AF;
	fma.rn.f64 	%fd469, %fd468, %fd463, 0d3F81111111122322;
	fma.rn.f64 	%fd470, %fd469, %fd463, 0d3FA55555555502A1;
	fma.rn.f64 	%fd471, %fd470, %fd463, 0d3FC5555555555511;
	fma.rn.f64 	%fd472, %fd471, %fd463, 0d3FE000000000000B;
	fma.rn.f64 	%fd473, %fd472, %fd463, 0d3FF0000000000000;
	fma.rn.f64 	%fd474, %fd473, %fd463, 0d3FF0000000000000;
	{
	.reg .b32 %temp; 
	mov.b64 	{%r156, %temp}, %fd474;
	}
	{
	.reg .b32 %temp; 
	mov.b64 	{%temp, %r157}, %fd474;
	}
	shl.b32 	%r704, %r155, 20;
	add.s32 	%r705, %r704, %r157;
	mov.b64 	%fd1109, {%r156, %r705};
	{
	.reg .b32 %temp; 
	mov.b64 	{%temp, %r706}, %fd97;
	}
	mov.b32 	%f16, %r706;
	abs.f32 	%f5, %f16;
	setp.lt.f32 	%p165, %f5, 0f4086232B;
	@%p165 bra 	$L__BB2_181;
	setp.lt.f64 	%p166, %fd97, 0d0000000000000000;
	add.f64 	%fd475, %fd97, 0d7FF0000000000000;
	selp.f64 	%fd1109, 0d0000000000000000, %fd475, %p166;
	setp.geu.f32 	%p167, %f5, 0f40874800;
	@%p167 bra 	$L__BB2_181;
	shr.u32 	%r707, %r155, 31;
	add.s32 	%r708, %r155, %r707;
	shr.s32 	%r709, %r708, 1;
	shl.b32 	%r710, %r709, 20;
	add.s32 	%r711, %r157, %r710;
	mov.b64 	%fd476, {%r156, %r711};
	sub.s32 	%r712, %r155, %r709;
	shl.b32 	%r713, %r712, 20;
	add.s32 	%r714, %r713, 1072693248;
	mov.b32 	%r715, 0;
	mov.b64 	%fd477, {%r715, %r714};
	mul.f64 	%fd1109, %fd477, %fd476;
$L__BB2_181:
	add.f64 	%fd1110, %fd1109, 0d3FF0000000000000;
	{
	.reg .b32 %temp; 
	mov.b64 	{%temp, %r1050}, %fd1110;
	}
	{
	.reg .b32 %temp; 
	mov.b64 	{%r1051, %temp}, %fd1110;
	}
	setp.gt.s32 	%p168, %r1050, 1048575;
	mov.b32 	%r1052, -1023;
	@%p168 bra 	$L__BB2_183;
	mul.f64 	%fd1110, %fd1110, 0d4350000000000000;
	{
	.reg .b32 %temp; 
	mov.b64 	{%temp, %r1050}, %fd1110;
	}
	{
	.reg .b32 %temp; 
	mov.b64 	{%r1051, %temp}, %fd1110;
	}
	mov.b32 	%r1052, -1077;
$L__BB2_183:
	add.s32 	%r718, %r1050, -1;
	setp.lt.u32 	%p169, %r718, 2146435071;
	@%p169 bra 	$L__BB2_185;
	fma.rn.f64 	%fd478, %fd1110, 0d7FF0000000000000, 0d7FF0000000000000;
	{
	.reg .b32 %temp; 
	mov.b64 	{%temp, %r719}, %fd1110;
	}
	and.b32  	%r720, %r719, 2147483647;
	setp.eq.s32 	%p170, %r720, 0;
	selp.f64 	%fd1112, 0dFFF0000000000000, %fd478, %p170;
	bra.uni 	$L__BB2_188;
$L__BB2_185:
	shr.u32 	%r721, %r1050, 20;
	add.s32 	%r1053, %r1052, %r721;
	and.b32  	%r722, %r1050, 1048575;
	or.b32  	%r723, %r722, 1072693248;
	mov.b64 	%fd1111, {%r1051, %r723};
	setp.lt.u32 	%p171, %r723, 1073127583;
	@%p171 bra 	$L__BB2_187;
	{
	.reg .b32 %temp; 
	mov.b64 	{%r724, %temp}, %fd1111;
	}
	{
	.reg .b32 %temp; 
	mov.b64 	{%temp, %r725}, %fd1111;
	}
	add.s32 	%r726, %r725, -1048576;
	mov.b64 	%fd1111, {%r724, %r726};
	add.s32 	%r1053, %r1053, 1;
$L__BB2_187:
	add.f64 	%fd479, %fd1111, 0dBFF0000000000000;
	add.f64 	%fd480, %fd1111, 0d3FF0000000000000;
	rcp.approx.ftz.f64 	%fd481, %fd480;
	neg.f64 	%fd482, %fd480;
	fma.rn.f64 	%fd483, %fd482, %fd481, 0d3FF0000000000000;
	fma.rn.f64 	%fd484, %fd483, %fd483, %fd483;
	fma.rn.f64 	%fd485, %fd484, %fd481, %fd481;
	mul.f64 	%fd486, %fd479, %fd485;
	fma.rn.f64 	%fd487, %fd479, %fd485, %fd486;
	mul.f64 	%fd488, %fd487, %fd487;
	fma.rn.f64 	%fd489, %fd488, 0d3EB1380B3AE80F1E, 0d3ED0EE258B7A8B04;
	fma.rn.f64 	%fd490, %fd489, %fd488, 0d3EF3B2669F02676F;
	fma.rn.f64 	%fd491, %fd490, %fd488, 0d3F1745CBA9AB0956;
	fma.rn.f64 	%fd492, %fd491, %fd488, 0d3F3C71C72D1B5154;
	fma.rn.f64 	%fd493, %fd492, %fd488, 0d3F624924923BE72D;
	fma.rn.f64 	%fd494, %fd493, %fd488, 0d3F8999999999A3C4;
	fma.rn.f64 	%fd495, %fd494, %fd488, 0d3FB5555555555554;
	sub.f64 	%fd496, %fd479, %fd487;
	add.f64 	%fd497, %fd496, %fd496;
	neg.f64 	%fd498, %fd487;
	fma.rn.f64 	%fd499, %fd498, %fd479, %fd497;
	mul.f64 	%fd500, %fd485, %fd499;
	mul.f64 	%fd501, %fd488, %fd495;
	fma.rn.f64 	%fd502, %fd501, %fd487, %fd500;
	xor.b32  	%r727, %r1053, -2147483648;
	mov.b32 	%r728, 1127219200;
	mov.b64 	%fd503, {%r727, %r728};
	sub.f64 	%fd504, %fd503, %fd42;
	fma.rn.f64 	%fd505, %fd504, 0d3FE62E42FEFA39EF, %fd487;
	fma.rn.f64 	%fd506, %fd504, 0dBFE62E42FEFA39EF, %fd505;
	sub.f64 	%fd507, %fd506, %fd487;
	sub.f64 	%fd508, %fd502, %fd507;
	fma.rn.f64 	%fd509, %fd504, 0d3C7ABC9E3B39803F, %fd508;
	add.f64 	%fd1112, %fd505, %fd509;
$L__BB2_188:
	setp.gt.f64 	%p172, %fd97, 0d403E000000000000;
	neg.f64 	%fd111, %fd97;
	setp.lt.f64 	%p173, %fd97, 0dC03E000000000000;
	or.pred  	%p174, %p173, %p172;
	selp.f64 	%fd1116, %fd111, 0d0000000000000000, %p173;
	@%p174 bra 	$L__BB2_199;
	fma.rn.f64 	%fd510, %fd111, 0d3FF71547652B82FE, 0d4338000000000000;
	{
	.reg .b32 %temp; 
	mov.b64 	{%r168, %temp}, %fd510;
	}
	mov.f64 	%fd511, 0dC338000000000000;
	add.rn.f64 	%fd512, %fd510, %fd511;
	fma.rn.f64 	%fd513, %fd512, 0dBFE62E42FEFA39EF, %fd111;
	fma.rn.f64 	%fd514, %fd512, 0dBC7ABC9E3B39803F, %fd513;
	fma.rn.f64 	%fd515, %fd514, 0d3E5ADE1569CE2BDF, 0d3E928AF3FCA213EA;
	fma.rn.f64 	%fd516, %fd515, %fd514, 0d3EC71DEE62401315;
	fma.rn.f64 	%fd517, %fd516, %fd514, 0d3EFA01997C89EB71;
	fma.rn.f64 	%fd518, %fd517, %fd514, 0d3F2A01A014761F65;
	fma.rn.f64 	%fd519, %fd518, %fd514, 0d3F56C16C1852B7AF;
	fma.rn.f64 	%fd520, %fd519, %fd514, 0d3F81111111122322;
	fma.rn.f64 	%fd521, %fd520, %fd514, 0d3FA55555555502A1;
	fma.rn.f64 	%fd522, %fd521, %fd514, 0d3FC5555555555511;
	fma.rn.f64 	%fd523, %fd522, %fd514, 0d3FE000000000000B;
	fma.rn.f64 	%fd524, %fd523, %fd514, 0d3FF0000000000000;
	fma.rn.f64 	%fd525, %fd524, %fd514, 0d3FF0000000000000;
	{
	.reg .b32 %temp; 
	mov.b64 	{%r169, %temp}, %fd525;
	}
	{
	.reg .b32 %temp; 
	mov.b64 	{%temp, %r170}, %fd525;
	}
	shl.b32 	%r729, %r168, 20;
	add.s32 	%r730, %r729, %r170;
	mov.b64 	%fd1113, {%r169, %r730};
	{
	.reg .b32 %temp; 
	mov.b64 	{%temp, %r731}, %fd111;
	}
	mov.b32 	%f17, %r731;
	abs.f32 	%f6, %f17;
	setp.lt.f32 	%p175, %f6, 0f4086232B;
	@%p175 bra 	$L__BB2_192;
	setp.gt.f64 	%p176, %fd97, 0d0000000000000000;
	mov.f64 	%fd526, 0d7FF0000000000000;
	sub.f64 	%fd527, %fd526, %fd97;
	selp.f64 	%fd1113, 0d0000000000000000, %fd527, %p176;
	setp.geu.f32 	%p177, %f6, 0f40874800;
	@%p177 bra 	$L__BB2_192;
	shr.u32 	%r732, %r168, 31;
	add.s32 	%r733, %r168, %r732;
	shr.s32 	%r734, %r733, 1;
	shl.b32 	%r735, %r734, 20;
	add.s32 	%r736, %r170, %r735;
	mov.b64 	%fd528, {%r169, %r736};
	sub.s32 	%r737, %r168, %r734;
	shl.b32 	%r738, %r737, 20;
	add.s32 	%r739, %r738, 1072693248;
	mov.b32 	%r740, 0;
	mov.b64 	%fd529, {%r740, %r739};
	mul.f64 	%fd1113, %fd529, %fd528;
$L__BB2_192:
	add.f64 	%fd1114, %fd1113, 0d3FF0000000000000;
	{
	.reg .b32 %temp; 
	mov.b64 	{%temp, %r1054}, %fd1114;
	}
	{
	.reg .b32 %temp; 
	mov.b64 	{%r1055, %temp}, %fd1114;
	}
	setp.gt.s32 	%p178, %r1054, 1048575;
	mov.b32 	%r1056, -1023;
	@%p178 bra 	$L__BB2_194;
	mul.f64 	%fd1114, %fd1114, 0d4350000000000000;
	{
	.reg .b32 %temp; 
	mov.b64 	{%temp, %r1054}, %fd1114;
	}
	{
	.reg .b32 %temp; 
	mov.b64 	{%r1055, %temp}, %fd1114;
	}
	mov.b32 	%r1056, -1077;
$L__BB2_194:
	add.s32 	%r743, %r1054, -1;
	setp.lt.u32 	%p179, %r743, 2146435071;
	@%p179 bra 	$L__BB2_196;
	fma.rn.f64 	%fd530, %fd1114, 0d7FF0000000000000, 0d7FF0000000000000;
	{
	.reg .b32 %temp; 
	mov.b64 	{%temp, %r744}, %fd1114;
	}
	and.b32  	%r745, %r744, 2147483647;
	setp.eq.s32 	%p180, %r745, 0;
	selp.f64 	%fd1116, 0dFFF0000000000000, %fd530, %p180;
	bra.uni 	$L__BB2_199;
$L__BB2_196:
	shr.u32 	%r746, %r1054, 20;
	add.s32 	%r1057, %r1056, %r746;
	and.b32  	%r747, %r1054, 1048575;
	or.b32  	%r748, %r747, 1072693248;
	mov.b64 	%fd1115, {%r1055, %r748};
	setp.lt.u32 	%p181, %r748, 1073127583;
	@%p181 bra 	$L__BB2_198;
	{
	.reg .b32 %temp; 
	mov.b64 	{%r749, %temp}, %fd1115;
	}
	{
	.reg .b32 %temp; 
	mov.b64 	{%temp, %r750}, %fd1115;
	}
	add.s32 	%r751, %r750, -1048576;
	mov.b64 	%fd1115, {%r749, %r751};
	add.s32 	%r1057, %r1057, 1;
$L__BB2_198:
	add.f64 	%fd531, %fd1115, 0dBFF0000000000000;
	add.f64 	%fd532, %fd1115, 0d3FF0000000000000;
	rcp.approx.ftz.f64 	%fd533, %fd532;
	neg.f64 	%fd534, %fd532;
	fma.rn.f64 	%fd535, %fd534, %fd533, 0d3FF0000000000000;
	fma.rn.f64 	%fd536, %fd535, %fd535, %fd535;
	fma.rn.f64 	%fd537, %fd536, %fd533, %fd533;
	mul.f64 	%fd538, %fd531, %fd537;
	fma.rn.f64 	%fd539, %fd531, %fd537, %fd538;
	mul.f64 	%fd540, %fd539, %fd539;
	fma.rn.f64 	%fd541, %fd540, 0d3EB1380B3AE80F1E, 0d3ED0EE258B7A8B04;
	fma.rn.f64 	%fd542, %fd541, %fd540, 0d3EF3B2669F02676F;
	fma.rn.f64 	%fd543, %fd542, %fd540, 0d3F1745CBA9AB0956;
	fma.rn.f64 	%fd544, %fd543, %fd540, 0d3F3C71C72D1B5154;
	fma.rn.f64 	%fd545, %fd544, %fd540, 0d3F624924923BE72D;
	fma.rn.f64 	%fd546, %fd545, %fd540, 0d3F8999999999A3C4;
	fma.rn.f64 	%fd547, %fd546, %fd540, 0d3FB5555555555554;
	sub.f64 	%fd548, %fd531, %fd539;
	add.f64 	%fd549, %fd548, %fd548;
	neg.f64 	%fd550, %fd539;
	fma.rn.f64 	%fd551, %fd550, %fd531, %fd549;
	mul.f64 	%fd552, %fd537, %fd551;
	mul.f64 	%fd553, %fd540, %fd547;
	fma.rn.f64 	%fd554, %fd553, %fd539, %fd552;
	xor.b32  	%r752, %r1057, -2147483648;
	mov.b32 	%r753, 1127219200;
	mov.b64 	%fd555, {%r752, %r753};
	sub.f64 	%fd556, %fd555, %fd42;
	fma.rn.f64 	%fd557, %fd556, 0d3FE62E42FEFA39EF, %fd539;
	fma.rn.f64 	%fd558, %fd556, 0dBFE62E42FEFA39EF, %fd557;
	sub.f64 	%fd559, %fd558, %fd539;
	sub.f64 	%fd560, %fd554, %fd559;
	fma.rn.f64 	%fd561, %fd556, 0d3C7ABC9E3B39803F, %fd560;
	add.f64 	%fd1116, %fd557, %fd561;
$L__BB2_199:
	sub.f64 	%fd562, %fd1112, %fd1116;
	add.f64 	%fd1117, %fd1117, %fd562;
$L__BB2_200:
	add.s32 	%r1049, %r1049, 1;
	setp.eq.s32 	%p182, %r1049, %r338;
	@%p182 bra 	$L__BB2_201;
	bra.uni 	$L__BB2_175;
$L__BB2_201:
	neg.f64 	%fd563, %fd1117;
	fma.rn.f64 	%fd564, %fd1117, 0dBFF71547652B82FE, 0d4338000000000000;
	{
	.reg .b32 %temp; 
	mov.b64 	{%r190, %temp}, %fd564;
	}
	mov.f64 	%fd565, 0dC338000000000000;
	add.rn.f64 	%fd566, %fd564, %fd565;
	fma.rn.f64 	%fd567, %fd566, 0dBFE62E42FEFA39EF, %fd563;
	fma.rn.f64 	%fd568, %fd566, 0dBC7ABC9E3B39803F, %fd567;
	fma.rn.f64 	%fd569, %fd568, 0d3E5ADE1569CE2BDF, 0d3E928AF3FCA213EA;
	fma.rn.f64 	%fd570, %fd569, %fd568, 0d3EC71DEE62401315;
	fma.rn.f64 	%fd571, %fd570, %fd568, 0d3EFA01997C89EB71;
	fma.rn.f64 	%fd572, %fd571, %fd568, 0d3F2A01A014761F65;
	fma.rn.f64 	%fd573, %fd572, %fd568, 0d3F56C16C1852B7AF;
	fma.rn.f64 	%fd574, %fd573, %fd568, 0d3F81111111122322;
	fma.rn.f64 	%fd575, %fd574, %fd568, 0d3FA55555555502A1;
	fma.rn.f64 	%fd576, %fd575, %fd568, 0d3FC5555555555511;
	fma.rn.f64 	%fd577, %fd576, %fd568, 0d3FE000000000000B;
	fma.rn.f64 	%fd578, %fd577, %fd568, 0d3FF0000000000000;
	fma.rn.f64 	%fd579, %fd578, %fd568, 0d3FF0000000000000;
	{
	.reg .b32 %temp; 
	mov.b64 	{%r191, %temp}, %fd579;
	}
	{
	.reg .b32 %temp; 
	mov.b64 	{%temp, %r192}, %fd579;
	}
	shl.b32 	%r754, %r190, 20;
	add.s32 	%r755, %r754, %r192;
	mov.b64 	%fd1118, {%r191, %r755};
	{
	.reg .b32 %temp; 
	mov.b64 	{%temp, %r756}, %fd563;
	}
	mov.b32 	%f18, %r756;
	abs.f32 	%f7, %f18;
	setp.lt.f32 	%p183, %f7, 0f4086232B;
	@%p183 bra 	$L__BB2_204;
	setp.gt.f64 	%p184, %fd1117, 0d0000000000000000;
	mov.f64 	%fd580, 0d7FF0000000000000;
	sub.f64 	%fd581, %fd580, %fd1117;
	selp.f64 	%fd1118, 0d0000000000000000, %fd581, %p184;
	setp.geu.f32 	%p185, %f7, 0f40874800;
	@%p185 bra 	$L__BB2_204;
	shr.u32 	%r757, %r190, 31;
	add.s32 	%r758, %r190, %r757;
	shr.s32 	%r759, %r758, 1;
	shl.b32 	%r760, %r759, 20;
	add.s32 	%r761, %r192, %r760;
	mov.b64 	%fd582, {%r191, %r761};
	sub.s32 	%r762, %r190, %r759;
	shl.b32 	%r763, %r762, 20;
	add.s32 	%r764, %r763, 1072693248;
	mov.b32 	%r765, 0;
	mov.b64 	%fd583, {%r765, %r764};
	mul.f64 	%fd1118, %fd583, %fd582;
$L__BB2_204:
	ld.shared.f64 	%fd584, [%r18+744];
	sub.f64 	%fd585, %fd584, %fd1118;
	st.shared.f64 	[%r18+744], %fd585;
	@%p2 bra 	$L__BB2_219;
	mov.b32 	%r1068, 0;
$L__BB2_206:
	mul.lo.s32 	%r206, %r1068, %r338;
	mov.b16 	%rs316, 0;
	mov.b32 	%r1071, 0;
	@%p154 bra 	$L__BB2_209;
	mov.b16 	%rs316, 0;
	mov.b32 	%r1069, 0;
$L__BB2_208:
	.pragma "nounroll";
	add.s32 	%r769, %r18, %r1069;
	ld.shared.u8 	%rs222, [%r769+315];
	add.s32 	%r770, %r1069, %r206;
	mul.wide.u32 	%rd174, %r770, 4;
	add.s64 	%rd176, %rd194, %rd174;
	ld.const.u8 	%rs223, [%rd176];
	mul.lo.s16 	%rs224, %rs222, %rs223;
	xor.b16  	%rs225, %rs224, %rs316;
	ld.shared.u32 	%r771, [%r769+316];
	bfe.u32 	%r772, %r771, 0, 8;
	cvt.u16.u32 	%rs226, %r772;
	bfe.u32 	%r773, %r771, 8, 8;
	cvt.u16.u32 	%rs227, %r773;
	bfe.u32 	%r774, %r771, 16, 8;
	cvt.u16.u32 	%rs228, %r774;
	bfe.u32 	%r775, %r771, 24, 8;
	cvt.u16.u32 	%rs229, %r775;
	ld.const.u8 	%rs230, [%rd176+4];
	mul.lo.s16 	%rs231, %rs226, %rs230;
	xor.b16  	%rs232, %rs231, %rs225;
	ld.const.u8 	%rs233, [%rd176+8];
	mul.lo.s16 	%rs234, %rs227, %rs233;
	xor.b16  	%rs235, %rs234, %rs232;
	ld.const.u8 	%rs236, [%rd176+12];
	mul.lo.s16 	%rs237, %rs228, %rs236;
	xor.b16  	%rs238, %rs237, %rs235;
	ld.const.u8 	%rs239, [%rd176+16];
	mul.lo.s16 	%rs240, %rs229, %rs239;
	xor.b16  	%rs241, %rs240, %rs238;
	.pragma "used_bytes_mask 7";
	ld.shared.u32 	%r776, [%r769+320];
	bfe.u32 	%r777, %r776, 0, 8;
	cvt.u16.u32 	%rs242, %r777;
	bfe.u32 	%r778, %r776, 8, 8;
	cvt.u16.u32 	%rs243, %r778;
	bfe.u32 	%r779, %r776, 16, 8;
	cvt.u16.u32 	%rs244, %r779;
	ld.const.u8 	%rs245, [%rd176+20];
	mul.lo.s16 	%rs246, %rs242, %rs245;
	xor.b16  	%rs247, %rs246, %rs241;
	ld.const.u8 	%rs248, [%rd176+24];
	mul.lo.s16 	%rs249, %rs243, %rs248;
	xor.b16  	%rs250, %rs249, %rs247;
	ld.const.u8 	%rs251, [%rd176+28];
	mul.lo.s16 	%rs252, %rs244, %rs251;
	xor.b16  	%rs316, %rs252, %rs250;
	add.s32 	%r1069, %r1069, 8;
	setp.ne.s32 	%p187, %r1069, %r131;
	mov.u32 	%r1071, %r131;
	@%p187 bra 	$L__BB2_208;
$L__BB2_209:
	@%p156 bra 	$L__BB2_217;
	add.s32 	%r780, %r8, -1;
	setp.lt.u32 	%p189, %r780, 3;
	@%p189 bra 	$L__BB2_212;
	add.s32 	%r781, %r18, %r1071;
	ld.shared.u8 	%rs254, [%r781+315];
	add.s32 	%r782, %r1071, %r206;
	mul.wide.u32 	%rd177, %r782, 4;
	add.s64 	%rd179, %rd194, %rd177;
	ld.const.u8 	%rs255, [%rd179];
	mul.lo.s16 	%rs256, %rs254, %rs255;
	ld.shared.u8 	%rs257, [%r781+316];
	cvt.u64.u32 	%rd180, %r206;
	cvt.u64.u32 	%rd181, %r1071;
	add.s64 	%rd182, %rd181, %rd180;
	shl.b64 	%rd183, %rd182, 2;
	add.s64 	%rd184, %rd194, %rd183;
	ld.const.u8 	%rs258, [%rd184+4];
	mul.lo.s16 	%rs259, %rs257, %rs258;
	xor.b16  	%rs260, %rs256, %rs259;
	ld.shared.u8 	%rs261, [%r781+317];
	ld.const.u8 	%rs262, [%rd184+8];
	mul.lo.s16 	%rs263, %rs261, %rs262;
	xor.b16  	%rs264, %rs260, %rs263;
	ld.shared.u8 	%rs265, [%r781+318];
	ld.const.u8 	%rs266, [%rd184+12];
	mul.lo.s16 	%rs267, %rs265, %rs266;
	xor.b16  	%rs268, %rs264, %rs267;
	xor.b16  	%rs316, %rs268, %rs316;
	add.s32 	%r1071, %r1071, 4;
$L__BB2_212:
	setp.eq.s32 	%p190, %r130, 0;
	@%p190 bra 	$L__BB2_217;
	setp.eq.s32 	%p191, %r130, 1;
	@%p191 bra 	$L__BB2_215;
	add.s32 	%r783, %r18, %r1071;
	ld.shared.u8 	%rs270, [%r783+315];
	add.s32 	%r784, %r1071, %r206;
	mul.wide.u32 	%rd185, %r784, 4;
	add.s64 	%rd187, %rd194, %rd185;
	ld.const.u8 	%rs271, [%rd187];
	mul.lo.s16 	%rs272, %rs270, %rs271;
	ld.shared.u8 	%rs273, [%r783+316];
	cvt.u64.u32 	%rd188, %r206;
	cvt.u64.u32 	%rd189, %r1071;
	add.s64 	%rd190, %rd189, %rd188;
	shl.b64 	%rd191, %rd190, 2;
	add.s64 	%rd192, %rd194, %rd191;
	ld.const.u8 	%rs274, [%rd192+4];
	mul.lo.s16 	%rs275, %rs273, %rs274;
	xor.b16  	%rs276, %rs272, %rs275;
	xor.b16  	%rs316, %rs276, %rs316;
	add.s32 	%r1071, %r1071, 2;
$L__BB2_215:
	and.b32  	%r785, %r338, 1;
	setp.eq.b32 	%p192, %r785, 1;
	not.pred 	%p193, %p192;
	@%p193 bra 	$L__BB2_217;
	add.s32 	%r786, %r18, %r1071;
	ld.shared.u8 	%rs277, [%r786+315];
	add.s32 	%r787, %r1071, %r206;
	mul.wide.u32 	%rd193, %r787, 4;
	add.s64 	%rd195, %rd194, %rd193;
	ld.const.u8 	%rs278, [%rd195];
	mul.lo.s16 	%rs279, %rs277, %rs278;
	xor.b16  	%rs316, %rs279, %rs316;
$L__BB2_217:
	and.b16  	%rs280, %rs316, 255;
	setp.eq.s16 	%p194, %rs280, 1;
	@%p194 bra 	$L__BB2_222;
	add.s32 	%r1068, %r1068, 1;
	setp.eq.s32 	%p195, %r1068, %r73;
	@%p195 bra 	$L__BB2_219;
	bra.uni 	$L__BB2_206;
$L__BB2_219:
	setp.lt.u32 	%p196, %r7, 7;
	mov.b32 	%r1060, 0;
	@%p196 bra 	$L__BB2_251;
	mov.b32 	%r1058, 0;
	bra.uni 	$L__BB2_250;
$L__BB2_221:
	ld.shared.u32 	%r858, [%r18+736];
	shl.b32 	%r859, %r858, 3;
	add.s32 	%r860, %r18, %r859;
	st.shared.f64 	[%r860+712], %fd1117;
	ld.shared.u32 	%r861, [%r18+736];
	add.s32 	%r862, %r861, 1;
	st.shared.u32 	[%r18+736], %r862;
$L__BB2_222:
	add.s32 	%r1041, %r1042, 1;
	setp.eq.s32 	%p204, %r1042, %r134;
	@%p204 bra 	$L__BB2_223;
	bra.uni 	$L__BB2_155;
$L__BB2_223:
	add.s32 	%r1040, %r132, 1;
	setp.ne.s32 	%p205, %r132, %r129;
	@%p205 bra 	$L__BB2_151;
	ld.shared.u32 	%r1073, [%r18+736];
$L__BB2_225:
	mov.u32 	%r218, %tid.x;
	setp.eq.s32 	%p206, %r1073, 0;
	@%p206 bra 	$L__BB2_279;
	and.b32  	%r219, %r338, 1;
	setp.eq.s32 	%p207, %r7, 0;
	mov.b64 	%rd293, 0;
	@%p207 bra 	$L__BB2_236;
	and.b32  	%r220, %r338, 2147483646;
	mov.b32 	%r1075, 0;
$L__BB2_228:
	mul.wide.u32 	%rd197, %r1075, 8;
	add.s64 	%rd17, %rd307, %rd197;
	ld.local.f64 	%fd132, [%rd17];
	fma.rn.f64 	%fd601, %fd132, 0d3FF71547652B82FE, 0d4338000000000000;
	{
	.reg .b32 %temp; 
	mov.b64 	{%r227, %temp}, %fd601;
	}
	mov.f64 	%fd602, 0dC338000000000000;
	add.rn.f64 	%fd603, %fd601, %fd602;
	fma.rn.f64 	%fd604, %fd603, 0dBFE62E42FEFA39EF, %fd132;
	fma.rn.f64 	%fd605, %fd603, 0dBC7ABC9E3B39803F, %fd604;
	fma.rn.f64 	%fd606, %fd605, 0d3E5ADE1569CE2BDF, 0d3E928AF3FCA213EA;
	fma.rn.f64 	%fd607, %fd606, %fd605, 0d3EC71DEE62401315;
	fma.rn.f64 	%fd608, %fd607, %fd605, 0d3EFA01997C89EB71;
	fma.rn.f64 	%fd609, %fd608, %fd605, 0d3F2A01A014761F65;
	fma.rn.f64 	%fd610, %fd609, %fd605, 0d3F56C16C1852B7AF;
	fma.rn.f64 	%fd611, %fd610, %fd605, 0d3F81111111122322;
	fma.rn.f64 	%fd612, %fd611, %fd605, 0d3FA55555555502A1;
	fma.rn.f64 	%fd613, %fd612, %fd605, 0d3FC5555555555511;
	fma.rn.f64 	%fd614, %fd613, %fd605, 0d3FE000000000000B;
	fma.rn.f64 	%fd615, %fd614, %fd605, 0d3FF0000000000000;
	fma.rn.f64 	%fd616, %fd615, %fd605, 0d3FF0000000000000;
	{
	.reg .b32 %temp; 
	mov.b64 	{%r228, %temp}, %fd616;
	}
	{
	.reg .b32 %temp; 
	mov.b64 	{%temp, %r229}, %fd616;
	}
	shl.b32 	%r864, %r227, 20;
	add.s32 	%r865, %r864, %r229;
	mov.b64 	%fd1119, {%r228, %r865};
	{
	.reg .b32 %temp; 
	mov.b64 	{%temp, %r866}, %fd132;
	}
	mov.b32 	%f19, %r866;
	abs.f32 	%f8, %f19;
	setp.lt.f32 	%p208, %f8, 0f4086232B;
	@%p208 bra 	$L__BB2_231;
	setp.lt.f64 	%p209, %fd132, 0d0000000000000000;
	add.f64 	%fd617, %fd132, 0d7FF0000000000000;
	selp.f64 	%fd1119, 0d0000000000000000, %fd617, %p209;
	setp.geu.f32 	%p210, %f8, 0f40874800;
	@%p210 bra 	$L__BB2_231;
	shr.u32 	%r867, %r227, 31;
	add.s32 	%r868, %r227, %r867;
	shr.s32 	%r869, %r868, 1;
	shl.b32 	%r870, %r869, 20;
	add.s32 	%r871, %r229, %r870;
	mov.b64 	%fd618, {%r228, %r871};
	sub.s32 	%r872, %r227, %r869;
	shl.b32 	%r873, %r872, 20;
	add.s32 	%r874, %r873, 1072693248;
	mov.b32 	%r875, 0;
	mov.b64 	%fd619, {%r875, %r874};
	mul.f64 	%fd1119, %fd619, %fd618;
$L__BB2_231:
	add.f64 	%fd620, %fd1119, 0d3FF0000000000000;
	rcp.rn.f64 	%fd621, %fd620;
	add.s64 	%rd18, %rd4, %rd197;
	mov.f64 	%fd622, 0d3FF0000000000000;
	sub.f64 	%fd623, %fd622, %fd621;
	add.s64 	%rd19, %rd3, %rd197;
	max.f64 	%fd624, %fd621, 0d3E112E0BE826D695;
	min.f64 	%fd625, %fd624, 0d3FEFFFFFFF768FA1;
	st.local.f64 	[%rd18], %fd625;
	max.f64 	%fd626, %fd623, 0d3E112E0BE826D695;
	min.f64 	%fd627, %fd626, 0d3FEFFFFFFF768FA1;
	st.local.f64 	[%rd19], %fd627;
	ld.local.f64 	%fd137, [%rd17+8];
	fma.rn.f64 	%fd628, %fd137, 0d3FF71547652B82FE, 0d4338000000000000;
	{
	.reg .b32 %temp; 
	mov.b64 	{%r230, %temp}, %fd628;
	}
	mov.f64 	%fd629, 0dC338000000000000;
	add.rn.f64 	%fd630, %fd628, %fd629;
	fma.rn.f64 	%fd631, %fd630, 0dBFE62E42FEFA39EF, %fd137;
	fma.rn.f64 	%fd632, %fd630, 0dBC7ABC9E3B39803F, %fd631;
	fma.rn.f64 	%fd633, %fd632, 0d3E5ADE1569CE2BDF, 0d3E928AF3FCA213EA;
	fma.rn.f64 	%fd634, %fd633, %fd632, 0d3EC71DEE62401315;
	fma.rn.f64 	%fd635, %fd634, %fd632, 0d3EFA01997C89EB71;
	fma.rn.f64 	%fd636, %fd635, %fd632, 0d3F2A01A014761F65;
	fma.rn.f64 	%fd637, %fd636, %fd632, 0d3F56C16C1852B7AF;
	fma.rn.f64 	%fd638, %fd637, %fd632, 0d3F81111111122322;
	fma.rn.f64 	%fd639, %fd638, %fd632, 0d3FA55555555502A1;
	fma.rn.f64 	%fd640, %fd639, %fd632, 0d3FC5555555555511;
	fma.rn.f64 	%fd641, %fd640, %fd632, 0d3FE000000000000B;
	fma.rn.f64 	%fd642, %fd641, %fd632, 0d3FF0000000000000;
	fma.rn.f64 	%fd643, %fd642, %fd632, 0d3FF0000000000000;
	{
	.reg .b32 %temp; 
	mov.b64 	{%r231, %temp}, %fd643;
	}
	{
	.reg .b32 %temp; 
	mov.b64 	{%temp, %r232}, %fd643;
	}
	shl.b32 	%r876, %r230, 20;
	add.s32 	%r877, %r876, %r232;
	mov.b64 	%fd1120, {%r231, %r877};
	{
	.reg .b32 %temp; 
	mov.b64 	{%temp, %r878}, %fd137;
	}
	mov.b32 	%f20, %r878;
	abs.f32 	%f9, %f20;
	setp.lt.f32 	%p211, %f9, 0f4086232B;
	@%p211 bra 	$L__BB2_234;
	setp.lt.f64 	%p212, %fd137, 0d0000000000000000;
	add.f64 	%fd644, %fd137, 0d7FF0000000000000;
	selp.f64 	%fd1120, 0d0000000000000000, %fd644, %p212;
	setp.geu.f32 	%p213, %f9, 0f40874800;
	@%p213 bra 	$L__BB2_234;
	shr.u32 	%r879, %r230, 31;
	add.s32 	%r880, %r230, %r879;
	shr.s32 	%r881, %r880, 1;
	shl.b32 	%r882, %r881, 20;
	add.s32 	%r883, %r232, %r882;
	mov.b64 	%fd645, {%r231, %r883};
	sub.s32 	%r884, %r230, %r881;
	shl.b32 	%r885, %r884, 20;
	add.s32 	%r886, %r885, 1072693248;
	mov.b32 	%r887, 0;
	mov.b64 	%fd646, {%r887, %r886};
	mul.f64 	%fd1120, %fd646, %fd645;
$L__BB2_234:
	add.f64 	%fd647, %fd1120, 0d3FF0000000000000;
	rcp.rn.f64 	%fd648, %fd647;
	mov.f64 	%fd649, 0d3FF0000000000000;
	sub.f64 	%fd650, %fd649, %fd648;
	max.f64 	%fd651, %fd648, 0d3E112E0BE826D695;
	min.f64 	%fd652, %fd651, 0d3FEFFFFFFF768FA1;
	st.local.f64 	[%rd18+8], %fd652;
	max.f64 	%fd653, %fd650, 0d3E112E0BE826D695;
	min.f64 	%fd654, %fd653, 0d3FEFFFFFFF768FA1;
	st.local.f64 	[%rd19+8], %fd654;
	add.s32 	%r1075, %r1075, 2;
	setp.ne.s32 	%p214, %r1075, %r220;
	@%p214 bra 	$L__BB2_228;
	cvt.u64.u32 	%rd293, %r220;
$L__BB2_236:
	setp.eq.s32 	%p215, %r219, 0;
	@%p215 bra 	$L__BB2_241;
	shl.b64 	%rd199, %rd293, 3;
	add.s64 	%rd200, %rd307, %rd199;
	ld.local.f64 	%fd142, [%rd200];
	fma.rn.f64 	%fd655, %fd142, 0d3FF71547652B82FE, 0d4338000000000000;
	{
	.reg .b32 %temp; 
	mov.b64 	{%r234, %temp}, %fd655;
	}
	mov.f64 	%fd656, 0dC338000000000000;
	add.rn.f64 	%fd657, %fd655, %fd656;
	fma.rn.f64 	%fd658, %fd657, 0dBFE62E42FEFA39EF, %fd142;
	fma.rn.f64 	%fd659, %fd657, 0dBC7ABC9E3B39803F, %fd658;
	fma.rn.f64 	%fd660, %fd659, 0d3E5ADE1569CE2BDF, 0d3E928AF3FCA213EA;
	fma.rn.f64 	%fd661, %fd660, %fd659, 0d3EC71DEE62401315;
	fma.rn.f64 	%fd662, %fd661, %fd659, 0d3EFA01997C89EB71;
	fma.rn.f64 	%fd663, %fd662, %fd659, 0d3F2A01A014761F65;
	fma.rn.f64 	%fd664, %fd663, %fd659, 0d3F56C16C1852B7AF;
	fma.rn.f64 	%fd665, %fd664, %fd659, 0d3F81111111122322;
	fma.rn.f64 	%fd666, %fd665, %fd659, 0d3FA55555555502A1;
	fma.rn.f64 	%fd667, %fd666, %fd659, 0d3FC5555555555511;
	fma.rn.f64 	%fd668, %fd667, %fd659, 0d3FE000000000000B;
	fma.rn.f64 	%fd669, %fd668, %fd659, 0d3FF0000000000000;
	fma.rn.f64 	%fd670, %fd669, %fd659, 0d3FF0000000000000;
	{
	.reg .b32 %temp; 
	mov.b64 	{%r235, %temp}, %fd670;
	}
	{
	.reg .b32 %temp; 
	mov.b64 	{%temp, %r236}, %fd670;
	}
	shl.b32 	%r888, %r234, 20;
	add.s32 	%r889, %r888, %r236;
	mov.b64 	%fd1121, {%r235, %r889};
	{
	.reg .b32 %temp; 
	mov.b64 	{%temp, %r890}, %fd142;
	}
	mov.b32 	%f21, %r890;
	abs.f32 	%f10, %f21;
	setp.lt.f32 	%p216, %f10, 0f4086232B;
	@%p216 bra 	$L__BB2_240;
	setp.lt.f64 	%p217, %fd142, 0d0000000000000000;
	add.f64 	%fd671, %fd142, 0d7FF0000000000000;
	selp.f64 	%fd1121, 0d0000000000000000, %fd671, %p217;
	setp.geu.f32 	%p218, %f10, 0f40874800;
	@%p218 bra 	$L__BB2_240;
	shr.u32 	%r891, %r234, 31;
	add.s32 	%r892, %r234, %r891;
	shr.s32 	%r893, %r892, 1;
	shl.b32 	%r894, %r893, 20;
	add.s32 	%r895, %r236, %r894;
	mov.b64 	%fd672, {%r235, %r895};
	sub.s32 	%r896, %r234, %r893;
	shl.b32 	%r897, %r896, 20;
	add.s32 	%r898, %r897, 1072693248;
	mov.b32 	%r899, 0;
	mov.b64 	%fd673, {%r899, %r898};
	mul.f64 	%fd1121, %fd673, %fd672;
$L__BB2_240:
	add.f64 	%fd674, %fd1121, 0d3FF0000000000000;
	rcp.rn.f64 	%fd675, %fd674;
	add.s64 	%rd202, %rd4, %rd199;
	mov.f64 	%fd676, 0d3FF0000000000000;
	sub.f64 	%fd677, %fd676, %fd675;
	add.s64 	%rd203, %rd3, %rd199;
	max.f64 	%fd678, %fd675, 0d3E112E0BE826D695;
	min.f64 	%fd679, %fd678, 0d3FEFFFFFFF768FA1;
	st.local.f64 	[%rd202], %fd679;
	max.f64 	%fd680, %fd677, 0d3E112E0BE826D695;
	min.f64 	%fd681, %fd680, 0d3FEFFFFFFF768FA1;
	st.local.f64 	[%rd203], %fd681;
$L__BB2_241:
	mov.b64 	%rd204, 0;
	st.local.u64 	[%rd304], %rd204;
	st.local.u64 	[%rd304+8], %rd204;
	st.local.u64 	[%rd304+16], %rd204;
	st.local.u64 	[%rd304+24], %rd204;
	st.local.u64 	[%rd304+32], %rd204;
	st.local.u64 	[%rd304+40], %rd204;
	st.local.u64 	[%rd304+48], %rd204;
	st.local.u64 	[%rd304+56], %rd204;
	st.local.u64 	[%rd304+64], %rd204;
	st.local.u64 	[%rd304+72], %rd204;
	st.local.u64 	[%rd304+80], %rd204;
	st.local.u64 	[%rd304+88], %rd204;
	st.local.u64 	[%rd304+96], %rd204;
	st.local.u64 	[%rd304+104], %rd204;
	st.local.u64 	[%rd304+112], %rd204;
	st.local.u64 	[%rd305], %rd204;
	st.local.u64 	[%rd305+8], %rd204;
	st.local.u64 	[%rd305+16], %rd204;
	st.local.u64 	[%rd305+24], %rd204;
	st.local.u64 	[%rd305+32], %rd204;
	st.local.u64 	[%rd305+40], %rd204;
	st.local.u64 	[%rd305+48], %rd204;
	st.local.u64 	[%rd305+56], %rd204;
	st.local.u64 	[%rd305+64], %rd204;
	st.local.u64 	[%rd305+72], %rd204;
	st.local.u64 	[%rd305+80], %rd204;
	st.local.u64 	[%rd305+88], %rd204;
	st.local.u64 	[%rd305+96], %rd204;
	st.local.u64 	[%rd305+104], %rd204;
	st.local.u64 	[%rd305+112], %rd204;
	setp.lt.s32 	%p219, %r1073, 1;
	@%p219 bra 	$L__BB2_343;
	mov.b32 	%r1076, 0;
$L__BB2_243:
	shl.b32 	%r901, %r1076, 3;
	add.s32 	%r902, %r18, %r901;
	ld.shared.f64 	%fd147, [%r902+712];
	neg.f64 	%fd682, %fd147;
	fma.rn.f64 	%fd683, %fd147, 0dBFF71547652B82FE, 0d4338000000000000;
	{
	.reg .b32 %temp; 
	mov.b64 	{%r238, %temp}, %fd683;
	}
	mov.f64 	%fd684, 0dC338000000000000;
	add.rn.f64 	%fd685, %fd683, %fd684;
	fma.rn.f64 	%fd686, %fd685, 0dBFE62E42FEFA39EF, %fd682;
	fma.rn.f64 	%fd687, %fd685, 0dBC7ABC9E3B39803F, %fd686;
	fma.rn.f64 	%fd688, %fd687, 0d3E5ADE1569CE2BDF, 0d3E928AF3FCA213EA;
	fma.rn.f64 	%fd689, %fd688, %fd687, 0d3EC71DEE62401315;
	fma.rn.f64 	%fd690, %fd689, %fd687, 0d3EFA01997C89EB71;
	fma.rn.f64 	%fd691, %fd690, %fd687, 0d3F2A01A014761F65;
	fma.rn.f64 	%fd692, %fd691, %fd687, 0d3F56C16C1852B7AF;
	fma.rn.f64 	%fd693, %fd692, %fd687, 0d3F81111111122322;
	fma.rn.f64 	%fd694, %fd693, %fd687, 0d3FA55555555502A1;
	fma.rn.f64 	%fd695, %fd694, %fd687, 0d3FC5555555555511;
	fma.rn.f64 	%fd696, %fd695, %fd687, 0d3FE000000000000B;
	fma.rn.f64 	%fd697, %fd696, %fd687, 0d3FF0000000000000;
	fma.rn.f64 	%fd698, %fd697, %fd687, 0d3FF0000000000000;
	{
	.reg .b32 %temp; 
	mov.b64 	{%r239, %temp}, %fd698;
	}
	{
	.reg .b32 %temp; 
	mov.b64 	{%temp, %r240}, %fd698;
	}
	shl.b32 	%r903, %r238, 20;
	add.s32 	%r904, %r903, %r240;
	mov.b64 	%fd1122, {%r239, %r904};
	{
	.reg .b32 %temp; 
	mov.b64 	{%temp, %r905}, %fd682;
	}
	mov.b32 	%f22, %r905;
	abs.f32 	%f11, %f22;
	setp.lt.f32 	%p220, %f11, 0f4086232B;
	@%p220 bra 	$L__BB2_246;
	setp.gt.f64 	%p221, %fd147, 0d0000000000000000;
	mov.f64 	%fd699, 0d7FF0000000000000;
	sub.f64 	%fd700, %fd699, %fd147;
	selp.f64 	%fd1122, 0d0000000000000000, %fd700, %p221;
	setp.geu.f32 	%p222, %f11, 0f40874800;
	@%p222 bra 	$L__BB2_246;
	shr.u32 	%r906, %r238, 31;
	add.s32 	%r907, %r238, %r906;
	shr.s32 	%r908, %r907, 1;
	shl.b32 	%r909, %r908, 20;
	add.s32 	%r910, %r240, %r909;
	mov.b64 	%fd701, {%r239, %r910};
	sub.s32 	%r911, %r238, %r908;
	shl.b32 	%r912, %r911, 20;
	add.s32 	%r913, %r912, 1072693248;
	mov.b32 	%r914, 0;
	mov.b64 	%fd702, {%r914, %r913};
	mul.f64 	%fd1122, %fd702, %fd701;
$L__BB2_246:
	setp.lt.u32 	%p223, %r7, 7;
	mul.lo.s32 	%r241, %r1076, %r338;
	mov.b32 	%r1080, 0;
	@%p223 bra 	$L__BB2_314;
	and.b32  	%r1080, %r338, 2147483640;
	neg.s32 	%r1078, %r1080;
	add.s64 	%rd294, %rd304, 32;
	add.s64 	%rd295, %rd305, 32;
	mul.lo.s32 	%r917, %r338, %r1076;
	shl.b32 	%r918, %r917, 3;
	and.b32  	%r919, %r218, 3;
	mov.u32 	%r920, _ZZ32decode_slices_cubic_kernel_fixedPdS_S_diiiE6states;
	mad.lo.s32 	%r921, %r919, 752, %r920;
	add.s32 	%r922, %r921, %r918;
	add.s32 	%r1077, %r922, 408;
$L__BB2_248:
	.pragma "nounroll";
	ld.shared.f64 	%fd703, [%r1077+-56];
	setp.neu.f64 	%p224, %fd703, 0d3FF0000000000000;
	@%p224 bra 	$L__BB2_291;
	ld.local.f64 	%fd706, [%rd295+-32];
	add.f64 	%fd707, %fd1122, %fd706;
	st.local.f64 	[%rd295+-32], %fd707;
	bra.uni 	$L__BB2_292;
$L__BB2_250:
	.pragma "nounroll";
	add.s32 	%r790, %r18, %r1058;
	ld.shared.u8 	%rs281, [%r790+315];
	cvt.rn.f64.u16 	%fd586, %rs281;
	ld.shared.u32 	%r791, [%r18+736];
	mad.lo.s32 	%r792, %r791, %r338, %r1058;
	shl.b32 	%r793, %r792, 3;
	add.s32 	%r794, %r18, %r793;
	st.shared.f64 	[%r794+352], %fd586;
	ld.shared.u8 	%rs282, [%r790+316];
	cvt.rn.f64.u16 	%fd587, %rs282;
	ld.shared.u32 	%r795, [%r18+736];
	mad.lo.s32 	%r796, %r795, %r338, %r1058;
	add.s32 	%r797, %r18, 352;
	shl.b32 	%r798, %r796, 3;
	add.s32 	%r799, %r797, %r798;
	st.shared.f64 	[%r799+8], %fd587;
	ld.shared.u8 	%rs283, [%r790+317];
	cvt.rn.f64.u16 	%fd588, %rs283;
	ld.shared.u32 	%r800, [%r18+736];
	mad.lo.s32 	%r801, %r800, %r338, %r1058;
	shl.b32 	%r802, %r801, 3;
	add.s32 	%r803, %r797, %r802;
	st.shared.f64 	[%r803+16], %fd588;
	ld.shared.u8 	%rs284, [%r790+318];
	cvt.rn.f64.u16 	%fd589, %rs284;
	ld.shared.u32 	%r804, [%r18+736];
	mad.lo.s32 	%r805, %r804, %r338, %r1058;
	shl.b32 	%r806, %r805, 3;
	add.s32 	%r807, %r797, %r806;
	st.shared.f64 	[%r807+24], %fd589;
	ld.shared.u8 	%rs285, [%r790+319];
	cvt.rn.f64.u16 	%fd590, %rs285;
	ld.shared.u32 	%r808, [%r18+736];
	mad.lo.s32 	%r809, %r808, %r338, %r1058;
	shl.b32 	%r810, %r809, 3;
	add.s32 	%r811, %r797, %r810;
	st.shared.f64 	[%r811+32], %fd590;
	ld.shared.u8 	%rs286, [%r790+320];
	cvt.rn.f64.u16 	%fd591, %rs286;
	ld.shared.u32 	%r812, [%r18+736];
	mad.lo.s32 	%r813, %r812, %r338, %r1058;
	shl.b32 	%r814, %r813, 3;
	add.s32 	%r815, %r797, %r814;
	st.shared.f64 	[%r815+40], %fd591;
	ld.shared.u8 	%rs287, [%r790+321];
	cvt.rn.f64.u16 	%fd592, %rs287;
	ld.shared.u32 	%r816, [%r18+736];
	mad.lo.s32 	%r817, %r816, %r338, %r1058;
	shl.b32 	%r818, %r817, 3;
	add.s32 	%r819, %r797, %r818;
	st.shared.f64 	[%r819+48], %fd592;
	ld.shared.u8 	%rs288, [%r790+322];
	cvt.rn.f64.u16 	%fd593, %rs288;
	ld.shared.u32 	%r820, [%r18+736];
	mad.lo.s32 	%r821, %r820, %r338, %r1058;
	shl.b32 	%r822, %r821, 3;
	add.s32 	%r823, %r797, %r822;
	st.shared.f64 	[%r823+56], %fd593;
	add.s32 	%r1058, %r1058, 8;
	setp.eq.s32 	%p197, %r1058, %r131;
	mov.u32 	%r1060, %r131;
	@%p197 bra 	$L__BB2_251;
	bra.uni 	$L__BB2_250;
$L__BB2_251:
	setp.eq.s32 	%p198, %r8, 0;
	@%p198 bra 	$L__BB2_221;
	add.s32 	%r824, %r8, -1;
	setp.lt.u32 	%p199, %r824, 3;
	@%p199 bra 	$L__BB2_254;
	add.s32 	%r825, %r18, %r1060;
	ld.shared.u8 	%rs289, [%r825+315];
	cvt.rn.f64.u16 	%fd594, %rs289;
	ld.shared.u32 	%r826, [%r18+736];
	mad.lo.s32 	%r827, %r826, %r338, %r1060;
	shl.b32 	%r828, %r827, 3;
	add.s32 	%r829, %r18, %r828;
	st.shared.f64 	[%r829+352], %fd594;
	ld.shared.u8 	%rs290, [%r825+316];
	cvt.rn.f64.u16 	%fd595, %rs290;
	ld.shared.u32 	%r830, [%r18+736];
	mad.lo.s32 	%r831, %r830, %r338, %r1060;
	add.s32 	%r832, %r18, 352;
	shl.b32 	%r833, %r831, 3;
	add.s32 	%r834, %r832, %r833;
	st.shared.f64 	[%r834+8], %fd595;
	ld.shared.u8 	%rs291, [%r825+317];
	cvt.rn.f64.u16 	%fd596, %rs291;
	ld.shared.u32 	%r835, [%r18+736];
	mad.lo.s32 	%r836, %r835, %r338, %r1060;
	shl.b32 	%r837, %r836, 3;
	add.s32 	%r838, %r832, %r837;
	st.shared.f64 	[%r838+16], %fd596;
	ld.shared.u8 	%rs292, [%r825+318];
	cvt.rn.f64.u16 	%fd597, %rs292;
	ld.shared.u32 	%r839, [%r18+736];
	mad.lo.s32 	%r840, %r839, %r338, %r1060;
	shl.b32 	%r841, %r840, 3;
	add.s32 	%r842, %r832, %r841;
	st.shared.f64 	[%r842+24], %fd597;
	add.s32 	%r1060, %r1060, 4;
$L__BB2_254:
	setp.eq.s32 	%p200, %r130, 0;
	@%p200 bra 	$L__BB2_221;
	setp.eq.s32 	%p201, %r130, 1;
	@%p201 bra 	$L__BB2_257;
	add.s32 	%r843, %r18, %r1060;
	ld.shared.u8 	%rs293, [%r843+315];
	cvt.rn.f64.u16 	%fd598, %rs293;
	ld.shared.u32 	%r844, [%r18+736];
	mad.lo.s32 	%r845, %r844, %r338, %r1060;
	shl.b32 	%r846, %r845, 3;
	add.s32 	%r847, %r18, %r846;
	st.shared.f64 	[%r847+352], %fd598;
	ld.shared.u8 	%rs294, [%r843+316];
	cvt.rn.f64.u16 	%fd599, %rs294;
	ld.shared.u32 	%r848, [%r18+736];
	mad.lo.s32 	%r849, %r848, %r338, %r1060;
	shl.b32 	%r850, %r849, 3;
	add.s32 	%r851, %r18, %r850;
	st.shared.f64 	[%r851+360], %fd599;
	add.s32 	%r1060, %r1060, 2;
$L__BB2_257:
	and.b32  	%r852, %r338, 1;
	setp.eq.b32 	%p202, %r852, 1;
	not.pred 	%p203, %p202;
	@%p203 bra 	$L__BB2_221;
	add.s32 	%r853, %r18, %r1060;
	ld.shared.u8 	%rs295, [%r853+315];
	cvt.rn.f64.u16 	%fd600, %rs295;
	ld.shared.u32 	%r854, [%r18+736];
	mad.lo.s32 	%r855, %r854, %r338, %r1060;
	shl.b32 	%r856, %r855, 3;
	add.s32 	%r857, %r18, %r856;
	st.shared.f64 	[%r857+352], %fd600;
	bra.uni 	$L__BB2_221;
$L__BB2_259:
	.pragma "nounroll";
	shl.b32 	%r656, %r1048, 2;
	add.s32 	%r657, %r18, %r656;
	ld.shared.u32 	%r658, [%r657+240];
	add.s32 	%r659, %r18, %r658;
	ld.shared.u8 	%rs173, [%r659+300];
	mad.lo.s32 	%r660, %r1048, -3, %r657;
	ld.shared.u8 	%rs174, [%r660+330];
	xor.b16  	%rs175, %rs174, %rs173;
	st.shared.u8 	[%r659+315], %rs175;
	ld.shared.u32 	%r661, [%r657+244];
	add.s32 	%r662, %r18, %r661;
	ld.shared.u8 	%rs176, [%r662+300];
	ld.shared.u8 	%rs177, [%r660+331];
	xor.b16  	%rs178, %rs177, %rs176;
	st.shared.u8 	[%r662+315], %rs178;
	ld.shared.u32 	%r663, [%r657+248];
	add.s32 	%r664, %r18, %r663;
	ld.shared.u8 	%rs179, [%r664+300];
	ld.shared.u8 	%rs180, [%r660+332];
	xor.b16  	%rs181, %rs180, %rs179;
	st.shared.u8 	[%r664+315], %rs181;
	ld.shared.u32 	%r665, [%r657+252];
	add.s32 	%r666, %r18, %r665;
	ld.shared.u8 	%rs182, [%r666+300];
	ld.shared.u8 	%rs183, [%r660+333];
	xor.b16  	%rs184, %rs183, %rs182;
	st.shared.u8 	[%r666+315], %rs184;
	ld.shared.u32 	%r667, [%r657+256];
	add.s32 	%r668, %r18, %r667;
	ld.shared.u8 	%rs185, [%r668+300];
	ld.shared.u8 	%rs186, [%r660+334];
	xor.b16  	%rs187, %rs186, %rs185;
	st.shared.u8 	[%r668+315], %rs187;
	ld.shared.u32 	%r669, [%r657+260];
	add.s32 	%r670, %r18, %r669;
	ld.shared.u8 	%rs188, [%r670+300];
	ld.shared.u8 	%rs189, [%r660+335];
	xor.b16  	%rs190, %rs189, %rs188;
	st.shared.u8 	[%r670+315], %rs190;
	ld.shared.u32 	%r671, [%r657+264];
	add.s32 	%r672, %r18, %r671;
	ld.shared.u8 	%rs191, [%r672+300];
	ld.shared.u8 	%rs192, [%r660+336];
	xor.b16  	%rs193, %rs192, %rs191;
	st.shared.u8 	[%r672+315], %rs193;
	ld.shared.u32 	%r673, [%r657+268];
	add.s32 	%r674, %r18, %r673;
	ld.shared.u8 	%rs194, [%r674+300];
	ld.shared.u8 	%rs195, [%r660+337];
	xor.b16  	%rs196, %rs195, %rs194;
	st.shared.u8 	[%r674+315], %rs196;
	add.s32 	%r1048, %r1048, 8;
	setp.eq.s32 	%p155, %r1048, %r131;
	mov.u32 	%r1063, %r131;
	@%p155 bra 	$L__BB2_260;
	bra.uni 	$L__BB2_259;
$L__BB2_260:
	setp.eq.s32 	%p156, %r8, 0;
	@%p156 bra 	$L__BB2_174;
	add.s32 	%r675, %r8, -1;
	setp.lt.u32 	%p157, %r675, 3;
	@%p157 bra 	$L__BB2_263;
	shl.b32 	%r676, %r1063, 2;
	add.s32 	%r677, %r18, %r676;
	ld.shared.u32 	%r678, [%r677+240];
	add.s32 	%r679, %r18, %r678;
	ld.shared.u8 	%rs197, [%r679+300];
	mad.lo.s32 	%r680, %r1063, -3, %r677;
	ld.shared.u8 	%rs198, [%r680+330];
	xor.b16  	%rs199, %rs198, %rs197;
	st.shared.u8 	[%r679+315], %rs199;
	ld.shared.u32 	%r681, [%r677+244];
	add.s32 	%r682, %r18, %r681;
	ld.shared.u8 	%rs200, [%r682+300];
	ld.shared.u8 	%rs201, [%r680+331];
	xor.b16  	%rs202, %rs201, %rs200;
	st.shared.u8 	[%r682+315], %rs202;
	ld.shared.u32 	%r683, [%r677+248];
	add.s32 	%r684, %r18, %r683;
	ld.shared.u8 	%rs203, [%r684+300];
	ld.shared.u8 	%rs204, [%r680+332];
	xor.b16  	%rs205, %rs204, %rs203;
	st.shared.u8 	[%r684+315], %rs205;
	ld.shared.u32 	%r685, [%r677+252];
	add.s32 	%r686, %r18, %r685;
	ld.shared.u8 	%rs206, [%r686+300];
	ld.shared.u8 	%rs207, [%r680+333];
	xor.b16  	%rs208, %rs207, %rs206;
	st.shared.u8 	[%r686+315], %rs208;
	add.s32 	%r1063, %r1063, 4;
$L__BB2_263:
	setp.eq.s32 	%p158, %r130, 0;
	@%p158 bra 	$L__BB2_174;
	setp.eq.s32 	%p159, %r130, 1;
	@%p159 bra 	$L__BB2_266;
	shl.b32 	%r687, %r1063, 2;
	add.s32 	%r688, %r18, %r687;
	ld.shared.u32 	%r689, [%r688+240];
	add.s32 	%r690, %r18, %r689;
	ld.shared.u8 	%rs209, [%r690+300];
	mad.lo.s32 	%r691, %r1063, -3, %r688;
	ld.shared.u8 	%rs210, [%r691+330];
	xor.b16  	%rs211, %rs210, %rs209;
	st.shared.u8 	[%r690+315], %rs211;
	ld.shared.u32 	%r692, [%r688+244];
	add.s32 	%r693, %r18, %r692;
	ld.shared.u8 	%rs212, [%r693+300];
	ld.shared.u8 	%rs213, [%r691+331];
	xor.b16  	%rs214, %rs213, %rs212;
	st.shared.u8 	[%r693+315], %rs214;
	add.s32 	%r1063, %r1063, 2;
$L__BB2_266:
	and.b32  	%r694, %r338, 1;
	setp.eq.b32 	%p160, %r694, 1;
	not.pred 	%p161, %p160;
	@%p161 bra 	$L__BB2_174;
	shl.b32 	%r695, %r1063, 2;
	add.s32 	%r696, %r18, %r695;
	ld.shared.u32 	%r697, [%r696+240];
	add.s32 	%r698, %r18, %r697;
	ld.shared.u8 	%rs215, [%r698+300];
	mad.lo.s32 	%r699, %r1063, -3, %r696;
	ld.shared.u8 	%rs216, [%r699+330];
	xor.b16  	%rs217, %rs216, %rs215;
	st.shared.u8 	[%r698+315], %rs217;
	bra.uni 	$L__BB2_174;
$L__BB2_268:
	.pragma "nounroll";
	add.s32 	%r635, %r18, %r1043;
	mov.b16 	%rs161, 0;
	st.shared.v2.u8 	[%r635+330], {%rs161, %rs161};
	mov.b32 	%r636, 0;
	st.shared.u32 	[%r635+332], %r636;
	st.shared.v2.b32 	[%r635+336], {%r636, %r636};
	st.shared.v2.u8 	[%r635+344], {%rs161, %rs161};
	add.s32 	%r1043, %r1043, 16;
	and.b32  	%r1066, %r338, 2147483632;
	setp.eq.s32 	%p137, %r1043, %r1066;
	@%p137 bra 	$L__BB2_269;
	bra.uni 	$L__BB2_268;
$L__BB2_269:
	and.b32  	%r199, %r338, 15;
	setp.eq.s32 	%p138, %r199, 0;
	@%p138 bra 	$L__BB2_159;
	add.s32 	%r637, %r199, -1;
	setp.lt.u32 	%p139, %r637, 7;
	@%p139 bra 	$L__BB2_272;
	add.s32 	%r638, %r18, %r1066;
	mov.b16 	%rs162, 0;
	st.shared.u8 	[%r638+330], %rs162;
	st.shared.u8 	[%r638+331], %rs162;
	st.shared.u8 	[%r638+332], %rs162;
	st.shared.u8 	[%r638+333], %rs162;
	st.shared.u8 	[%r638+334], %rs162;
	st.shared.u8 	[%r638+335], %rs162;
	st.shared.u8 	[%r638+336], %rs162;
	st.shared.u8 	[%r638+337], %rs162;
	add.s32 	%r1066, %r1066, 8;
$L__BB2_272:
	setp.eq.s32 	%p140, %r8, 0;
	@%p140 bra 	$L__BB2_159;
	add.s32 	%r639, %r8, -1;
	setp.lt.u32 	%p141, %r639, 3;
	@%p141 bra 	$L__BB2_275;
	add.s32 	%r640, %r18, %r1066;
	mov.b16 	%rs163, 0;
	st.shared.u8 	[%r640+330], %rs163;
	st.shared.u8 	[%r640+331], %rs163;
	st.shared.u8 	[%r640+332], %rs163;
	st.shared.u8 	[%r640+333], %rs163;
	add.s32 	%r1066, %r1066, 4;
$L__BB2_275:
	setp.eq.s32 	%p142, %r130, 0;
	@%p142 bra 	$L__BB2_159;
	setp.eq.s32 	%p143, %r130, 1;
	add.s32 	%r204, %r18, %r1066;
	mov.b16 	%rs164, 0;
	st.shared.u8 	[%r204+330], %rs164;
	@%p143 bra 	$L__BB2_159;
	setp.eq.s32 	%p144, %r130, 2;
	mov.b16 	%rs165, 0;
	st.shared.u8 	[%r204+331], %rs165;
	@%p144 bra 	$L__BB2_159;
	mov.b16 	%rs166, 0;
	st.shared.u8 	[%r204+332], %rs166;
	bra.uni 	$L__BB2_159;
$L__BB2_279:
	and.b32  	%r221, %r338, 15;
	setp.lt.u32 	%p263, %r7, 15;
	mov.b32 	%r1097, 0;
	@%p263 bra 	$L__BB2_282;
	and.b32  	%r1097, %r338, 2147483632;
	neg.s32 	%r1074, %r1097;
	add.s64 	%rd292, %rd307, 64;
	add.s64 	%rd291, %rd3, 64;
	add.s64 	%rd290, %rd4, 64;
$L__BB2_281:
	.pragma "nounroll";
	ld.local.f64 	%fd1022, [%rd292+-64];
	st.local.f64 	[%rd291+-64], %fd1022;
	mov.b64 	%rd222, 0;
	st.local.u64 	[%rd290+-64], %rd222;
	ld.local.f64 	%fd1023, [%rd292+-56];
	st.local.f64 	[%rd291+-56], %fd1023;
	st.local.u64 	[%rd290+-56], %rd222;
	ld.local.f64 	%fd1024, [%rd292+-48];
	st.local.f64 	[%rd291+-48], %fd1024;
	st.local.u64 	[%rd290+-48], %rd222;
	ld.local.f64 	%fd1025, [%rd292+-40];
	st.local.f64 	[%rd291+-40], %fd1025;
	st.local.u64 	[%rd290+-40], %rd222;
	ld.local.f64 	%fd1026, [%rd292+-32];
	st.local.f64 	[%rd291+-32], %fd1026;
	st.local.u64 	[%rd290+-32], %rd222;
	ld.local.f64 	%fd1027, [%rd292+-24];
	st.local.f64 	[%rd291+-24], %fd1027;
	st.local.u64 	[%rd290+-24], %rd222;
	ld.local.f64 	%fd1028, [%rd292+-16];
	st.local.f64 	[%rd291+-16], %fd1028;
	st.local.u64 	[%rd290+-16], %rd222;
	ld.local.f64 	%fd1029, [%rd292+-8];
	st.local.f64 	[%rd291+-8], %fd1029;
	st.local.u64 	[%rd290+-8], %rd222;
	ld.local.f64 	%fd1030, [%rd292];
	st.local.f64 	[%rd291], %fd1030;
	st.local.u64 	[%rd290], %rd222;
	ld.local.f64 	%fd1031, [%rd292+8];
	st.local.f64 	[%rd291+8], %fd1031;
	st.local.u64 	[%rd290+8], %rd222;
	ld.local.f64 	%fd1032, [%rd292+16];
	st.local.f64 	[%rd291+16], %fd1032;
	st.local.u64 	[%rd290+16], %rd222;
	ld.local.f64 	%fd1033, [%rd292+24];
	st.local.f64 	[%rd291+24], %fd1033;
	st.local.u64 	[%rd290+24], %rd222;
	ld.local.f64 	%fd1034, [%rd292+32];
	st.local.f64 	[%rd291+32], %fd1034;
	st.local.u64 	[%rd290+32], %rd222;
	ld.local.f64 	%fd1035, [%rd292+40];
	st.local.f64 	[%rd291+40], %fd1035;
	st.local.u64 	[%rd290+40], %rd222;
	ld.local.f64 	%fd1036, [%rd292+48];
	st.local.f64 	[%rd291+48], %fd1036;
	st.local.u64 	[%rd290+48], %rd222;
	ld.local.f64 	%fd1037, [%rd292+56];
	st.local.f64 	[%rd291+56], %fd1037;
	st.local.u64 	[%rd290+56], %rd222;
	add.s32 	%r1074, %r1074, 16;
	add.s64 	%rd292, %rd292, 128;
	add.s64 	%rd291, %rd291, 128;
	add.s64 	%rd290, %rd290, 128;
	setp.eq.s32 	%p264, %r1074, 0;
	@%p264 bra 	$L__BB2_282;
	bra.uni 	$L__BB2_281;
$L__BB2_282:
	setp.eq.s32 	%p265, %r221, 0;
	@%p265 bra 	$L__BB2_371;
	setp.lt.u32 	%p266, %r221, 8;
	@%p266 bra 	$L__BB2_285;
	mul.wide.u32 	%rd223, %r1097, 8;
	add.s64 	%rd224, %rd307, %rd223;
	ld.local.f64 	%fd1038, [%rd224];
	add.s64 	%rd225, %rd3, %rd223;
	st.local.f64 	[%rd225], %fd1038;
	add.s64 	%rd226, %rd4, %rd223;
	mov.b64 	%rd227, 0;
	st.local.u64 	[%rd226], %rd227;
	ld.local.f64 	%fd1039, [%rd224+8];
	st.local.f64 	[%rd225+8], %fd1039;
	st.local.u64 	[%rd226+8], %rd227;
	ld.local.f64 	%fd1040, [%rd224+16];
	st.local.f64 	[%rd225+16], %fd1040;
	st.local.u64 	[%rd226+16], %rd227;
	ld.local.f64 	%fd1041, [%rd224+24];
	st.local.f64 	[%rd225+24], %fd1041;
	st.local.u64 	[%rd226+24], %rd227;
	ld.local.f64 	%fd1042, [%rd224+32];
	st.local.f64 	[%rd225+32], %fd1042;
	st.local.u64 	[%rd226+32], %rd227;
	ld.local.f64 	%fd1043, [%rd224+40];
	st.local.f64 	[%rd225+40], %fd1043;
	st.local.u64 	[%rd226+40], %rd227;
	ld.local.f64 	%fd1044, [%rd224+48];
	st.local.f64 	[%rd225+48], %fd1044;
	st.local.u64 	[%rd226+48], %rd227;
	ld.local.f64 	%fd1045, [%rd224+56];
	st.local.f64 	[%rd225+56], %fd1045;
	st.local.u64 	[%rd226+56], %rd227;
	add.s32 	%r1097, %r1097, 8;
$L__BB2_285:
	setp.eq.s32 	%p267, %r8, 0;
	@%p267 bra 	$L__BB2_371;
	and.b32  	%r297, %r338, 3;
	setp.lt.u32 	%p268, %r8, 4;
	@%p268 bra 	$L__BB2_288;
	mul.wide.u32 	%rd228, %r1097, 8;
	add.s64 	%rd229, %rd307, %rd228;
	ld.local.f64 	%fd1046, [%rd229];
	add.s64 	%rd230, %rd3, %rd228;
	st.local.f64 	[%rd230], %fd1046;
	add.s64 	%rd231, %rd4, %rd228;
	mov.b64 	%rd232, 0;
	st.local.u64 	[%rd231], %rd232;
	ld.local.f64 	%fd1047, [%rd229+8];
	st.local.f64 	[%rd230+8], %fd1047;
	st.local.u64 	[%rd231+8], %rd232;
	ld.local.f64 	%fd1048, [%rd229+16];
	st.local.f64 	[%rd230+16], %fd1048;
	st.local.u64 	[%rd231+16], %rd232;
	ld.local.f64 	%fd1049, [%rd229+24];
	st.local.f64 	[%rd230+24], %fd1049;
	st.local.u64 	[%rd231+24], %rd232;
	add.s32 	%r1097, %r1097, 4;
$L__BB2_288:
	setp.eq.s32 	%p269, %r297, 0;
	@%p269 bra 	$L__BB2_371;
	mul.wide.u32 	%rd233, %r1097, 8;
	add.s64 	%rd311, %rd4, %rd233;
	add.s64 	%rd310, %rd3, %rd233;
	add.s64 	%rd309, %rd307, %rd233;
	neg.s32 	%r1099, %r297;
$L__BB2_290:
	.pragma "nounroll";
	ld.local.f64 	%fd1050, [%rd309];
	st.local.f64 	[%rd310], %fd1050;
	mov.b64 	%rd234, 0;
	st.local.u64 	[%rd311], %rd234;
	add.s64 	%rd311, %rd311, 8;
	add.s64 	%rd310, %rd310, 8;
	add.s64 	%rd309, %rd309, 8;
	add.s32 	%r1099, %r1099, 1;
	setp.ne.s32 	%p270, %r1099, 0;
	@%p270 bra 	$L__BB2_290;
	bra.uni 	$L__BB2_371;
$L__BB2_291:
	ld.local.f64 	%fd704, [%rd294+-32];
	add.f64 	%fd705, %fd1122, %fd704;
	st.local.f64 	[%rd294+-32], %fd705;
$L__BB2_292:
	ld.shared.f64 	%fd708, [%r1077+-48];
	setp.eq.f64 	%p225, %fd708, 0d3FF0000000000000;
	@%p225 bra 	$L__BB2_294;
	ld.local.f64 	%fd709, [%rd294+-24];
	add.f64 	%fd710, %fd1122, %fd709;
	st.local.f64 	[%rd294+-24], %fd710;
	bra.uni 	$L__BB2_295;
$L__BB2_294:
	ld.local.f64 	%fd711, [%rd295+-24];
	add.f64 	%fd712, %fd1122, %fd711;
	st.local.f64 	[%rd295+-24], %fd712;
$L__BB2_295:
	ld.shared.f64 	%fd713, [%r1077+-40];
	setp.eq.f64 	%p226, %fd713, 0d3FF0000000000000;
	@%p226 bra 	$L__BB2_297;
	ld.local.f64 	%fd714, [%rd294+-16];
	add.f64 	%fd715, %fd1122, %fd714;
	st.local.f64 	[%rd294+-16], %fd715;
	bra.uni 	$L__BB2_298;
$L__BB2_297:
	ld.local.f64 	%fd716, [%rd295+-16];
	add.f64 	%fd717, %fd1122, %fd716;
	st.local.f64 	[%rd295+-16], %fd717;
$L__BB2_298:
	ld.shared.f64 	%fd718, [%r1077+-32];
	setp.eq.f64 	%p227, %fd718, 0d3FF0000000000000;
	@%p227 bra 	$L__BB2_300;
	ld.local.f64 	%fd719, [%rd294+-8];
	add.f64 	%fd720, %fd1122, %fd719;
	st.local.f64 	[%rd294+-8], %fd720;
	bra.uni 	$L__BB2_301;
$L__BB2_300:
	ld.local.f64 	%fd721, [%rd295+-8];
	add.f64 	%fd722, %fd1122, %fd721;
	st.local.f64 	[%rd295+-8], %fd722;
$L__BB2_301:
	ld.shared.f64 	%fd723, [%r1077+-24];
	setp.eq.f64 	%p228, %fd723, 0d3FF0000000000000;
	@%p228 bra 	$L__BB2_303;
	ld.local.f64 	%fd724, [%rd294];
	add.f64 	%fd725, %fd1122, %fd724;
	st.local.f64 	[%rd294], %fd725;
	bra.uni 	$L__BB2_304;
$L__BB2_303:
	ld.local.f64 	%fd726, [%rd295];
	add.f64 	%fd727, %fd1122, %fd726;
	st.local.f64 	[%rd295], %fd727;
$L__BB2_304:
	ld.shared.f64 	%fd728, [%r1077+-16];
	setp.eq.f64 	%p229, %fd728, 0d3FF0000000000000;
	@%p229 bra 	$L__BB2_306;
	ld.local.f64 	%fd729, [%rd294+8];
	add.f64 	%fd730, %fd1122, %fd729;
	st.local.f64 	[%rd294+8], %fd730;
	bra.uni 	$L__BB2_307;
$L__BB2_306:
	ld.local.f64 	%fd731, [%rd295+8];
	add.f64 	%fd732, %fd1122, %fd731;
	st.local.f64 	[%rd295+8], %fd732;
$L__BB2_307:
	ld.shared.f64 	%fd733, [%r1077+-8];
	setp.eq.f64 	%p230, %fd733, 0d3FF0000000000000;
	@%p230 bra 	$L__BB2_309;
	ld.local.f64 	%fd734, [%rd294+16];
	add.f64 	%fd735, %fd1122, %fd734;
	st.local.f64 	[%rd294+16], %fd735;
	bra.uni 	$L__BB2_310;
$L__BB2_309:
	ld.local.f64 	%fd736, [%rd295+16];
	add.f64 	%fd737, %fd1122, %fd736;
	st.local.f64 	[%rd295+16], %fd737;
$L__BB2_310:
	ld.shared.f64 	%fd738, [%r1077];
	setp.eq.f64 	%p231, %fd738, 0d3FF0000000000000;
	@%p231 bra 	$L__BB2_312;
	ld.local.f64 	%fd739, [%rd294+24];
	add.f64 	%fd740, %fd1122, %fd739;
	st.local.f64 	[%rd294+24], %fd740;
	bra.uni 	$L__BB2_313;
$L__BB2_312:
	ld.local.f64 	%fd741, [%rd295+24];
	add.f64 	%fd742, %fd1122, %fd741;
	st.local.f64 	[%rd295+24], %fd742;
$L__BB2_313:
	add.s32 	%r1078, %r1078, 8;
	add.s32 	%r1077, %r1077, 64;
	add.s64 	%rd295, %rd295, 64;
	add.s64 	%rd294, %rd294, 64;
	setp.ne.s32 	%p232, %r1078, 0;
	@%p232 bra 	$L__BB2_248;
$L__BB2_314:
	setp.eq.s32 	%p233, %r8, 0;
	@%p233 bra 	$L__BB2_342;
	add.s32 	%r923, %r8, -1;
	setp.lt.u32 	%p234, %r923, 3;
	@%p234 bra 	$L__BB2_329;
	add.s32 	%r924, %r1080, %r241;
	shl.b32 	%r925, %r924, 3;
	add.s32 	%r250, %r18, %r925;
	ld.shared.f64 	%fd743, [%r250+352];
	setp.eq.f64 	%p235, %fd743, 0d3FF0000000000000;
	mul.wide.u32 	%rd205, %r1080, 8;
	add.s64 	%rd28, %rd305, %rd205;
	add.s64 	%rd29, %rd304, %rd205;
	@%p235 bra 	$L__BB2_318;
	ld.local.f64 	%fd744, [%rd29];
	add.f64 	%fd745, %fd1122, %fd744;
	st.local.f64 	[%rd29], %fd745;
	bra.uni 	$L__BB2_319;
$L__BB2_318:
	ld.local.f64 	%fd746, [%rd28];
	add.f64 	%fd747, %fd1122, %fd746;
	st.local.f64 	[%rd28], %fd747;
$L__BB2_319:
	ld.shared.f64 	%fd748, [%r250+360];
	setp.eq.f64 	%p236, %fd748, 0d3FF0000000000000;
	@%p236 bra 	$L__BB2_321;
	ld.local.f64 	%fd749, [%rd29+8];
	add.f64 	%fd750, %fd1122, %fd749;
	st.local.f64 	[%rd29+8], %fd750;
	bra.uni 	$L__BB2_322;
$L__BB2_321:
	ld.local.f64 	%fd751, [%rd28+8];
	add.f64 	%fd752, %fd1122, %fd751;
	st.local.f64 	[%rd28+8], %fd752;
$L__BB2_322:
	ld.shared.f64 	%fd753, [%r250+368];
	setp.eq.f64 	%p237, %fd753, 0d3FF0000000000000;
	@%p237 bra 	$L__BB2_324;
	ld.local.f64 	%fd754, [%rd29+16];
	add.f64 	%fd755, %fd1122, %fd754;
	st.local.f64 	[%rd29+16], %fd755;
	bra.uni 	$L__BB2_325;
$L__BB2_324:
	ld.local.f64 	%fd756, [%rd28+16];
	add.f64 	%fd757, %fd1122, %fd756;
	st.local.f64 	[%rd28+16], %fd757;
$L__BB2_325:
	ld.shared.f64 	%fd758, [%r250+376];
	setp.eq.f64 	%p238, %fd758, 0d3FF0000000000000;
	@%p238 bra 	$L__BB2_327;
	ld.local.f64 	%fd759, [%rd29+24];
	add.f64 	%fd760, %fd1122, %fd759;
	st.local.f64 	[%rd29+24], %fd760;
	bra.uni 	$L__BB2_328;
$L__BB2_327:
	ld.local.f64 	%fd761, [%rd28+24];
	add.f64 	%fd762, %fd1122, %fd761;
	st.local.f64 	[%rd28+24], %fd762;
$L__BB2_328:
	add.s32 	%r1080, %r1080, 4;
$L__BB2_329:
	and.b32  	%r926, %r338, 3;
	setp.eq.s32 	%p239, %r926, 0;
	@%p239 bra 	$L__BB2_342;
	setp.eq.s32 	%p240, %r926, 1;
	@%p240 bra 	$L__BB2_338;
	add.s32 	%r927, %r1080, %r241;
	shl.b32 	%r928, %r927, 3;
	add.s32 	%r253, %r18, %r928;
	ld.shared.f64 	%fd763, [%r253+352];
	setp.eq.f64 	%p241, %fd763, 0d3FF0000000000000;
	mul.wide.u32 	%rd206, %r1080, 8;
	add.s64 	%rd30, %rd305, %rd206;
	add.s64 	%rd31, %rd304, %rd206;
	@%p241 bra 	$L__BB2_333;
	ld.local.f64 	%fd764, [%rd31];
	add.f64 	%fd765, %fd1122, %fd764;
	st.local.f64 	[%rd31], %fd765;
	bra.uni 	$L__BB2_334;
$L__BB2_333:
	ld.local.f64 	%fd766, [%rd30];
	add.f64 	%fd767, %fd1122, %fd766;
	st.local.f64 	[%rd30], %fd767;
$L__BB2_334:
	ld.shared.f64 	%fd768, [%r253+360];
	setp.eq.f64 	%p242, %fd768, 0d3FF0000000000000;
	@%p242 bra 	$L__BB2_336;
	ld.local.f64 	%fd769, [%rd31+8];
	add.f64 	%fd770, %fd1122, %fd769;
	st.local.f64 	[%rd31+8], %fd770;
	bra.uni 	$L__BB2_337;
$L__BB2_336:
	ld.local.f64 	%fd771, [%rd30+8];
	add.f64 	%fd772, %fd1122, %fd771;
	st.local.f64 	[%rd30+8], %fd772;
$L__BB2_337:
	add.s32 	%r1080, %r1080, 2;
$L__BB2_338:
	setp.eq.s32 	%p243, %r219, 0;
	@%p243 bra 	$L__BB2_342;
	add.s32 	%r929, %r1080, %r241;
	shl.b32 	%r930, %r929, 3;
	add.s32 	%r931, %r18, %r930;
	ld.shared.f64 	%fd773, [%r931+352];
	setp.eq.f64 	%p244, %fd773, 0d3FF0000000000000;
	@%p244 bra 	$L__BB2_341;
	mul.wide.u32 	%rd207, %r1080, 8;
	add.s64 	%rd208, %rd304, %rd207;
	ld.local.f64 	%fd774, [%rd208];
	add.f64 	%fd775, %fd1122, %fd774;
	st.local.f64 	[%rd208], %fd775;
	bra.uni 	$L__BB2_342;
$L__BB2_341:
	mul.wide.u32 	%rd209, %r1080, 8;
	add.s64 	%rd210, %rd305, %rd209;
	ld.local.f64 	%fd776, [%rd210];
	add.f64 	%fd777, %fd1122, %fd776;
	st.local.f64 	[%rd210], %fd777;
$L__BB2_342:
	add.s32 	%r1076, %r1076, 1;
	setp.ne.s32 	%p245, %r1076, %r1073;
	@%p245 bra 	$L__BB2_243;
$L__BB2_343:
	ld.shared.f64 	%fd778, [%r18+744];
	max.f64 	%fd152, %fd778, 0d3E112E0BE826D695;
	and.b32  	%r257, %r338, 15;
	setp.lt.u32 	%p246, %r7, 15;
	mov.b32 	%r1082, 0;
	@%p246 bra 	$L__BB2_346;
	add.s64 	%rd302, %rd304, 64;
	add.s64 	%rd300, %rd305, 64;
	and.b32  	%r1082, %r338, 2147483632;
	neg.s32 	%r1086, %r1082;
	add.s64 	%rd303, %rd3, 64;
	add.s64 	%rd301, %rd4, 64;
$L__BB2_345:
	.pragma "nounroll";
	ld.local.f64 	%fd779, [%rd303+-64];
	ld.local.f64 	%fd780, [%rd302+-64];
	fma.rn.f64 	%fd781, %fd152, %fd779, %fd780;
	st.local.f64 	[%rd302+-64], %fd781;
	ld.local.f64 	%fd782, [%rd301+-64];
	ld.local.f64 	%fd783, [%rd300+-64];
	fma.rn.f64 	%fd784, %fd152, %fd782, %fd783;
	st.local.f64 	[%rd300+-64], %fd784;
	ld.local.f64 	%fd785, [%rd303+-56];
	ld.local.f64 	%fd786, [%rd302+-56];
	fma.rn.f64 	%fd787, %fd152, %fd785, %fd786;
	st.local.f64 	[%rd302+-56], %fd787;
	ld.local.f64 	%fd788, [%rd301+-56];
	ld.local.f64 	%fd789, [%rd300+-56];
	fma.rn.f64 	%fd790, %fd152, %fd788, %fd789;
	st.local.f64 	[%rd300+-56], %fd790;
	ld.local.f64 	%fd791, [%rd303+-48];
	ld.local.f64 	%fd792, [%rd302+-48];
	fma.rn.f64 	%fd793, %fd152, %fd791, %fd792;
	st.local.f64 	[%rd302+-48], %fd793;
	ld.local.f64 	%fd794, [%rd301+-48];
	ld.local.f64 	%fd795, [%rd300+-48];
	fma.rn.f64 	%fd796, %fd152, %fd794, %fd795;
	st.local.f64 	[%rd300+-48], %fd796;
	ld.local.f64 	%fd797, [%rd303+-40];
	ld.local.f64 	%fd798, [%rd302+-40];
	fma.rn.f64 	%fd799, %fd152, %fd797, %fd798;
	st.local.f64 	[%rd302+-40], %fd799;
	ld.local.f64 	%fd800, [%rd301+-40];
	ld.local.f64 	%fd801, [%rd300+-40];
	fma.rn.f64 	%fd802, %fd152, %fd800, %fd801;
	st.local.f64 	[%rd300+-40], %fd802;
	ld.local.f64 	%fd803, [%rd303+-32];
	ld.local.f64 	%fd804, [%rd302+-32];
	fma.rn.f64 	%fd805, %fd152, %fd803, %fd804;
	st.local.f64 	[%rd302+-32], %fd805;
	ld.local.f64 	%fd806, [%rd301+-32];
	ld.local.f64 	%fd807, [%rd300+-32];
	fma.rn.f64 	%fd808, %fd152, %fd806, %fd807;
	st.local.f64 	[%rd300+-32], %fd808;
	ld.local.f64 	%fd809, [%rd303+-24];
	ld.local.f64 	%fd810, [%rd302+-24];
	fma.rn.f64 	%fd811, %fd152, %fd809, %fd810;
	st.local.f64 	[%rd302+-24], %fd811;
	ld.local.f64 	%fd812, [%rd301+-24];
	ld.local.f64 	%fd813, [%rd300+-24];
	fma.rn.f64 	%fd814, %fd152, %fd812, %fd813;
	st.local.f64 	[%rd300+-24], %fd814;
	ld.local.f64 	%fd815, [%rd303+-16];
	ld.local.f64 	%fd816, [%rd302+-16];
	fma.rn.f64 	%fd817, %fd152, %fd815, %fd816;
	st.local.f64 	[%rd302+-16], %fd817;
	ld.local.f64 	%fd818, [%rd301+-16];
	ld.local.f64 	%fd819, [%rd300+-16];
	fma.rn.f64 	%fd820, %fd152, %fd818, %fd819;
	st.local.f64 	[%rd300+-16], %fd820;
	ld.local.f64 	%fd821, [%rd303+-8];
	ld.local.f64 	%fd822, [%rd302+-8];
	fma.rn.f64 	%fd823, %fd152, %fd821, %fd822;
	st.local.f64 	[%rd302+-8], %fd823;
	ld.local.f64 	%fd824, [%rd301+-8];
	ld.local.f64 	%fd825, [%rd300+-8];
	fma.rn.f64 	%fd826, %fd152, %fd824, %fd825;
	st.local.f64 	[%rd300+-8], %fd826;
	ld.local.f64 	%fd827, [%rd303];
	ld.local.f64 	%fd828, [%rd302];
	fma.rn.f64 	%fd829, %fd152, %fd827, %fd828;
	st.local.f64 	[%rd302], %fd829;
	ld.local.f64 	%fd830, [%rd301];
	ld.local.f64 	%fd831, [%rd300];
	fma.rn.f64 	%fd832, %fd152, %fd830, %fd831;
	st.local.f64 	[%rd300], %fd832;
	ld.local.f64 	%fd833, [%rd303+8];
	ld.local.f64 	%fd834, [%rd302+8];
	fma.rn.f64 	%fd835, %fd152, %fd833, %fd834;
	st.local.f64 	[%rd302+8], %fd835;
	ld.local.f64 	%fd836, [%rd301+8];
	ld.local.f64 	%fd837, [%rd300+8];
	fma.rn.f64 	%fd838, %fd152, %fd836, %fd837;
	st.local.f64 	[%rd300+8], %fd838;
	ld.local.f64 	%fd839, [%rd303+16];
	ld.local.f64 	%fd840, [%rd302+16];
	fma.rn.f64 	%fd841, %fd152, %fd839, %fd840;
	st.local.f64 	[%rd302+16], %fd841;
	ld.local.f64 	%fd842, [%rd301+16];
	ld.local.f64 	%fd843, [%rd300+16];
	fma.rn.f64 	%fd844, %fd152, %fd842, %fd843;
	st.local.f64 	[%rd300+16], %fd844;
	ld.local.f64 	%fd845, [%rd303+24];
	ld.local.f64 	%fd846, [%rd302+24];
	fma.rn.f64 	%fd847, %fd152, %fd845, %fd846;
	st.local.f64 	[%rd302+24], %fd847;
	ld.local.f64 	%fd848, [%rd301+24];
	ld.local.f64 	%fd849, [%rd300+24];
	fma.rn.f64 	%fd850, %fd152, %fd848, %fd849;
	st.local.f64 	[%rd300+24], %fd850;
	ld.local.f64 	%fd851, [%rd303+32];
	ld.local.f64 	%fd852, [%rd302+32];
	fma.rn.f64 	%fd853, %fd152, %fd851, %fd852;
	st.local.f64 	[%rd302+32], %fd853;
	ld.local.f64 	%fd854, [%rd301+32];
	ld.local.f64 	%fd855, [%rd300+32];
	fma.rn.f64 	%fd856, %fd152, %fd854, %fd855;
	st.local.f64 	[%rd300+32], %fd856;
	ld.local.f64 	%fd857, [%rd303+40];
	ld.local.f64 	%fd858, [%rd302+40];
	fma.rn.f64 	%fd859, %fd152, %fd857, %fd858;
	st.local.f64 	[%rd302+40], %fd859;
	ld.local.f64 	%fd860, [%rd301+40];
	ld.local.f64 	%fd861, [%rd300+40];
	fma.rn.f64 	%fd862, %fd152, %fd860, %fd861;
	st.local.f64 	[%rd300+40], %fd862;
	ld.local.f64 	%fd863, [%rd303+48];
	ld.local.f64 	%fd864, [%rd302+48];
	fma.rn.f64 	%fd865, %fd152, %fd863, %fd864;
	st.local.f64 	[%rd302+48], %fd865;
	ld.local.f64 	%fd866, [%rd301+48];
	ld.local.f64 	%fd867, [%rd300+48];
	fma.rn.f64 	%fd868, %fd152, %fd866, %fd867;
	st.local.f64 	[%rd300+48], %fd868;
	ld.local.f64 	%fd869, [%rd303+56];
	ld.local.f64 	%fd870, [%rd302+56];
	fma.rn.f64 	%fd871, %fd152, %fd869, %fd870;
	st.local.f64 	[%rd302+56], %fd871;
	ld.local.f64 	%fd872, [%rd301+56];
	ld.local.f64 	%fd873, [%rd300+56];
	fma.rn.f64 	%fd874, %fd152, %fd872, %fd873;
	st.local.f64 	[%rd300+56], %fd874;
	add.s32 	%r1086, %r1086, 16;
	add.s64 	%rd303, %rd303, 128;
	add.s64 	%rd302, %rd302, 128;
	add.s64 	%rd301, %rd301, 128;
	add.s64 	%rd300, %rd300, 128;
	setp.eq.s32 	%p247, %r1086, 0;
	@%p247 bra 	$L__BB2_346;
	bra.uni 	$L__BB2_345;
$L__BB2_346:
	setp.eq.s32 	%p248, %r257, 0;
	@%p248 bra 	$L__BB2_355;
	setp.lt.u32 	%p249, %r257, 8;
	@%p249 bra 	$L__BB2_349;
	mul.wide.u32 	%rd211, %r1082, 8;
	add.s64 	%rd212, %rd3, %rd211;
	ld.local.f64 	%fd875, [%rd212];
	add.s64 	%rd213, %rd304, %rd211;
	ld.local.f64 	%fd876, [%rd213];
	fma.rn.f64 	%fd877, %fd152, %fd875, %fd876;
	st.local.f64 	[%rd213], %fd877;
	add.s64 	%rd214, %rd4, %rd211;
	ld.local.f64 	%fd878, [%rd214];
	add.s64 	%rd215, %rd305, %rd211;
	ld.local.f64 	%fd879, [%rd215];
	fma.rn.f64 	%fd880, %fd152, %fd878, %fd879;
	st.local.f64 	[%rd215], %fd880;
	ld.local.f64 	%fd881, [%rd212+8];
	ld.local.f64 	%fd882, [%rd213+8];
	fma.rn.f64 	%fd883, %fd152, %fd881, %fd882;
	st.local.f64 	[%rd213+8], %fd883;
	ld.local.f64 	%fd884, [%rd214+8];
	ld.local.f64 	%fd885, [%rd215+8];
	fma.rn.f64 	%fd886, %fd152, %fd884, %fd885;
	st.local.f64 	[%rd215+8], %fd886;
	ld.local.f64 	%fd887, [%rd212+16];
	ld.local.f64 	%fd888, [%rd213+16];
	fma.rn.f64 	%fd889, %fd152, %fd887, %fd888;
	st.local.f64 	[%rd213+16], %fd889;
	ld.local.f64 	%fd890, [%rd214+16];
	ld.local.f64 	%fd891, [%rd215+16];
	fma.rn.f64 	%fd892, %fd152, %fd890, %fd891;
	st.local.f64 	[%rd215+16], %fd892;
	ld.local.f64 	%fd893, [%rd212+24];
	ld.local.f64 	%fd894, [%rd213+24];
	fma.rn.f64 	%fd895, %fd152, %fd893, %fd894;
	st.local.f64 	[%rd213+24], %fd895;
	ld.local.f64 	%fd896, [%rd214+24];
	ld.local.f64 	%fd897, [%rd215+24];
	fma.rn.f64 	%fd898, %fd152, %fd896, %fd897;
	st.local.f64 	[%rd215+24], %fd898;
	ld.local.f64 	%fd899, [%rd212+32];
	ld.local.f64 	%fd900, [%rd213+32];
	fma.rn.f64 	%fd901, %fd152, %fd899, %fd900;
	st.local.f64 	[%rd213+32], %fd901;
	ld.local.f64 	%fd902, [%rd214+32];
	ld.local.f64 	%fd903, [%rd215+32];
	fma.rn.f64 	%fd904, %fd152, %fd902, %fd903;
	st.local.f64 	[%rd215+32], %fd904;
	ld.local.f64 	%fd905, [%rd212+40];
	ld.local.f64 	%fd906, [%rd213+40];
	fma.rn.f64 	%fd907, %fd152, %fd905, %fd906;
	st.local.f64 	[%rd213+40], %fd907;
	ld.local.f64 	%fd908, [%rd214+40];
	ld.local.f64 	%fd909, [%rd215+40];
	fma.rn.f64 	%fd910, %fd152, %fd908, %fd909;
	st.local.f64 	[%rd215+40], %fd910;
	ld.local.f64 	%fd911, [%rd212+48];
	ld.local.f64 	%fd912, [%rd213+48];
	fma.rn.f64 	%fd913, %fd152, %fd911, %fd912;
	st.local.f64 	[%rd213+48], %fd913;
	ld.local.f64 	%fd914, [%rd214+48];
	ld.local.f64 	%fd915, [%rd215+48];
	fma.rn.f64 	%fd916, %fd152, %fd914, %fd915;
	st.local.f64 	[%rd215+48], %fd916;
	ld.local.f64 	%fd917, [%rd212+56];
	ld.local.f64 	%fd918, [%rd213+56];
	fma.rn.f64 	%fd919, %fd152, %fd917, %fd918;
	st.local.f64 	[%rd213+56], %fd919;
	ld.local.f64 	%fd920, [%rd214+56];
	ld.local.f64 	%fd921, [%rd215+56];
	fma.rn.f64 	%fd922, %fd152, %fd920, %fd921;
	st.local.f64 	[%rd215+56], %fd922;
	add.s32 	%r1082, %r1082, 8;
$L__BB2_349:
	setp.eq.s32 	%p250, %r8, 0;
	@%p250 bra 	$L__BB2_355;
	and.b32  	%r263, %r338, 3;
	setp.lt.u32 	%p251, %r8, 4;
	@%p251 bra 	$L__BB2_352;
	mul.wide.u32 	%rd216, %r1082, 8;
	add.s64 	%rd217, %rd3, %rd216;
	ld.local.f64 	%fd923, [%rd217];
	add.s64 	%rd218, %rd304, %rd216;
	ld.local.f64 	%fd924, [%rd218];
	fma.rn.f64 	%fd925, %fd152, %fd923, %fd924;
	st.local.f64 	[%rd218], %fd925;
	add.s64 	%rd219, %rd4, %rd216;
	ld.local.f64 	%fd926, [%rd219];
	add.s64 	%rd220, %rd305, %rd216;
	ld.local.f64 	%fd927, [%rd220];
	fma.rn.f64 	%fd928, %fd152, %fd926, %fd927;
	st.local.f64 	[%rd220], %fd928;
	ld.local.f64 	%fd929, [%rd217+8];
	ld.local.f64 	%fd930, [%rd218+8];
	fma.rn.f64 	%fd931, %fd152, %fd929, %fd930;
	st.local.f64 	[%rd218+8], %fd931;
	ld.local.f64 	%fd932, [%rd219+8];
	ld.local.f64 	%fd933, [%rd220+8];
	fma.rn.f64 	%fd934, %fd152, %fd932, %fd933;
	st.local.f64 	[%rd220+8], %fd934;
	ld.local.f64 	%fd935, [%rd217+16];
	ld.local.f64 	%fd936, [%rd218+16];
	fma.rn.f64 	%fd937, %fd152, %fd935, %fd936;
	st.local.f64 	[%rd218+16], %fd937;
	ld.local.f64 	%fd938, [%rd219+16];
	ld.local.f64 	%fd939, [%rd220+16];
	fma.rn.f64 	%fd940, %fd152, %fd938, %fd939;
	st.local.f64 	[%rd220+16], %fd940;
	ld.local.f64 	%fd941, [%rd217+24];
	ld.local.f64 	%fd942, [%rd218+24];
	fma.rn.f64 	%fd943, %fd152, %fd941, %fd942;
	st.local.f64 	[%rd218+24], %fd943;
	ld.local.f64 	%fd944, [%rd219+24];
	ld.local.f64 	%fd945, [%rd220+24];
	fma.rn.f64 	%fd946, %fd152, %fd944, %fd945;
	st.local.f64 	[%rd220+24], %fd946;
	add.s32 	%r1082, %r1082, 4;
$L__BB2_352:
	setp.eq.s32 	%p252, %r263, 0;
	@%p252 bra 	$L__BB2_355;
	mul.wide.u32 	%rd221, %r1082, 8;
	add.s64 	%rd299, %rd305, %rd221;
	add.s64 	%rd298, %rd4, %rd221;
	add.s64 	%rd297, %rd304, %rd221;
	add.s64 	%rd296, %rd3, %rd221;
	neg.s32 	%r1085, %r263;
$L__BB2_354:
	.pragma "nounroll";
	ld.local.f64 	%fd947, [%rd296];
	ld.local.f64 	%fd948, [%rd297];
	fma.rn.f64 	%fd949, %fd152, %fd947, %fd948;
	st.local.f64 	[%rd297], %fd949;
	ld.local.f64 	%fd950, [%rd298];
	ld.local.f64 	%fd951, [%rd299];
	fma.rn.f64 	%fd952, %fd152, %fd950, %fd951;
	st.local.f64 	[%rd299], %fd952;
	add.s64 	%rd299, %rd299, 8;
	add.s64 	%rd298, %rd298, 8;
	add.s64 	%rd297, %rd297, 8;
	add.s64 	%rd296, %rd296, 8;
	add.s32 	%r1085, %r1085, 1;
	setp.ne.s32 	%p253, %r1085, 0;
	@%p253 bra 	$L__BB2_354;
$L__BB2_355:
	neg.s32 	%r1087, %r338;
	mov.u64 	%rd306, %rd3;
	mov.u64 	%rd308, %rd4;
$L__BB2_356:
	ld.local.f64 	%fd953, [%rd304];
	max.f64 	%fd1123, %fd953, 0d39B4484BFEEBC2A0;
	{
	.reg .b32 %temp; 
	mov.b64 	{%temp, %r1088}, %fd1123;
	}
	{
	.reg .b32 %temp; 
	mov.b64 	{%r1089, %temp}, %fd1123;
	}
	setp.gt.s32 	%p254, %r1088, 1048575;
	mov.b32 	%r1090, -1023;
	@%p254 bra 	$L__BB2_358;
	mul.f64 	%fd1123, %fd1123, 0d4350000000000000;
	{
	.reg .b32 %temp; 
	mov.b64 	{%temp, %r1088}, %fd1123;
	}
	{
	.reg .b32 %temp; 
	mov.b64 	{%r1089, %temp}, %fd1123;
	}
	mov.b32 	%r1090, -1077;
$L__BB2_358:
	add.s32 	%r935, %r1088, -1;
	setp.gt.u32 	%p255, %r935, 2146435070;
	@%p255 bra 	$L__BB2_362;
	shr.u32 	%r938, %r1088, 20;
	add.s32 	%r1091, %r1090, %r938;
	and.b32  	%r939, %r1088, 1048575;
	or.b32  	%r940, %r939, 1072693248;
	mov.b64 	%fd1124, {%r1089, %r940};
	setp.lt.u32 	%p257, %r940, 1073127583;
	@%p257 bra 	$L__BB2_361;
	{
	.reg .b32 %temp; 
	mov.b64 	{%r941, %temp}, %fd1124;
	}
	{
	.reg .b32 %temp; 
	mov.b64 	{%temp, %r942}, %fd1124;
	}
	add.s32 	%r943, %r942, -1048576;
	mov.b64 	%fd1124, {%r941, %r943};
	add.s32 	%r1091, %r1091, 1;
$L__BB2_361:
	add.f64 	%fd955, %fd1124, 0dBFF0000000000000;
	add.f64 	%fd956, %fd1124, 0d3FF0000000000000;
	rcp.approx.ftz.f64 	%fd957, %fd956;
	neg.f64 	%fd958, %fd956;
	fma.rn.f64 	%fd959, %fd958, %fd957, 0d3FF0000000000000;
	fma.rn.f64 	%fd960, %fd959, %fd959, %fd959;
	fma.rn.f64 	%fd961, %fd960, %fd957, %fd957;
	mul.f64 	%fd962, %fd955, %fd961;
	fma.rn.f64 	%fd963, %fd955, %fd961, %fd962;
	mul.f64 	%fd964, %fd963, %fd963;
	fma.rn.f64 	%fd965, %fd964, 0d3EB1380B3AE80F1E, 0d3ED0EE258B7A8B04;
	fma.rn.f64 	%fd966, %fd965, %fd964, 0d3EF3B2669F02676F;
	fma.rn.f64 	%fd967, %fd966, %fd964, 0d3F1745CBA9AB0956;
	fma.rn.f64 	%fd968, %fd967, %fd964, 0d3F3C71C72D1B5154;
	fma.rn.f64 	%fd969, %fd968, %fd964, 0d3F624924923BE72D;
	fma.rn.f64 	%fd970, %fd969, %fd964, 0d3F8999999999A3C4;
	fma.rn.f64 	%fd971, %fd970, %fd964, 0d3FB5555555555554;
	sub.f64 	%fd972, %fd955, %fd963;
	add.f64 	%fd973, %fd972, %fd972;
	neg.f64 	%fd974, %fd963;
	fma.rn.f64 	%fd975, %fd974, %fd955, %fd973;
	mul.f64 	%fd976, %fd961, %fd975;
	mul.f64 	%fd977, %fd964, %fd971;
	fma.rn.f64 	%fd978, %fd977, %fd963, %fd976;
	xor.b32  	%r944, %r1091, -2147483648;
	mov.b32 	%r945, 1127219200;
	mov.b64 	%fd979, {%r944, %r945};
	sub.f64 	%fd980, %fd979, %fd42;
	fma.rn.f64 	%fd981, %fd980, 0d3FE62E42FEFA39EF, %fd963;
	fma.rn.f64 	%fd982, %fd980, 0dBFE62E42FEFA39EF, %fd981;
	sub.f64 	%fd983, %fd982, %fd963;
	sub.f64 	%fd984, %fd978, %fd983;
	fma.rn.f64 	%fd985, %fd980, 0d3C7ABC9E3B39803F, %fd984;
	add.f64 	%fd1125, %fd981, %fd985;
	bra.uni 	$L__BB2_363;
$L__BB2_362:
	fma.rn.f64 	%fd954, %fd1123, 0d7FF0000000000000, 0d7FF0000000000000;
	{
	.reg .b32 %temp; 
	mov.b64 	{%temp, %r936}, %fd1123;
	}
	and.b32  	%r937, %r936, 2147483647;
	setp.eq.s32 	%p256, %r937, 0;
	selp.f64 	%fd1125, 0dFFF0000000000000, %fd954, %p256;
$L__BB2_363:
	ld.local.f64 	%fd986, [%rd305];
	max.f64 	%fd1126, %fd986, 0d39B4484BFEEBC2A0;
	{
	.reg .b32 %temp; 
	mov.b64 	{%temp, %r1092}, %fd1126;
	}
	{
	.reg .b32 %temp; 
	mov.b64 	{%r1093, %temp}, %fd1126;
	}
	setp.gt.s32 	%p258, %r1092, 1048575;
	mov.b32 	%r1094, -1023;
	@%p258 bra 	$L__BB2_365;
	mul.f64 	%fd1126, %fd1126, 0d4350000000000000;
	{
	.reg .b32 %temp; 
	mov.b64 	{%temp, %r1092}, %fd1126;
	}
	{
	.reg .b32 %temp; 
	mov.b64 	{%r1093, %temp}, %fd1126;
	}
	mov.b32 	%r1094, -1077;
$L__BB2_365:
	add.s32 	%r948, %r1092, -1;
	setp.gt.u32 	%p259, %r948, 2146435070;
	@%p259 bra 	$L__BB2_369;
	shr.u32 	%r951, %r1092, 20;
	add.s32 	%r1095, %r1094, %r951;
	and.b32  	%r952, %r1092, 1048575;
	or.b32  	%r953, %r952, 1072693248;
	mov.b64 	%fd1127, {%r1093, %r953};
	setp.lt.u32 	%p261, %r953, 1073127583;
	@%p261 bra 	$L__BB2_368;
	{
	.reg .b32 %temp; 
	mov.b64 	{%r954, %temp}, %fd1127;
	}
	{
	.reg .b32 %temp; 
	mov.b64 	{%temp, %r955}, %fd1127;
	}
	add.s32 	%r956, %r955, -1048576;
	mov.b64 	%fd1127, {%r954, %r956};
	add.s32 	%r1095, %r1095, 1;
$L__BB2_368:
	add.f64 	%fd988, %fd1127, 0dBFF0000000000000;
	add.f64 	%fd989, %fd1127, 0d3FF0000000000000;
	rcp.approx.ftz.f64 	%fd990, %fd989;
	neg.f64 	%fd991, %fd989;
	fma.rn.f64 	%fd992, %fd991, %fd990, 0d3FF0000000000000;
	fma.rn.f64 	%fd993, %fd992, %fd992, %fd992;
	fma.rn.f64 	%fd994, %fd993, %fd990, %fd990;
	mul.f64 	%fd995, %fd988, %fd994;
	fma.rn.f64 	%fd996, %fd988, %fd994, %fd995;
	mul.f64 	%fd997, %fd996, %fd996;
	fma.rn.f64 	%fd998, %fd997, 0d3EB1380B3AE80F1E, 0d3ED0EE258B7A8B04;
	fma.rn.f64 	%fd999, %fd998, %fd997, 0d3EF3B2669F02676F;
	fma.rn.f64 	%fd1000, %fd999, %fd997, 0d3F1745CBA9AB0956;
	fma.rn.f64 	%fd1001, %fd1000, %fd997, 0d3F3C71C72D1B5154;
	fma.rn.f64 	%fd1002, %fd1001, %fd997, 0d3F624924923BE72D;
	fma.rn.f64 	%fd1003, %fd1002, %fd997, 0d3F8999999999A3C4;
	fma.rn.f64 	%fd1004, %fd1003, %fd997, 0d3FB5555555555554;
	sub.f64 	%fd1005, %fd988, %fd996;
	add.f64 	%fd1006, %fd1005, %fd1005;
	neg.f64 	%fd1007, %fd996;
	fma.rn.f64 	%fd1008, %fd1007, %fd988, %fd1006;
	mul.f64 	%fd1009, %fd994, %fd1008;
	mul.f64 	%fd1010, %fd997, %fd1004;
	fma.rn.f64 	%fd1011, %fd1010, %fd996, %fd1009;
	xor.b32  	%r957, %r1095, -2147483648;
	mov.b32 	%r958, 1127219200;
	mov.b64 	%fd1012, {%r957, %r958};
	sub.f64 	%fd1013, %fd1012, %fd42;
	fma.rn.f64 	%fd1014, %fd1013, 0d3FE62E42FEFA39EF, %fd996;
	fma.rn.f64 	%fd1015, %fd1013, 0dBFE62E42FEFA39EF, %fd1014;
	sub.f64 	%fd1016, %fd1015, %fd996;
	sub.f64 	%fd1017, %fd1011, %fd1016;
	fma.rn.f64 	%fd1018, %fd1013, 0d3C7ABC9E3B39803F, %fd1017;
	add.f64 	%fd1128, %fd1014, %fd1018;
	bra.uni 	$L__BB2_370;
$L__BB2_369:
	fma.rn.f64 	%fd987, %fd1126, 0d7FF0000000000000, 0d7FF0000000000000;
	{
	.reg .b32 %temp; 
	mov.b64 	{%temp, %r949}, %fd1126;
	}
	and.b32  	%r950, %r949, 2147483647;
	setp.eq.s32 	%p260, %r950, 0;
	selp.f64 	%fd1128, 0dFFF0000000000000, %fd987, %p260;
$L__BB2_370:
	sub.f64 	%fd1019, %fd1125, %fd1128;
	st.local.f64 	[%rd306], %fd1019;
	ld.local.f64 	%fd1020, [%rd307];
	sub.f64 	%fd1021, %fd1019, %fd1020;
	st.local.f64 	[%rd308], %fd1021;
	add.s32 	%r1087, %r1087, 1;
	setp.eq.s32 	%p262, %r1087, 0;
	add.s64 	%rd308, %rd308, 8;
	add.s64 	%rd307, %rd307, 8;
	add.s64 	%rd306, %rd306, 8;
	add.s64 	%rd305, %rd305, 8;
	add.s64 	%rd304, %rd304, 8;
	@%p262 bra 	$L__BB2_371;
	bra.uni 	$L__BB2_356;
$L__BB2_371:
	ld.param.u64 	%rd289, [_Z32decode_slices_cubic_kernel_fixedPdS_S_diii_param_1];
	cvta.to.global.u64 	%rd75, %rd289;
	setp.lt.u32 	%p271, %r7, 7;
	mov.b32 	%r1110, 0;
	@%p271 bra 	$L__BB2_374;
	and.b32  	%r1110, %r338, 2147483640;
	neg.s32 	%r1108, %r1110;
	mul.lo.s32 	%r961, %r338, %r338;
	mov.u32 	%r962, %ctaid.z;
	mad.lo.s32 	%r963, %r962, %r961, %r218;
	mov.u32 	%r964, %ctaid.x;
	mov.u32 	%r965, %ntid.x;
	mad.lo.s32 	%r966, %r964, %r965, %r963;
	mov.u32 	%r967, %ctaid.y;
	mad.lo.s32 	%r1107, %r338, %r966, %r967;
	shl.b32 	%r306, %r961, 3;
	mul.lo.s32 	%r968, %r338, %r962;
	add.s32 	%r969, %r968, 7;
	mad.lo.s32 	%r970, %r338, %r969, %r4;
	mad.lo.s32 	%r1106, %r338, %r970, %r967;
	add.s32 	%r971, %r968, 6;
	mad.lo.s32 	%r972, %r338, %r971, %r4;
	mad.lo.s32 	%r1105, %r338, %r972, %r967;
	add.s32 	%r973, %r968, 5;
	mad.lo.s32 	%r974, %r338, %r973, %r4;
	mad.lo.s32 	%r1104, %r338, %r974, %r967;
	add.s32 	%r975, %r968, 4;
	mad.lo.s32 	%r976, %r338, %r975, %r4;
	mad.lo.s32 	%r1103, %r338, %r976, %r967;
	add.s32 	%r977, %r968, 3;
	mad.lo.s32 	%r978, %r338, %r977, %r4;
	mad.lo.s32 	%r1102, %r338, %r978, %r967;
	add.s32 	%r979, %r968, 2;
	mad.lo.s32 	%r980, %r338, %r979, %r4;
	mad.lo.s32 	%r1101, %r338, %r980, %r967;
	add.s64 	%rd313, %rd4, 32;
	mad.lo.s32 	%r981, %r338, %r968, %r338;
	add.s32 	%r982, %r4, %r981;
	mad.lo.s32 	%r1100, %r338, %r982, %r967;
	add.s64 	%rd312, %rd3, 32;
$L__BB2_373:
	.pragma "nounroll";
	ld.local.f64 	%fd1051, [%rd312+-32];
	mul.wide.s32 	%rd235, %r1107, 8;
	add.s64 	%rd236, %rd75, %rd235;
	st.global.f64 	[%rd236], %fd1051;
	ld.local.f64 	%fd1052, [%rd313+-32];
	add.s64 	%rd237, %rd2, %rd235;
	st.global.f64 	[%rd237], %fd1052;
	ld.local.f64 	%fd1053, [%rd312+-24];
	mul.wide.s32 	%rd238, %r1100, 8;
	add.s64 	%rd239, %rd75, %rd238;
	st.global.f64 	[%rd239], %fd1053;
	ld.local.f64 	%fd1054, [%rd313+-24];
	add.s64 	%rd240, %rd2, %rd238;
	st.global.f64 	[%rd240], %fd1054;
	ld.local.f64 	%fd1055, [%rd312+-16];
	mul.wide.s32 	%rd241, %r1101, 8;
	add.s64 	%rd242, %rd75, %rd241;
	st.global.f64 	[%rd242], %fd1055;
	ld.local.f64 	%fd1056, [%rd313+-16];
	add.s64 	%rd243, %rd2, %rd241;
	st.global.f64 	[%rd243], %fd1056;
	ld.local.f64 	%fd1057, [%rd312+-8];
	mul.wide.s32 	%rd244, %r1102, 8;
	add.s64 	%rd245, %rd75, %rd244;
	st.global.f64 	[%rd245], %fd1057;
	ld.local.f64 	%fd1058, [%rd313+-8];
	add.s64 	%rd246, %rd2, %rd244;
	st.global.f64 	[%rd246], %fd1058;
	ld.local.f64 	%fd1059, [%rd312];
	mul.wide.s32 	%rd247, %r1103, 8;
	add.s64 	%rd248, %rd75, %rd247;
	st.global.f64 	[%rd248], %fd1059;
	ld.local.f64 	%fd1060, [%rd313];
	add.s64 	%rd249, %rd2, %rd247;
	st.global.f64 	[%rd249], %fd1060;
	ld.local.f64 	%fd1061, [%rd312+8];
	mul.wide.s32 	%rd250, %r1104, 8;
	add.s64 	%rd251, %rd75, %rd250;
	st.global.f64 	[%rd251], %fd1061;
	ld.local.f64 	%fd1062, [%rd313+8];
	add.s64 	%rd252, %rd2, %rd250;
	st.global.f64 	[%rd252], %fd1062;
	ld.local.f64 	%fd1063, [%rd312+16];
	mul.wide.s32 	%rd253, %r1105, 8;
	add.s64 	%rd254, %rd75, %rd253;
	st.global.f64 	[%rd254], %fd1063;
	ld.local.f64 	%fd1064, [%rd313+16];
	add.s64 	%rd255, %rd2, %rd253;
	st.global.f64 	[%rd255], %fd1064;
	ld.local.f64 	%fd1065, [%rd312+24];
	mul.wide.s32 	%rd256, %r1106, 8;
	add.s64 	%rd257, %rd75, %rd256;
	st.global.f64 	[%rd257], %fd1065;
	ld.local.f64 	%fd1066, [%rd313+24];
	add.s64 	%rd258, %rd2, %rd256;
	st.global.f64 	[%rd258], %fd1066;
	add.s32 	%r1108, %r1108, 8;
	add.s32 	%r1107, %r1107, %r306;
	add.s32 	%r1106, %r1106, %r306;
	add.s32 	%r1105, %r1105, %r306;
	add.s32 	%r1104, %r1104, %r306;
	add.s32 	%r1103, %r1103, %r306;
	add.s32 	%r1102, %r1102, %r306;
	add.s32 	%r1101, %r1101, %r306;
	add.s64 	%rd313, %rd313, 64;
	add.s32 	%r1100, %r1100, %r306;
	add.s64 	%rd312, %rd312, 64;
	setp.ne.s32 	%p272, %r1108, 0;
	@%p272 bra 	$L__BB2_373;
$L__BB2_374:
	setp.eq.s32 	%p273, %r8, 0;
	@%p273 bra 	$L__BB2_382;
	and.b32  	%r333, %r338, 3;
	setp.lt.u32 	%p274, %r8, 4;
	@%p274 bra 	$L__BB2_377;
	mad.lo.s32 	%r983, %r1110, %r338, %r4;
	mad.lo.s32 	%r984, %r983, %r338, %r6;
	mul.wide.u32 	%rd259, %r1110, 8;
	add.s64 	%rd260, %rd3, %rd259;
	ld.local.f64 	%fd1067, [%rd260];
	mul.wide.s32 	%rd261, %r984, 8;
	add.s64 	%rd262, %rd75, %rd261;
	st.global.f64 	[%rd262], %fd1067;
	add.s64 	%rd263, %rd4, %rd259;
	ld.local.f64 	%fd1068, [%rd263];
	add.s64 	%rd264, %rd2, %rd261;
	st.global.f64 	[%rd264], %fd1068;
	add.s32 	%r985, %r983, %r338;
	mad.lo.s32 	%r986, %r985, %r338, %r6;
	ld.local.f64 	%fd1069, [%rd260+8];
	mul.wide.s32 	%rd265, %r986, 8;
	add.s64 	%rd266, %rd75, %rd265;
	st.global.f64 	[%rd266], %fd1069;
	ld.local.f64 	%fd1070, [%rd263+8];
	add.s64 	%rd267, %rd2, %rd265;
	st.global.f64 	[%rd267], %fd1070;
	add.s32 	%r987, %r985, %r338;
	mad.lo.s32 	%r988, %r987, %r338, %r6;
	ld.local.f64 	%fd1071, [%rd260+16];
	mul.wide.s32 	%rd268, %r988, 8;
	add.s64 	%rd269, %rd75, %rd268;
	st.global.f64 	[%rd269], %fd1071;
	ld.local.f64 	%fd1072, [%rd263+16];
	add.s64 	%rd270, %rd2, %rd268;
	st.global.f64 	[%rd270], %fd1072;
	add.s32 	%r989, %r987, %r338;
	mad.lo.s32 	%r990, %r989, %r338, %r6;
	ld.local.f64 	%fd1073, [%rd260+24];
	mul.wide.s32 	%rd271, %r990, 8;
	add.s64 	%rd272, %rd75, %rd271;
	st.global.f64 	[%rd272], %fd1073;
	ld.local.f64 	%fd1074, [%rd263+24];
	add.s64 	%rd273, %rd2, %rd271;
	st.global.f64 	[%rd273], %fd1074;
	add.s32 	%r1110, %r1110, 4;
$L__BB2_377:
	setp.eq.s32 	%p275, %r333, 0;
	@%p275 bra 	$L__BB2_382;
	setp.eq.s32 	%p276, %r333, 1;
	@%p276 bra 	$L__BB2_380;
	mad.lo.s32 	%r991, %r1110, %r338, %r4;
	mad.lo.s32 	%r992, %r991, %r338, %r6;
	mul.wide.u32 	%rd274, %r1110, 8;
	add.s64 	%rd275, %rd3, %rd274;
	ld.local.f64 	%fd1075, [%rd275];
	mul.wide.s32 	%rd276, %r992, 8;
	add.s64 	%rd277, %rd75, %rd276;
	st.global.f64 	[%rd277], %fd1075;
	add.s64 	%rd278, %rd4, %rd274;
	ld.local.f64 	%fd1076, [%rd278];
	add.s64 	%rd279, %rd2, %rd276;
	st.global.f64 	[%rd279], %fd1076;
	add.s32 	%r993, %r991, %r338;
	mad.lo.s32 	%r994, %r993, %r338, %r6;
	ld.local.f64 	%fd1077, [%rd275+8];
	mul.wide.s32 	%rd280, %r994, 8;
	add.s64 	%rd281, %rd75, %rd280;
	st.global.f64 	[%rd281], %fd1077;
	ld.local.f64 	%fd1078, [%rd278+8];
	add.s64 	%rd282, %rd2, %rd280;
	st.global.f64 	[%rd282], %fd1078;
	add.s32 	%r1110, %r1110, 2;
$L__BB2_380:
	and.b32  	%r995, %r338, 1;
	setp.eq.b32 	%p277, %r995, 1;
	not.pred 	%p278, %p277;
	@%p278 bra 	$L__BB2_382;
	mad.lo.s32 	%r996, %r1110, %r338, %r4;
	mad.lo.s32 	%r997, %r996, %r338, %r6;
	mul.wide.u32 	%rd283, %r1110, 8;
	add.s64 	%rd284, %rd3, %rd283;
	ld.local.f64 	%fd1079, [%rd284];
	mul.wide.s32 	%rd285, %r997, 8;
	add.s64 	%rd286, %rd75, %rd285;
	st.global.f64 	[%rd286], %fd1079;
	add.s64 	%rd287, %rd4, %rd283;
	ld.local.f64 	%fd1080, [%rd287];
	add.s64 	%rd288, %rd2, %rd285;
	st.global.f64 	[%rd288], %fd1080;
$L__BB2_382:
	ret;

}
.func  (.param .b64 func_retval0) __internal_accurate_pow(
	.param .b64 __internal_accurate_pow_param_0
)
{
	.reg .pred 	%p<8>;
	.reg .b32 	%r<49>;
	.reg .b32 	%f<3>;
	.reg .b64 	%fd<109>;

	ld.param.f64 	%fd10, [__internal_accurate_pow_param_0];
	{
	.reg .b32 %temp; 
	mov.b64 	{%temp, %r46}, %fd10;
	}
	{
	.reg .b32 %temp; 
	mov.b64 	{%r45, %temp}, %fd10;
	}
	shr.u32 	%r47, %r46, 20;
	setp.gt.u32 	%p1, %r46, 1048575;
	@%p1 bra 	$L__BB3_2;
	mul.f64 	%fd11, %fd10, 0d4350000000000000;
	{
	.reg .b32 %temp; 
	mov.b64 	{%temp, %r46}, %fd11;
	}
	{
	.reg .b32 %temp; 
	mov.b64 	{%r45, %temp}, %fd11;
	}
	shr.u32 	%r16, %r46, 20;
	add.s32 	%r47, %r16, -54;
$L__BB3_2:
	add.s32 	%r48, %r47, -1023;
	and.b32  	%r17, %r46, -2146435073;
	or.b32  	%r18, %r17, 1072693248;
	mov.b64 	%fd107, {%r45, %r18};
	setp.lt.u32 	%p2, %r18, 1073127583;
	@%p2 bra 	$L__BB3_4;
	{
	.reg .b32 %temp; 
	mov.b64 	{%r19, %temp}, %fd107;
	}
	{
	.reg .b32 %temp; 
	mov.b64 	{%temp, %r20}, %fd107;
	}
	add.s32 	%r21, %r20, -1048576;
	mov.b64 	%fd107, {%r19, %r21};
	add.s32 	%r48, %r47, -1022;
$L__BB3_4:
	add.f64 	%fd12, %fd107, 0dBFF0000000000000;
	add.f64 	%fd13, %fd107, 0d3FF0000000000000;
	rcp.approx.ftz.f64 	%fd14, %fd13;
	neg.f64 	%fd15, %fd13;
	fma.rn.f64 	%fd16, %fd15, %fd14, 0d3FF0000000000000;
	fma.rn.f64 	%fd17, %fd16, %fd16, %fd16;
	fma.rn.f64 	%fd18, %fd17, %fd14, %fd14;
	mul.f64 	%fd19, %fd12, %fd18;
	fma.rn.f64 	%fd20, %fd12, %fd18, %fd19;
	mul.f64 	%fd21, %fd20, %fd20;
	fma.rn.f64 	%fd22, %fd21, 0d3EB0F5FF7D2CAFE2, 0d3ED0F5D241AD3B5A;
	fma.rn.f64 	%fd23, %fd22, %fd21, 0d3EF3B20A75488A3F;
	fma.rn.f64 	%fd24, %fd23, %fd21, 0d3F1745CDE4FAECD5;
	fma.rn.f64 	%fd25, %fd24, %fd21, 0d3F3C71C7258A578B;
	fma.rn.f64 	%fd26, %fd25, %fd21, 0d3F6249249242B910;
	fma.rn.f64 	%fd27, %fd26, %fd21, 0d3F89999999999DFB;
	sub.f64 	%fd28, %fd12, %fd20;
	add.f64 	%fd29, %fd28, %fd28;
	neg.f64 	%fd30, %fd20;
	fma.rn.f64 	%fd31, %fd30, %fd12, %fd29;
	mul.f64 	%fd32, %fd18, %fd31;
	fma.rn.f64 	%fd33, %fd21, %fd27, 0d3FB5555555555555;
	mov.f64 	%fd34, 0d3FB5555555555555;
	sub.f64 	%fd35, %fd34, %fd33;
	fma.rn.f64 	%fd36, %fd21, %fd27, %fd35;
	add.f64 	%fd37, %fd36, 0dBC46A4CB00B9E7B0;
	add.f64 	%fd38, %fd33, %fd37;
	sub.f64 	%fd39, %fd33, %fd38;
	add.f64 	%fd40, %fd37, %fd39;
	mul.rn.f64 	%fd41, %fd20, %fd20;
	neg.f64 	%fd42, %fd41;
	fma.rn.f64 	%fd43, %fd20, %fd20, %fd42;
	{
	.reg .b32 %temp; 
	mov.b64 	{%r22, %temp}, %fd32;
	}
	{
	.reg .b32 %temp; 
	mov.b64 	{%temp, %r23}, %fd32;
	}
	add.s32 	%r24, %r23, 1048576;
	mov.b64 	%fd44, {%r22, %r24};
	fma.rn.f64 	%fd45, %fd20, %fd44, %fd43;
	mul.rn.f64 	%fd46, %fd41, %fd20;
	neg.f64 	%fd47, %fd46;
	fma.rn.f64 	%fd48, %fd41, %fd20, %fd47;
	fma.rn.f64 	%fd49, %fd41, %fd32, %fd48;
	fma.rn.f64 	%fd50, %fd45, %fd20, %fd49;
	mul.rn.f64 	%fd51, %fd38, %fd46;
	neg.f64 	%fd52, %fd51;
	fma.rn.f64 	%fd53, %fd38, %fd46, %fd52;
	fma.rn.f64 	%fd54, %fd38, %fd50, %fd53;
	fma.rn.f64 	%fd55, %fd40, %fd46, %fd54;
	add.f64 	%fd56, %fd51, %fd55;
	sub.f64 	%fd57, %fd51, %fd56;
	add.f64 	%fd58, %fd55, %fd57;
	add.f64 	%fd59, %fd20, %fd56;
	sub.f64 	%fd60, %fd20, %fd59;
	add.f64 	%fd61, %fd56, %fd60;
	add.f64 	%fd62, %fd58, %fd61;
	add.f64 	%fd63, %fd32, %fd62;
	add.f64 	%fd64, %fd59, %fd63;
	sub.f64 	%fd65, %fd59, %fd64;
	add.f64 	%fd66, %fd63, %fd65;
	xor.b32  	%r25, %r48, -2147483648;
	mov.b32 	%r26, 1127219200;
	mov.b64 	%fd67, {%r25, %r26};
	mov.b32 	%r27, -2147483648;
	mov.b64 	%fd68, {%r27, %r26};
	sub.f64 	%fd69, %fd67, %fd68;
	fma.rn.f64 	%fd70, %fd69, 0d3FE62E42FEFA39EF, %fd64;
	fma.rn.f64 	%fd71, %fd69, 0dBFE62E42FEFA39EF, %fd70;
	sub.f64 	%fd72, %fd71, %fd64;
	sub.f64 	%fd73, %fd66, %fd72;
	fma.rn.f64 	%fd74, %fd69, 0d3C7ABC9E3B39803F, %fd73;
	add.f64 	%fd75, %fd70, %fd74;
	sub.f64 	%fd76, %fd70, %fd75;
	add.f64 	%fd77, %fd74, %fd76;
	mov.f64 	%fd78, 0d4000000000000000;
	{
	.reg .b32 %temp; 
	mov.b64 	{%temp, %r28}, %fd78;
	}
	{
	.reg .b32 %temp; 
	mov.b64 	{%r29, %temp}, %fd78;
	}
	shl.b32 	%r30, %r28, 1;
	setp.gt.u32 	%p3, %r30, -33554433;
	and.b32  	%r31, %r28, -15728641;
	selp.b32 	%r32, %r31, %r28, %p3;
	mov.b64 	%fd79, {%r29, %r32};
	mul.rn.f64 	%fd80, %fd75, %fd79;
	neg.f64 	%fd81, %fd80;
	fma.rn.f64 	%fd82, %fd75, %fd79, %fd81;
	fma.rn.f64 	%fd83, %fd77, %fd79, %fd82;
	add.f64 	%fd4, %fd80, %fd83;
	sub.f64 	%fd84, %fd80, %fd4;
	add.f64 	%fd5, %fd83, %fd84;
	fma.rn.f64 	%fd85, %fd4, 0d3FF71547652B82FE, 0d4338000000000000;
	{
	.reg .b32 %temp; 
	mov.b64 	{%r13, %temp}, %fd85;
	}
	mov.f64 	%fd86, 0dC338000000000000;
	add.rn.f64 	%fd87, %fd85, %fd86;
	fma.rn.f64 	%fd88, %fd87, 0dBFE62E42FEFA39EF, %fd4;
	fma.rn.f64 	%fd89, %fd87, 0dBC7ABC9E3B39803F, %fd88;
	fma.rn.f64 	%fd90, %fd89, 0d3E5ADE1569CE2BDF, 0d3E928AF3FCA213EA;
	fma.rn.f64 	%fd91, %fd90, %fd89, 0d3EC71DEE62401315;
	fma.rn.f64 	%fd92, %fd91, %fd89, 0d3EFA01997C89EB71;
	fma.rn.f64 	%fd93, %fd92, %fd89, 0d3F2A01A014761F65;
	fma.rn.f64 	%fd94, %fd93, %fd89, 0d3F56C16C1852B7AF;
	fma.rn.f64 	%fd95, %fd94, %fd89, 0d3F81111111122322;
	fma.rn.f64 	%fd96, %fd95, %fd89, 0d3FA55555555502A1;
	fma.rn.f64 	%fd97, %fd96, %fd89, 0d3FC5555555555511;
	fma.rn.f64 	%fd98, %fd97, %fd89, 0d3FE000000000000B;
	fma.rn.f64 	%fd99, %fd98, %fd89, 0d3FF0000000000000;
	fma.rn.f64 	%fd100, %fd99, %fd89, 0d3FF0000000000000;
	{
	.reg .b32 %temp; 
	mov.b64 	{%r14, %temp}, %fd100;
	}
	{
	.reg .b32 %temp; 
	mov.b64 	{%temp, %r15}, %fd100;
	}
	shl.b32 	%r33, %r13, 20;
	add.s32 	%r34, %r33, %r15;
	mov.b64 	%fd108, {%r14, %r34};
	{
	.reg .b32 %temp; 
	mov.b64 	{%temp, %r35}, %fd4;
	}
	mov.b32 	%f2, %r35;
	abs.f32 	%f1, %f2;
	setp.lt.f32 	%p4, %f1, 0f4086232B;
	@%p4 bra 	$L__BB3_7;
	setp.lt.f64 	%p5, %fd4, 0d0000000000000000;
	add.f64 	%fd101, %fd4, 0d7FF0000000000000;
	selp.f64 	%fd108, 0d0000000000000000, %fd101, %p5;
	setp.geu.f32 	%p6, %f1, 0f40874800;
	@%p6 bra 	$L__BB3_7;
	shr.u32 	%r36, %r13, 31;
	add.s32 	%r37, %r13, %r36;
	shr.s32 	%r38, %r37, 1;
	shl.b32 	%r39, %r38, 20;
	add.s32 	%r40, %r15, %r39;
	mov.b64 	%fd102, {%r14, %r40};
	sub.s32 	%r41, %r13, %r38;
	shl.b32 	%r42, %r41, 20;
	add.s32 	%r43, %r42, 1072693248;
	mov.b32 	%r44, 0;
	mov.b64 	%fd103, {%r44, %r43};
	mul.f64 	%fd108, %fd103, %fd102;
$L__BB3_7:
	abs.f64 	%fd104, %fd108;
	setp.eq.f64 	%p7, %fd104, 0d7FF0000000000000;
	fma.rn.f64 	%fd105, %fd108, %fd5, %fd108;
	selp.f64 	%fd106, %fd108, %fd105, %p7;
	st.param.f64 	[func_retval0], %fd106;
	ret;

}


// ===== COMPILED SASS (sm_100) =====

	.target	sm_100

	.elftype	@"ET_EXEC"


//--------------------- .note.nv.tkinfo           --------------------------
	.section	.note.nv.tkinfo,"",@"SHT_NOTE"
	.sectionflags	@"SHF_NOTE_NV_TKINFO"
	.tkinfo
        /*0018*/ 	.word	0x00000002
        /*0030*/ 	.string	""
        /*0030*/ 	.string	"ptxas"
        /*0030*/ 	.string	"Cuda compilation tools, release 13.0, V13.0.88"
        /*0030*/ 	.string	"Build cuda_13.0.r13.0/compiler.36424714_0"
        /*0030*/ 	.string	"-arch sm_100 -m 64 "



//--------------------- .note.nv.cuinfo           --------------------------
	.section	.note.nv.cuinfo,"",@"SHT_NOTE"
	.sectionflags	@"SHF_NOTE_NV_CUINFO"
        /*0018*/ 	.short	0x0002
        /*001a*/ 	.short	0x0064
        /*001c*/ 	.short	0x0082
	.zero		2


//--------------------- .nv.info                  --------------------------
	.section	.nv.info,"",@"SHT_CUDA_INFO"
	.align	4


	//----- nvinfo : EIATTR_REGCOUNT
	.align		4
        /*0000*/ 	.byte	0x04, 0x2f
        /*0002*/ 	.short	(.L_3 - .L_2)
	.align		4
.L_2:
        /*0004*/ 	.word	index@(_Z33decode_columns_cubic_kernel_fixedPdS_S_diii)
        /*0008*/ 	.word	0x00000028


	//----- nvinfo : EIATTR_FRAME_SIZE
	.align		4
.L_3:
        /*000c*/ 	.byte	0x04, 0x11
        /*000e*/ 	.short	(.L_5 - .L_4)
	.align		4
.L_4:
        /*0010*/ 	.word	index@($_Z33decode_columns_cubic_kernel_fixedPdS_S_diii$__internal_accurate_pow)
        /*0014*/ 	.word	0x00000258


	//----- nvinfo : EIATTR_FRAME_SIZE
	.align		4
.L_5:
        /*0018*/ 	.byte	0x04, 0x11
        /*001a*/ 	.short	(.L_7 - .L_6)
	.align		4
.L_6:
        /*001c*/ 	.word	index@($__internal_5_$__cuda_sm20_dsqrt_rn_f64_mediumpath_v1)
        /*0020*/ 	.word	0x00000258


	//----- nvinfo : EIATTR_FRAME_SIZE
	.align		4
.L_7:
        /*0024*/ 	.byte	0x04, 0x11
        /*0026*/ 	.short	(.L_9 - .L_8)
	.align		4
.L_8:
        /*0028*/ 	.word	index@($__internal_4_$__cuda_sm20_dblrcp_rn_slowpath_v3)
        /*002c*/ 	.word	0x00000258


	//----- nvinfo : EIATTR_FRAME_SIZE
	.align		4
.L_9:
        /*0030*/ 	.byte	0x04, 0x11
        /*0032*/ 	.short	(.L_11 - .L_10)
	.align		4
.L_10:
        /*0034*/ 	.word	index@(_Z33decode_columns_cubic_kernel_fixedPdS_S_diii)
        /*0038*/ 	.word	0x00000258


	//----- nvinfo : EIATTR_REGCOUNT
	.align		4
.L_11:
        /*003c*/ 	.byte	0x04, 0x2f
        /*003e*/ 	.short	(.L_13 - .L_12)
	.align		4
.L_12:
        /*0040*/ 	.word	index@(_Z30decode_rows_cubic_kernel_fixedPdS_S_diii)
        /*0044*/ 	.word	0x00000028


	//----- nvinfo : EIATTR_FRAME_SIZE
	.align		4
.L_13:
        /*0048*/ 	.byte	0x04, 0x11
        /*004a*/ 	.short	(.L_15 - .L_14)
	.align		4
.L_14:
        /*004c*/ 	.word	index@($_Z30decode_rows_cubic_kernel_fixedPdS_S_diii$__internal_accurate_pow)
        /*0050*/ 	.word	0x00000258


	//----- nvinfo : EIATTR_FRAME_SIZE
	.align		4
.L_15:
        /*0054*/ 	.byte	0x04, 0x11
        /*0056*/ 	.short	(.L_17 - .L_16)
	.align		4
.L_16:
        /*0058*/ 	.word	index@($__internal_3_$__cuda_sm20_dsqrt_rn_f64_mediumpath_v1)
        /*005c*/ 	.word	0x00000258


	//----- nvinfo : EIATTR_FRAME_SIZE
	.align		4
.L_17:
        /*0060*/ 	.byte	0x04, 0x11
        /*0062*/ 	.short	(.L_19 - .L_18)
	.align		4
.L_18:
        /*0064*/ 	.word	index@($__internal_2_$__cuda_sm20_dblrcp_rn_slowpath_v3)
        /*0068*/ 	.word	0x00000258


	//----- nvinfo : EIATTR_FRAME_SIZE
	.align		4
.L_19:
        /*006c*/ 	.byte	0x04, 0x11
        /*006e*/ 	.short	(.L_21 - .L_20)
	.align		4
.L_20:
        /*0070*/ 	.word	index@(_Z30decode_rows_cubic_kernel_fixedPdS_S_diii)
        /*0074*/ 	.word	0x00000258


	//----- nvinfo : EIATTR_REGCOUNT
	.align		4
.L_21:
        /*0078*/ 	.byte	0x04, 0x2f
        /*007a*/ 	.short	(.L_23 - .L_22)
	.align		4
.L_22:
        /*007c*/ 	.word	index@(_Z32decode_slices_cubic_kernel_fixedPdS_S_diii)
        /*0080*/ 	.word	0x00000028


	//----- nvinfo : EIATTR_FRAME_SIZE
	.align		4
.L_23:
        /*0084*/ 	.byte	0x04, 0x11
        /*0086*/ 	.short	(.L_25 - .L_24)
	.align		4
.L_24:
        /*0088*/ 	.word	index@($_Z32decode_slices_cubic_kernel_fixedPdS_S_diii$__internal_accurate_pow)
        /*008c*/ 	.word	0x00000258


	//----- nvinfo : EIATTR_FRAME_SIZE
	.align		4
.L_25:
        /*0090*/ 	.byte	0x04, 0x11
        /*0092*/ 	.short	(.L_27 - .L_26)
	.align		4
.L_26:
        /*0094*/ 	.word	index@($__internal_1_$__cuda_sm20_dsqrt_rn_f64_mediumpath_v1)
        /*0098*/ 	.word	0x00000258


	//----- nvinfo : EIATTR_FRAME_SIZE
	.align		4
.L_27:
        /*009c*/ 	.byte	0x04, 0x11
        /*009e*/ 	.short	(.L_29 - .L_28)
	.align		4
.L_28:
        /*00a0*/ 	.word	index@($__internal_0_$__cuda_sm20_dblrcp_rn_slowpath_v3)
        /*00a4*/ 	.word	0x00000258


	//----- nvinfo : EIATTR_FRAME_SIZE
	.align		4
.L_29:
        /*00a8*/ 	.byte	0x04, 0x11
        /*00aa*/ 	.short	(.L_31 - .L_30)
	.align		4
.L_30:
        /*00ac*/ 	.word	index@(_Z32decode_slices_cubic_kernel_fixedPdS_S_diii)
        /*00b0*/ 	.word	0x00000258


	//----- nvinfo : EIATTR_MIN_STACK_SIZE
	.align		4
.L_31:
        /*00b4*/ 	.byte	0x04, 0x12
        /*00b6*/ 	.short	(.L_33 - .L_32)
	.align		4
.L_32:
        /*00b8*/ 	.word	index@(_Z32decode_slices_cubic_kernel_fixedPdS_S_diii)
        /*00bc*/ 	.word	0x00000258


	//----- nvinfo : EIATTR_MIN_STACK_SIZE
	.align		4
.L_33:
        /*00c0*/ 	.byte	0x04, 0x12
        /*00c2*/ 	.short	(.L_35 - .L_34)
	.align		4
.L_34:
        /*00c4*/ 	.word	index@(_Z30decode_rows_cubic_kernel_fixedPdS_S_diii)
        /*00c8*/ 	.word	0x00000258


	//----- nvinfo : EIATTR_MIN_STACK_SIZE
	.align		4
.L_35:
        /*00cc*/ 	.byte	0x04, 0x12
        /*00ce*/ 	.short	(.L_37 - .L_36)
	.align		4
.L_36:
        /*00d0*/ 	.word	index@(_Z33decode_columns_cubic_kernel_fixedPdS_S_diii)
        /*00d4*/ 	.word	0x00000258
.L_37:


//--------------------- .nv.compat                --------------------------
	.section	.nv.compat,"",@"SHT_CUDA_COMPAT_INFO"
	.align	4
        /*0000*/ 	.byte	0x02, 0x09, 0x00, 0x00, 0x02, 0x02, 0x01, 0x00, 0x02, 0x05, 0x05, 0x00, 0x03, 0x07, 0x01, 0x01
        /*0010*/ 	.byte	0x02, 0x03, 0x00, 0x00, 0x02, 0x06, 0x01, 0x00, 0x04, 0x0b, 0x08, 0x00, 0x01, 0x00, 0x00, 0x00
        /*0020*/ 	.byte	0x00, 0x00, 0x00, 0x00


//--------------------- .nv.info._Z32decode_slices_cubic_kernel_fixedPdS_S_diii --------------------------
	.section	.nv.info._Z32decode_slices_cubic_kernel_fixedPdS_S_diii,"",@"SHT_CUDA_INFO"
	.sectionflags	@""
	.align	4


	//----- nvinfo : EIATTR_CUDA_API_VERSION
	.align		4
        /*0000*/ 	.byte	0x04, 0x37
        /*0002*/ 	.short	(.L_39 - .L_38)
.L_38:
        /*0004*/ 	.word	0x00000082


	//----- nvinfo : EIATTR_KPARAM_INFO
	.align		4
.L_39:
        /*0008*/ 	.byte	0x04, 0x17
        /*000a*/ 	.short	(.L_41 - .L_40)
.L_40:
        /*000c*/ 	.word	0x00000000
        /*0010*/ 	.short	0x0006
        /*0012*/ 	.short	0x0028
        /*0014*/ 	.byte	0x00, 0xf0, 0x11, 0x00


	//----- nvinfo : EIATTR_KPARAM_INFO
	.align		4
.L_41:
        /*0018*/ 	.byte	0x04, 0x17
        /*001a*/ 	.short	(.L_43 - .L_42)
.L_42:
        /*001c*/ 	.word	0x00000000
        /*0020*/ 	.short	0x0005
        /*0022*/ 	.short	0x0024
        /*0024*/ 	.byte	0x00, 0xf0, 0x11, 0x00


	//----- nvinfo : EIATTR_KPARAM_INFO
	.align		4
.L_43:
        /*0028*/ 	.byte	0x04, 0x17
        /*002a*/ 	.short	(.L_45 - .L_44)
.L_44:
        /*002c*/ 	.word	0x00000000
        /*0030*/ 	.short	0x0004
        /*0032*/ 	.short	0x0020
        /*0034*/ 	.byte	0x00, 0xf0, 0x11, 0x00


	//----- nvinfo : EIATTR_KPARAM_INFO
	.align		4
.L_45:
        /*0038*/ 	.byte	0x04, 0x17
        /*003a*/ 	.short	(.L_47 - .L_46)
.L_46:
        /*003c*/ 	.word	0x00000000
        /*0040*/ 	.short	0x0003
        /*0042*/ 	.short	0x0018
        /*0044*/ 	.byte	0x00, 0xf0, 0x21, 0x00


	//----- nvinfo : EIATTR_KPARAM_INFO
	.align		4
.L_47:
        /*0048*/ 	.byte	0x04, 0x17
        /*004a*/ 	.short	(.L_49 - .L_48)
.L_48:
        /*004c*/ 	.word	0x00000000
        /*0050*/ 	.short	0x0002
        /*0052*/ 	.short	0x0010
        /*0054*/ 	.byte	0x00, 0xf5, 0x21, 0x00


	//----- nvinfo : EIATTR_KPARAM_INFO
	.align		4
.L_49:
        /*0058*/ 	.byte	0x04, 0x17
        /*005a*/ 	.short	(.L_51 - .L_50)
.L_50:
        /*005c*/ 	.word	0x00000000
        /*0060*/ 	.short	0x0001
        /*0062*/ 	.short	0x0008
        /*0064*/ 	.byte	0x00, 0xf5, 0x21, 0x00


	//----- nvinfo : EIATTR_KPARAM_INFO
	.align		4
.L_51:
        /*0068*/ 	.byte	0x04, 0x17
        /*006a*/ 	.short	(.L_53 - .L_52)
.L_52:
        /*006c*/ 	.word	0x00000000
        /*0070*/ 	.short	0x0000
        /*0072*/ 	.short	0x0000
        /*0074*/ 	.byte	0x00, 0xf5, 0x21, 0x00


	//----- nvinfo : EIATTR_SPARSE_MMA_MASK
	.align		4
.L_53:
        /*0078*/ 	.byte	0x03, 0x50
        /*007a*/ 	.short	0x0000


	//----- nvinfo : EIATTR_MAXREG_COUNT
	.align		4
        /*007c*/ 	.byte	0x03, 0x1b
        /*007e*/ 	.short	0x00ff


	//----- nvinfo : EIATTR_MERCURY_ISA_VERSION
	.align		4
        /*0080*/ 	.byte	0x03, 0x5f
        /*0082*/ 	.short	0x0101


	//----- nvinfo : EIATTR_UNUSED_LOAD_BYTE_OFFSET
	.align		4
        /*0084*/ 	.byte	0x04, 0x44
        /*0086*/ 	.short	(.L_55 - .L_54)


	//   ....[0]....
.L_54:
        /*0088*/ 	.word	0x00002120
        /*008c*/ 	.word	0x00000007


	//   ....[1]....
        /*0090*/ 	.word	0x00003060
        /*0094*/ 	.word	0x00000007


	//   ....[2]....
        /*0098*/ 	.word	0x000037c0
        /*009c*/ 	.word	0x00000007


	//   ....[3]....
        /*00a0*/ 	.word	0x000080a0
        /*00a4*/ 	.word	0x00000007


	//----- nvinfo : EIATTR_VRC_CTA_INIT_COUNT
	.align		4
.L_55:
        /*00a8*/ 	.byte	0x02, 0x4a
	.zero		1
	.zero		1


	//----- nvinfo : EIATTR_EXIT_INSTR_OFFSETS
	.align		4
        /*00ac*/ 	.byte	0x04, 0x1c
        /*00ae*/ 	.short	(.L_57 - .L_56)


	//   ....[0]....
.L_56:
        /*00b0*/ 	.word	0x000000f0


	//   ....[1]....
        /*00b4*/ 	.word	0x0000e580


	//   ....[2]....
        /*00b8*/ 	.word	0x0000e820


	//   ....[3]....
        /*00bc*/ 	.word	0x0000e9b0


	//   ....[4]....
        /*00c0*/ 	.word	0x0000ea70


	//----- nvinfo : EIATTR_CRS_STACK_SIZE
	.align		4
.L_57:
        /*00c4*/ 	.byte	0x04, 0x1e
        /*00c6*/ 	.short	(.L_59 - .L_58)
.L_58:
        /*00c8*/ 	.word	0x00000000


	//----- nvinfo : EIATTR_CBANK_PARAM_SIZE
	.align		4
.L_59:
        /*00cc*/ 	.byte	0x03, 0x19
        /*00ce*/ 	.short	0x002c


	//----- nvinfo : EIATTR_PARAM_CBANK
	.align		4
        /*00d0*/ 	.byte	0x04, 0x0a
        /*00d2*/ 	.short	(.L_61 - .L_60)
	.align		4
.L_60:
        /*00d4*/ 	.word	index@(.nv.constant0._Z32decode_slices_cubic_kernel_fixedPdS_S_diii)
        /*00d8*/ 	.short	0x0380
        /*00da*/ 	.short	0x002c


	//----- nvinfo : EIATTR_SW_WAR
	.align		4
.L_61:
        /*00dc*/ 	.byte	0x04, 0x36
        /*00de*/ 	.short	(.L_63 - .L_62)
.L_62:
        /*00e0*/ 	.word	0x00000008
.L_63:


//--------------------- .nv.info._Z30decode_rows_cubic_kernel_fixedPdS_S_diii --------------------------
	.section	.nv.info._Z30decode_rows_cubic_kernel_fixedPdS_S_diii,"",@"SHT_CUDA_INFO"
	.sectionflags	@""
	.align	4


	//----- nvinfo : EIATTR_CUDA_API_VERSION
	.align		4
        /*0000*/ 	.byte	0x04, 0x37
        /*0002*/ 	.short	(.L_65 - .L_64)
.L_64:
        /*0004*/ 	.word	0x00000082


	//----- nvinfo : EIATTR_KPARAM_INFO
	.align		4
.L_65:
        /*0008*/ 	.byte	0x04, 0x17
        /*000a*/ 	.short	(.L_67 - .L_66)
.L_66:
        /*000c*/ 	.word	0x00000000
        /*0010*/ 	.short	0x0006
        /*0012*/ 	.short	0x0028
        /*0014*/ 	.byte	0x00, 0xf0, 0x11, 0x00


	//----- nvinfo : EIATTR_KPARAM_INFO
	.align		4
.L_67:
        /*0018*/ 	.byte	0x04, 0x17
        /*001a*/ 	.short	(.L_69 - .L_68)
.L_68:
        /*001c*/ 	.word	0x00000000
        /*0020*/ 	.short	0x0005
        /*0022*/ 	.short	0x0024
        /*0024*/ 	.byte	0x00, 0xf0, 0x11, 0x00


	//----- nvinfo : EIATTR_KPARAM_INFO
	.align		4
.L_69:
        /*0028*/ 	.byte	0x04, 0x17
        /*002a*/ 	.short	(.L_71 - .L_70)
.L_70:
        /*002c*/ 	.word	0x00000000
        /*0030*/ 	.short	0x0004
        /*0032*/ 	.short	0x0020
        /*0034*/ 	.byte	0x00, 0xf0, 0x11, 0x00


	//----- nvinfo : EIATTR_KPARAM_INFO
	.align		4
.L_71:
        /*0038*/ 	.byte	0x04, 0x17
        /*003a*/ 	.short	(.L_73 - .L_72)
.L_72:
        /*003c*/ 	.word	0x00000000
        /*0040*/ 	.short	0x0003
        /*0042*/ 	.short	0x0018
        /*0044*/ 	.byte	0x00, 0xf0, 0x21, 0x00


	//----- nvinfo : EIATTR_KPARAM_INFO
	.align		4
.L_73:
        /*0048*/ 	.byte	0x04, 0x17
        /*004a*/ 	.short	(.L_75 - .L_74)
.L_74:
        /*004c*/ 	.word	0x00000000
        /*0050*/ 	.short	0x0002
        /*0052*/ 	.short	0x0010
        /*0054*/ 	.byte	0x00, 0xf5, 0x21, 0x00


	//----- nvinfo : EIATTR_KPARAM_INFO
	.align		4
.L_75:
        /*0058*/ 	.byte	0x04, 0x17
        /*005a*/ 	.short	(.L_77 - .L_76)
.L_76:
        /*005c*/ 	.word	0x00000000
        /*0060*/ 	.short	0x0001
        /*0062*/ 	.short	0x0008
        /*0064*/ 	.byte	0x00, 0xf5, 0x21, 0x00


	//----- nvinfo : EIATTR_KPARAM_INFO
	.align		4
.L_77:
        /*0068*/ 	.byte	0x04, 0x17
        /*006a*/ 	.short	(.L_79 - .L_78)
.L_78:
        /*006c*/ 	.word	0x00000000
        /*0070*/ 	.short	0x0000
        /*0072*/ 	.short	0x0000
        /*0074*/ 	.byte	0x00, 0xf5, 0x21, 0x00


	//----- nvinfo : EIATTR_SPARSE_MMA_MASK
	.align		4
.L_79:
        /*0078*/ 	.byte	0x03, 0x50
        /*007a*/ 	.short	0x0000


	//----- nvinfo : EIATTR_MAXREG_COUNT
	.align		4
        /*007c*/ 	.byte	0x03, 0x1b
        /*007e*/ 	.short	0x00ff


	//----- nvinfo : EIATTR_MERCURY_ISA_VERSION
	.align		4
        /*0080*/ 	.byte	0x03, 0x5f
        /*0082*/ 	.short	0x0101


	//----- nvinfo : EIATTR_UNUSED_LOAD_BYTE_OFFSET
	.align		4
        /*0084*/ 	.byte	0x04, 0x44
        /*0086*/ 	.short	(.L_81 - .L_80)


	//   ....[0]....
.L_80:
        /*0088*/ 	.word	0x00001fc0
        /*008c*/ 	.word	0x00000007


	//   ....[1]....
        /*0090*/ 	.word	0x00002f40
        /*0094*/ 	.word	0x00000007


	//   ....[2]....
        /*0098*/ 	.word	0x00003680
        /*009c*/ 	.word	0x00000007


	//   ....[3]....
        /*00a0*/ 	.word	0x00007f80
        /*00a4*/ 	.word	0x00000007


	//----- nvinfo : EIATTR_VRC_CTA_INIT_COUNT
	.align		4
.L_81:
        /*00a8*/ 	.byte	0x02, 0x4a
	.zero		1
	.zero		1


	//----- nvinfo : EIATTR_EXIT_INSTR_OFFSETS
	.align		4
        /*00ac*/ 	.byte	0x04, 0x1c
        /*00ae*/ 	.short	(.L_83 - .L_82)


	//   ....[0]....
.L_82:
        /*00b0*/ 	.word	0x000000e0


	//   ....[1]....
        /*00b4*/ 	.word	0x0000e240


	//   ....[2]....
        /*00b8*/ 	.word	0x0000e480


	//   ....[3]....
        /*00bc*/ 	.word	0x0000e5f0


	//   ....[4]....
        /*00c0*/ 	.word	0x0000e6b0


	//----- nvinfo : EIATTR_CRS_STACK_SIZE
	.align		4
.L_83:
        /*00c4*/ 	.byte	0x04, 0x1e
        /*00c6*/ 	.short	(.L_85 - .L_84)
.L_84:
        /*00c8*/ 	.word	0x00000000


	//----- nvinfo : EIATTR_CBANK_PARAM_SIZE
	.align		4
.L_85:
        /*00cc*/ 	.byte	0x03, 0x19
        /*00ce*/ 	.short	0x002c


	//----- nvinfo : EIATTR_PARAM_CBANK
	.align		4
        /*00d0*/ 	.byte	0x04, 0x0a
        /*00d2*/ 	.short	(.L_87 - .L_86)
	.align		4
.L_86:
        /*00d4*/ 	.word	index@(.nv.constant0._Z30decode_rows_cubic_kernel_fixedPdS_S_diii)
        /*00d8*/ 	.short	0x0380
        /*00da*/ 	.short	0x002c


	//----- nvinfo : EIATTR_SW_WAR
	.align		4
.L_87:
        /*00dc*/ 	.byte	0x04, 0x36
        /*00de*/ 	.short	(.L_89 - .L_88)
.L_88:
        /*00e0*/ 	.word	0x00000008
.L_89:


//--------------------- .nv.info._Z33decode_columns_cubic_kernel_fixedPdS_S_diii --------------------------
	.section	.nv.info._Z33decode_columns_cubic_kernel_fixedPdS_S_diii,"",@"SHT_CUDA_INFO"
	.sectionflags	@""
	.align	4


	//----- nvinfo : EIATTR_CUDA_API_VERSION
	.align		4
        /*0000*/ 	.byte	0x04, 0x37
        /*0002*/ 	.short	(.L_91 - .L_90)
.L_90:
        /*0004*/ 	.word	0x00000082


	//----- nvinfo : EIATTR_KPARAM_INFO
	.align		4
.L_91:
        /*0008*/ 	.byte	0x04, 0x17
        /*000a*/ 	.short	(.L_93 - .L_92)
.L_92:
        /*000c*/ 	.word	0x00000000
        /*0010*/ 	.short	0x0006
        /*0012*/ 	.short	0x0028
        /*0014*/ 	.byte	0x00, 0xf0, 0x11, 0x00


	//----- nvinfo : EIATTR_KPARAM_INFO
	.align		4
.L_93:
        /*0018*/ 	.byte	0x04, 0x17
        /*001a*/ 	.short	(.L_95 - .L_94)
.L_94:
        /*001c*/ 	.word	0x00000000
        /*0020*/ 	.short	0x0005
        /*0022*/ 	.short	0x0024
        /*0024*/ 	.byte	0x00, 0xf0, 0x11, 0x00


	//----- nvinfo : EIATTR_KPARAM_INFO
	.align		4
.L_95:
        /*0028*/ 	.byte	0x04, 0x17
        /*002a*/ 	.short	(.L_97 - .L_96)
.L_96:
        /*002c*/ 	.word	0x00000000
        /*0030*/ 	.short	0x0004
        /*0032*/ 	.short	0x0020
        /*0034*/ 	.byte	0x00, 0xf0, 0x11, 0x00


	//----- nvinfo : EIATTR_KPARAM_INFO
	.align		4
.L_97:
        /*0038*/ 	.byte	0x04, 0x17
        /*003a*/ 	.short	(.L_99 - .L_98)
.L_98:
        /*003c*/ 	.word	0x00000000
        /*0040*/ 	.short	0x0003
        /*0042*/ 	.short	0x0018
        /*0044*/ 	.byte	0x00, 0xf0, 0x21, 0x00


	//----- nvinfo : EIATTR_KPARAM_INFO
	.align		4
.L_99:
        /*0048*/ 	.byte	0x04, 0x17
        /*004a*/ 	.short	(.L_101 - .L_100)
.L_100:
        /*004c*/ 	.word	0x00000000
        /*0050*/ 	.short	0x0002
        /*0052*/ 	.short	0x0010
        /*0054*/ 	.byte	0x00, 0xf5, 0x21, 0x00


	//----- nvinfo : EIATTR_KPARAM_INFO
	.align		4
.L_101:
        /*0058*/ 	.byte	0x04, 0x17
        /*005a*/ 	.short	(.L_103 - .L_102)
.L_102:
        /*005c*/ 	.word	0x00000000
        /*0060*/ 	.short	0x0001
        /*0062*/ 	.short	0x0008
        /*0064*/ 	.byte	0x00, 0xf5, 0x21, 0x00


	//----- nvinfo : EIATTR_KPARAM_INFO
	.align		4
.L_103:
        /*0068*/ 	.byte	0x04, 0x17
        /*006a*/ 	.short	(.L_105 - .L_104)
.L_104:
        /*006c*/ 	.word	0x00000000
        /*0070*/ 	.short	0x0000
        /*0072*/ 	.short	0x0000
        /*0074*/ 	.byte	0x00, 0xf5, 0x21, 0x00


	//----- nvinfo : EIATTR_SPARSE_MMA_MASK
	.align		4
.L_105:
        /*0078*/ 	.byte	0x03, 0x50
        /*007a*/ 	.short	0x0000


	//----- nvinfo : EIATTR_MAXREG_COUNT
	.align		4
        /*007c*/ 	.byte	0x03, 0x1b
        /*007e*/ 	.short	0x00ff


	//----- nvinfo : EIATTR_MERCURY_ISA_VERSION
	.align		4
        /*0080*/ 	.byte	0x03, 0x5f
        /*0082*/ 	.short	0x0101


	//----- nvinfo : EIATTR_UNUSED_LOAD_BYTE_OFFSET
	.align		4
        /*0084*/ 	.byte	0x04, 0x44
        /*0086*/ 	.short	(.L_107 - .L_106)


	//   ....[0]....
.L_106:
        /*0088*/ 	.word	0x00002260
        /*008c*/ 	.word	0x00000007


	//   ....[1]....
        /*0090*/ 	.word	0x000031d0
        /*0094*/ 	.word	0x00000007


	//   ....[2]....
        /*0098*/ 	.word	0x00003910
        /*009c*/ 	.word	0x00000007


	//   ....[3]....
        /*00a0*/ 	.word	0x000081f0
        /*00a4*/ 	.word	0x00000007


	//----- nvinfo : EIATTR_VRC_CTA_INIT_COUNT
	.align		4
.L_107:
        /*00a8*/ 	.byte	0x02, 0x4a
	.zero		1
	.zero		1


	//----- nvinfo : EIATTR_EXIT_INSTR_OFFSETS
	.align		4
        /*00ac*/ 	.byte	0x04, 0x1c
        /*00ae*/ 	.short	(.L_109 - .L_108)


	//   ....[0]....
.L_108:
        /*00b0*/ 	.word	0x000000e0


	//   ....[1]....
        /*00b4*/ 	.word	0x0000e6d0


	//   ....[2]....
        /*00b8*/ 	.word	0x0000e980


	//   ....[3]....
        /*00bc*/ 	.word	0x0000eb50


	//   ....[4]....
        /*00c0*/ 	.word	0x0000eca0


	//----- nvinfo : EIATTR_CRS_STACK_SIZE
	.align		4
.L_109:
        /*00c4*/ 	.byte	0x04, 0x1e
        /*00c6*/ 	.short	(.L_111 - .L_110)
.L_110:
        /*00c8*/ 	.word	0x00000000


	//----- nvinfo : EIATTR_CBANK_PARAM_SIZE
	.align		4
.L_111:
        /*00cc*/ 	.byte	0x03, 0x19
        /*00ce*/ 	.short	0x002c


	//----- nvinfo : EIATTR_PARAM_CBANK
	.align		4
        /*00d0*/ 	.byte	0x04, 0x0a
        /*00d2*/ 	.short	(.L_113 - .L_112)
	.align		4
.L_112:
        /*00d4*/ 	.word	index@(.nv.constant0._Z33decode_columns_cubic_kernel_fixedPdS_S_diii)
        /*00d8*/ 	.short	0x0380
        /*00da*/ 	.short	0x002c


	//----- nvinfo : EIATTR_SW_WAR
	.align		4
.L_113:
        /*00dc*/ 	.byte	0x04, 0x36
        /*00de*/ 	.short	(.L_115 - .L_114)
.L_114:
        /*00e0*/ 	.word	0x00000008
.L_115:


//--------------------- .nv.callgraph             --------------------------
	.section	.nv.callgraph,"",@"SHT_CUDA_CALLGRAPH"
	.align	4
	.sectionentsize	8
	.align		4
        /*0000*/ 	.word	0x00000000
	.align		4
        /*0004*/ 	.word	0xffffffff
	.align		4
        /*0008*/ 	.word	0x00000000
	.align		4
        /*000c*/ 	.word	0xfffffffe
	.align		4
        /*0010*/ 	.word	0x00000000
	.align		4
        /*0014*/ 	.word	0xfffffffd
	.align		4
        /*0018*/ 	.word	0x00000000
	.align		4
        /*001c*/ 	.word	0xfffffffc


//--------------------- .nv.constant3             --------------------------
	.section	.nv.constant3,"a",@progbits
	.align	4
.nv.constant3:
	.type		d_G,@object
	.size		d_G,(d_H - d_G)
d_G:
	.zero		600
	.type		d_H,@object
	.size		d_H,(.L_1 - d_H)
d_H:
	.zero		300
.L_1:


//--------------------- .text._Z32decode_slices_cubic_kernel_fixedPdS_S_diii --------------------------
	.section	.text._Z32decode_slices_cubic_kernel_fixedPdS_S_diii,"ax",@progbits
	.align	128
        .global         _Z32decode_slices_cubic_kernel_fixedPdS_S_diii
        .type           _Z32decode_slices_cubic_kernel_fixedPdS_S_diii,@function
        .size           _Z32decode_slices_cubic_kernel_fixedPdS_S_diii,(.L_x_547 - _Z32decode_slices_cubic_kernel_fixedPdS_S_diii)
        .other          _Z32decode_slices_cubic_kernel_fixedPdS_S_diii,@"STO_CUDA_ENTRY STV_DEFAULT"
_Z32decode_slices_cubic_kernel_fixedPdS_S_diii:
.text._Z32decode_slices_cubic_kernel_fixedPdS_S_diii:
[----:B------:R-:W0:Y:S01]  /*0000*/  LDC R1, c[0x0][0x37c] ;  /* 0x0000df00ff017b82 */ /* 0x000e220000000800 */
[----:B------:R-:W1:Y:S07]  /*0010*/  S2R R4, SR_TID.X ;  /* 0x0000000000047919 */ /* 0x000e6e0000002100 */
[----:B------:R-:W2:Y:S01]  /*0020*/  S2UR UR4, SR_CTAID.Z ;  /* 0x00000000000479c3 */ /* 0x000ea20000002700 */
[----:B0-----:R-:W-:-:S05]  /*0030*/  VIADD R1, R1, 0xfffffda8 ;  /* 0xfffffda801017836 */ /* 0x001fca0000000000 */
[----:B------:R-:W-:Y:S02]  /*0040*/  IADD3 R20, P1, PT, R1, 0xf0, RZ ;  /* 0x000000f001147810 */ /* 0x000fe40007f3e0ff */
[----:B------:R-:W2:Y:S03]  /*0050*/  LDC R0, c[0x0][0x3a8] ;  /* 0x0000ea00ff007b82 */ /* 0x000ea60000000800 */
[----:B------:R-:W-:-:S05]  /*0060*/  IMAD.X R21, RZ, RZ, RZ, P1 ;  /* 0x000000ffff157224 */ /* 0x000fca00008e06ff */
[----:B------:R-:W1:Y:S08]  /*0070*/  S2UR UR6, SR_CTAID.X ;  /* 0x00000000000679c3 */ /* 0x000e700000002500 */
[----:B------:R-:W1:Y:S08]  /*0080*/  LDC R19, c[0x0][0x360] ;  /* 0x0000d800ff137b82 */ /* 0x000e700000000800 */
[----:B------:R-:W0:Y:S01]  /*0090*/  S2UR UR5, SR_CTAID.Y ;  /* 0x00000000000579c3 */ /* 0x000e220000002600 */
[----:B--2---:R-:W-:-:S07]  /*00a0*/  ISETP.LE.AND P0, PT, R0, UR4, PT ;  /* 0x0000000400007c0c */ /* 0x004fce000bf03270 */
[----:B------:R-:W0:Y:S01]  /*00b0*/  LDC R6, c[0x0][0x3a0] ;  /* 0x0000e800ff067b82 */ /* 0x000e220000000800 */
[----:B-1----:R-:W-:Y:S01]  /*00c0*/  IMAD R19, R19, UR6, R4 ;  /* 0x0000000613137c24 */ /* 0x002fe2000f8e0204 */
[----:B0-----:R-:W-:-:S04]  /*00d0*/  ISETP.LE.OR P0, PT, R6, UR5, P0 ;  /* 0x0000000506007c0c */ /* 0x001fc80008703670 */
[----:B------:R-:W-:-:S13]  /*00e0*/  ISETP.GE.OR P0, PT, R19, R6, P0 ;  /* 0x000000061300720c */ /* 0x000fda0000706670 */
[----:B------:R-:W-:Y:S05]  /*00f0*/  @P0 EXIT ;  /* 0x000000000000094d */ /* 0x000fea0003800000 */
[C---:B------:R-:W-:Y:S01]  /*0100*/  VIADD R2, R6.reuse, 0xffffffff ;  /* 0xffffffff06027836 */ /* 0x040fe20000000000 */
[C---:B------:R-:W-:Y:S01]  /*0110*/  LOP3.LUT R0, R6.reuse, 0x7, RZ, 0xc0, !PT ;  /* 0x0000000706007812 */ /* 0x040fe200078ec0ff */
[----:B------:R-:W-:Y:S01]  /*0120*/  IMAD R3, R6, UR4, RZ ;  /* 0x0000000406037c24 */ /* 0x000fe2000f8e02ff */
[----:B------:R-:W0:Y:S01]  /*0130*/  LDCU.64 UR10, c[0x0][0x358] ;  /* 0x00006b00ff0a77ac */ /* 0x000e220008000a00 */
[----:B------:R-:W-:Y:S01]  /*0140*/  HFMA2 R7, -RZ, RZ, 0, 0 ;  /* 0x00000000ff077431 */ /* 0x000fe200000001ff */
[----:B------:R-:W-:Y:S01]  /*0150*/  ISETP.GE.U32.AND P0, PT, R2, 0x7, PT ;  /* 0x000000070200780c */ /* 0x000fe20003f06070 */
[-C--:B------:R-:W-:Y:S01]  /*0160*/  IMAD R3, R3, R6.reuse, RZ ;  /* 0x0000000603037224 */ /* 0x080fe200078e02ff */
[----:B------:R-:W-:Y:S02]  /*0170*/  ISETP.NE.AND P1, PT, R0, RZ, PT ;  /* 0x000000ff0000720c */ /* 0x000fe40003f25270 */
[----:B------:R-:W-:Y:S01]  /*0180*/  LOP3.LUT R5, R4, 0x3, RZ, 0xc0, !PT ;  /* 0x0000000304057812 */ /* 0x000fe200078ec0ff */
[----:B------:R-:W-:-:S08]  /*0190*/  IMAD R17, R3, R6, UR5 ;  /* 0x0000000503117e24 */ /* 0x000fd0000f8e0206 */
[----:B------:R-:W-:Y:S05]  /*01a0*/  @!P0 BRA `(.L_x_0) ;  /* 0x0000000400248947 */ /* 0x000fea0003800000 */
[----:B------:R-:W-:Y:S01]  /*01b0*/  LOP3.LUT R7, R6, 0xfffffff8, RZ, 0xc0, !PT ;  /* 0xfffffff806077812 */ /* 0x000fe200078ec0ff */
[----:B------:R-:W-:-:S07]  /*01c0*/  IMAD.MOV.U32 R3, RZ, RZ, RZ ;  /* 0x000000ffff037224 */ /* 0x000fce00078e00ff */
.L_x_1:
[----:B-1----:R-:W1:Y:S01]  /*01d0*/  LDC.64 R32, c[0x0][0x380] ;  /* 0x0000e000ff207b82 */ /* 0x002e620000000a00 */
[----:B------:R-:W-:-:S04]  /*01e0*/  IMAD R11, R3, R6, R19 ;  /* 0x00000006030b7224 */ /* 0x000fc800078e0213 */
[C-C-:B------:R-:W-:Y:S02]  /*01f0*/  IMAD.IADD R13, R11.reuse, 0x1, R6.reuse ;  /* 0x000000010b0d7824 */ /* 0x140fe400078e0206 */
[-CC-:B------:R-:W-:Y:S01]  /*0200*/  IMAD R11, R11, R6.reuse, R17.reuse ;  /* 0x000000060b0b7224 */ /* 0x180fe200078e0211 */
[----:B------:R-:W2:Y:S01]  /*0210*/  LDC.64 R8, c[0x0][0x390] ;  /* 0x0000e400ff087b82 */ /* 0x000ea20000000a00 */
[C---:B------:R-:W-:Y:S02]  /*0220*/  IMAD.IADD R37, R13.reuse, 0x1, R6 ;  /* 0x000000010d257824 */ /* 0x040fe400078e0206 */
[-CC-:B------:R-:W-:Y:S02]  /*0230*/  IMAD R15, R13, R6.reuse, R17.reuse ;  /* 0x000000060d0f7224 */ /* 0x180fe400078e0211 */
[CC--:B------:R-:W-:Y:S01]  /*0240*/  IMAD R27, R37.reuse, R6.reuse, R17 ;  /* 0x00000006251b7224 */ /* 0x0c0fe200078e0211 */
[----:B------:R-:W-:-:S05]  /*0250*/  IADD3 R37, PT, PT, R37, R6, RZ ;  /* 0x0000000625257210 */ /* 0x000fca0007ffe0ff */
[----:B------:R-:W-:Y:S02]  /*0260*/  IMAD R25, R37, R6, R17 ;  /* 0x0000000625197224 */ /* 0x000fe400078e0211 */
[----:B-1----:R-:W-:-:S04]  /*0270*/  IMAD.WIDE R30, R15, 0x8, R32 ;  /* 0x000000080f1e7825 */ /* 0x002fc800078e0220 */
[----:B------:R-:W-:Y:S02]  /*0280*/  IMAD.WIDE R22, R27, 0x8, R32 ;  /* 0x000000081b167825 */ /* 0x000fe400078e0220 */
[----:B0-----:R-:W3:Y:S02]  /*0290*/  LDG.E.64 R30, desc[UR10][R30.64] ;  /* 0x0000000a1e1e7981 */ /* 0x001ee4000c1e1b00 */
[----:B--2---:R-:W-:Y:S02]  /*02a0*/  IMAD.WIDE R14, R15, 0x8, R8 ;  /* 0x000000080f0e7825 */ /* 0x004fe400078e0208 */
[----:B------:R-:W2:Y:S02]  /*02b0*/  LDG.E.64 R22, desc[UR10][R22.64] ;  /* 0x0000000a16167981 */ /* 0x000ea4000c1e1b00 */
[C---:B------:R-:W-:Y:S02]  /*02c0*/  IMAD.WIDE R34, R11.reuse, 0x8, R32 ;  /* 0x000000080b227825 */ /* 0x040fe400078e0220 */
[----:B------:R-:W3:Y:S02]  /*02d0*/  LDG.E.64 R14, desc[UR10][R14.64] ;  /* 0x0000000a0e0e7981 */ /* 0x000ee4000c1e1b00 */
[----:B------:R-:W-:-:S02]  /*02e0*/  IMAD.WIDE R12, R11, 0x8, R8 ;  /* 0x000000080b0c7825 */ /* 0x000fc400078e0208 */
[----:B------:R-:W4:Y:S01]  /*02f0*/  LDG.E.64 R34, desc[UR10][R34.64] ;  /* 0x0000000a22227981 */ /* 0x000f22000c1e1b00 */
[----:B------:R-:W3:Y:S01]  /*0300*/  LDC.64 R10, c[0x0][0x398] ;  /* 0x0000e600ff0a7b82 */ /* 0x000ee20000000a00 */
[----:B------:R-:W-:Y:S02]  /*0310*/  IMAD.WIDE R26, R27, 0x8, R8 ;  /* 0x000000081b1a7825 */ /* 0x000fe400078e0208 */
[----:B------:R-:W4:Y:S02]  /*0320*/  LDG.E.64 R12, desc[UR10][R12.64] ;  /* 0x0000000a0c0c7981 */ /* 0x000f24000c1e1b00 */
[C---:B------:R-:W-:Y:S02]  /*0330*/  IMAD.WIDE R28, R25.reuse, 0x8, R32 ;  /* 0x00000008191c7825 */ /* 0x040fe400078e0220 */
[----:B------:R-:W2:Y:S02]  /*0340*/  LDG.E.64 R26, desc[UR10][R26.64] ;  /* 0x0000000a1a1a7981 */ /* 0x000ea4000c1e1b00 */
[----:B------:R-:W-:-:S02]  /*0350*/  IMAD.WIDE R24, R25, 0x8, R8 ;  /* 0x0000000819187825 */ /* 0x000fc400078e0208 */
[----:B------:R-:W5:Y:S04]  /*0360*/  LDG.E.64 R28, desc[UR10][R28.64] ;  /* 0x0000000a1c1c7981 */ /* 0x000f68000c1e1b00 */
[----:B------:R-:W5:Y:S01]  /*0370*/  LDG.E.64 R24, desc[UR10][R24.64] ;  /* 0x0000000a18187981 */ /* 0x000f62000c1e1b00 */
[----:B------:R-:W-:Y:S01]  /*0380*/  IMAD.IADD R37, R37, 0x1, R6 ;  /* 0x0000000125257824 */ /* 0x000fe200078e0206 */
[----:B---3--:R-:W-:-:S03]  /*0390*/  DFMA R14, R14, R10, R30 ;  /* 0x0000000a0e0e722b */ /* 0x008fc6000000001e */
[C---:B------:R-:W-:Y:S02]  /*03a0*/  IMAD R31, R37.reuse, R6, R17 ;  /* 0x00000006251f7224 */ /* 0x040fe400078e0211 */
[----:B------:R-:W-:Y:S01]  /*03b0*/  IMAD.IADD R37, R37, 0x1, R6 ;  /* 0x0000000125257824 */ /* 0x000fe200078e0206 */
[----:B----4-:R-:W-:-:S03]  /*03c0*/  DFMA R12, R12, R10, R34 ;  /* 0x0000000a0c0c722b */ /* 0x010fc60000000022 */
[----:B------:R-:W-:Y:S02]  /*03d0*/  IMAD R4, R37, R6, R17 ;  /* 0x0000000625047224 */ /* 0x000fe400078e0211 */
[----:B------:R-:W-:Y:S01]  /*03e0*/  IMAD.WIDE R34, R31, 0x8, R32 ;  /* 0x000000081f227825 */ /* 0x000fe200078e0220 */
[----:B--2---:R-:W-:-:S03]  /*03f0*/  DFMA R22, R26, R10, R22 ;  /* 0x0000000a1a16722b */ /* 0x004fc60000000016 */
[----:B------:R-:W-:Y:S02]  /*0400*/  IMAD.WIDE R26, R31, 0x8, R8 ;  /* 0x000000081f1a7825 */ /* 0x000fe400078e0208 */
[----:B------:R-:W2:Y:S02]  /*0410*/  LDG.E.64 R34, desc[UR10][R34.64] ;  /* 0x0000000a22227981 */ /* 0x000ea4000c1e1b00 */
[C---:B------:R-:W-:Y:S01]  /*0420*/  IMAD.WIDE R30, R4.reuse, 0x8, R32 ;  /* 0x00000008041e7825 */ /* 0x040fe200078e0220 */
[----:B-----5:R-:W-:Y:S01]  /*0430*/  DFMA R24, R24, R10, R28 ;  /* 0x0000000a1818722b */ /* 0x020fe2000000001c */
[----:B------:R-:W2:Y:S02]  /*0440*/  LDG.E.64 R26, desc[UR10][R26.64] ;  /* 0x0000000a1a1a7981 */ /* 0x000ea4000c1e1b00 */
[----:B------:R-:W-:Y:S02]  /*0450*/  IMAD.WIDE R28, R4, 0x8, R8 ;  /* 0x00000008041c7825 */ /* 0x000fe400078e0208 */
[----:B------:R-:W3:Y:S04]  /*0460*/  LDG.E.64 R30, desc[UR10][R30.64] ;  /* 0x0000000a1e1e7981 */ /* 0x000ee8000c1e1b00 */
[----:B------:R-:W3:Y:S01]  /*0470*/  LDG.E.64 R28, desc[UR10][R28.64] ;  /* 0x0000000a1c1c7981 */ /* 0x000ee2000c1e1b00 */
[----:B------:R-:W-:-:S05]  /*0480*/  IMAD.IADD R37, R37, 0x1, R6 ;  /* 0x0000000125257824 */ /* 0x000fca00078e0206 */
[CC--:B------:R-:W-:Y:S01]  /*0490*/  IADD3 R4, PT, PT, R37.reuse, R6.reuse, RZ ;  /* 0x0000000625047210 */ /* 0x0c0fe20007ffe0ff */
[----:B--2---:R-:W-:Y:S01]  /*04a0*/  DFMA R26, R26, R10, R34 ;  /* 0x0000000a1a1a722b */ /* 0x004fe20000000022 */
[----:B------:R-:W-:-:S03]  /*04b0*/  IMAD R35, R37, R6, R17 ;  /* 0x0000000625237224 */ /* 0x000fc600078e0211 */
[----:B------:R-:W-:Y:S01]  /*04c0*/  IMAD R37, R4, R6, R17 ;  /* 0x0000000604257224 */ /* 0x000fe200078e0211 */
[----:B---3--:R-:W-:Y:S01]  /*04d0*/  DFMA R28, R28, R10, R30 ;  /* 0x0000000a1c1c722b */ /* 0x008fe2000000001e */
[----:B------:R-:W-:-:S04]  /*04e0*/  IMAD.WIDE R30, R35, 0x8, R32 ;  /* 0x00000008231e7825 */ /* 0x000fc800078e0220 */
[----:B------:R-:W-:Y:S02]  /*04f0*/  IMAD.WIDE R34, R35, 0x8, R8 ;  /* 0x0000000823227825 */ /* 0x000fe400078e0208 */
[----:B------:R-:W2:Y:S02]  /*0500*/  LDG.E.64 R30, desc[UR10][R30.64] ;  /* 0x0000000a1e1e7981 */ /* 0x000ea4000c1e1b00 */
[C---:B------:R-:W-:Y:S02]  /*0510*/  IMAD.WIDE R32, R37.reuse, 0x8, R32 ;  /* 0x0000000825207825 */ /* 0x040fe400078e0220 */
[----:B------:R-:W2:Y:S02]  /*0520*/  LDG.E.64 R34, desc[UR10][R34.64] ;  /* 0x0000000a22227981 */ /* 0x000ea4000c1e1b00 */
[----:B------:R-:W-:Y:S02]  /*0530*/  IMAD.WIDE R8, R37, 0x8, R8 ;  /* 0x0000000825087825 */ /* 0x000fe400078e0208 */
[----:B------:R-:W3:Y:S04]  /*0540*/  LDG.E.64 R32, desc[UR10][R32.64] ;  /* 0x0000000a20207981 */ /* 0x000ee8000c1e1b00 */
[----:B------:R-:W3:Y:S01]  /*0550*/  LDG.E.64 R8, desc[UR10][R8.64] ;  /* 0x0000000a08087981 */ /* 0x000ee2000c1e1b00 */
[----:B------:R-:W-:-:S02]  /*0560*/  IMAD R4, R3, 0x8, R20 ;  /* 0x0000000803047824 */ /* 0x000fc400078e0214 */
[----:B------:R-:W-:-:S03]  /*0570*/  VIADD R3, R3, 0x8 ;  /* 0x0000000803037836 */ /* 0x000fc60000000000 */
[----:B------:R1:W-:Y:S04]  /*0580*/  STL.64 [R4], R12 ;  /* 0x0000000c04007387 */ /* 0x0003e80000100a00 */
[----:B------:R1:W-:Y:S04]  /*0590*/  STL.64 [R4+0x8], R14 ;  /* 0x0000080e04007387 */ /* 0x0003e80000100a00 */
[----:B------:R1:W-:Y:S04]  /*05a0*/  STL.64 [R4+0x10], R22 ;  /* 0x0000101604007387 */ /* 0x0003e80000100a00 */
[----:B------:R1:W-:Y:S04]  /*05b0*/  STL.64 [R4+0x18], R24 ;  /* 0x0000181804007387 */ /* 0x0003e80000100a00 */
[----:B------:R1:W-:Y:S04]  /*05c0*/  STL.64 [R4+0x20], R26 ;  /* 0x0000201a04007387 */ /* 0x0003e80000100a00 */
[----:B------:R1:W-:Y:S01]  /*05d0*/  STL.64 [R4+0x28], R28 ;  /* 0x0000281c04007387 */ /* 0x0003e20000100a00 */
[----:B------:R-:W-:Y:S01]  /*05e0*/  ISETP.NE.AND P2, PT, R3, R7, PT ;  /* 0x000000070300720c */ /* 0x000fe20003f45270 */
[----:B--2---:R-:W-:-:S02]  /*05f0*/  DFMA R36, R34, R10, R30 ;  /* 0x0000000a2224722b */ /* 0x004fc4000000001e */
[----:B---3--:R-:W-:-:S05]  /*0600*/  DFMA R10, R8, R10, R32 ;  /* 0x0000000a080a722b */ /* 0x008fca0000000020 */
[----:B------:R1:W-:Y:S04]  /*0610*/  STL.64 [R4+0x30], R36 ;  /* 0x0000302404007387 */ /* 0x0003e80000100a00 */
[----:B------:R1:W-:Y:S01]  /*0620*/  STL.64 [R4+0x38], R10 ;  /* 0x0000380a04007387 */ /* 0x0003e20000100a00 */
[----:B------:R-:W-:Y:S05]  /*0630*/  @P2 BRA `(.L_x_1) ;  /* 0xfffffff800e42947 */ /* 0x000fea000383ffff */
.L_x_0:
[C---:B------:R-:W-:Y:S01]  /*0640*/  VIADD R3, R1.reuse, 0x168 ;  /* 0x0000016801037836 */ /* 0x040fe20000000000 */
[----:B-1----:R-:W-:Y:S01]  /*0650*/  IADD3 R4, PT, PT, R1, 0x1e0, RZ ;  /* 0x000001e001047810 */ /* 0x002fe20007ffe0ff */
[----:B------:R-:W-:Y:S06]  /*0660*/  @!P1 BRA `(.L_x_2) ;  /* 0x0000000400389947 */ /* 0x000fec0003800000 */
[----:B------:R-:W-:Y:S02]  /*0670*/  ISETP.GE.U32.AND P2, PT, R0, 0x4, PT ;  /* 0x000000040000780c */ /* 0x000fe40003f46070 */
[----:B------:R-:W-:-:S04]  /*0680*/  LOP3.LUT R16, R6, 0x3, RZ, 0xc0, !PT ;  /* 0x0000000306107812 */ /* 0x000fc800078ec0ff */
[----:B------:R-:W-:-:S07]  /*0690*/  ISETP.NE.AND P3, PT, R16, RZ, PT ;  /* 0x000000ff1000720c */ /* 0x000fce0003f65270 */
[----:B------:R-:W-:Y:S06]  /*06a0*/  @!P2 BRA `(.L_x_3) ;  /* 0x000000000094a947 */ /* 0x000fec0003800000 */
[----:B------:R-:W1:Y:S01]  /*06b0*/  LDC.64 R24, c[0x0][0x380] ;  /* 0x0000e000ff187b82 */ /* 0x000e620000000a00 */
[----:B------:R-:W-:-:S04]  /*06c0*/  IMAD R9, R7, R6, R19 ;  /* 0x0000000607097224 */ /* 0x000fc800078e0213 */
[C-C-:B------:R-:W-:Y:S02]  /*06d0*/  IMAD.IADD R11, R9.reuse, 0x1, R6.reuse ;  /* 0x00000001090b7824 */ /* 0x140fe400078e0206 */
[-CC-:B------:R-:W-:Y:S01]  /*06e0*/  IMAD R9, R9, R6.reuse, R17.reuse ;  /* 0x0000000609097224 */ /* 0x180fe200078e0211 */
[----:B------:R-:W2:Y:S01]  /*06f0*/  LDC.64 R26, c[0x0][0x390] ;  /* 0x0000e400ff1a7b82 */ /* 0x000ea20000000a00 */
[C-C-:B------:R-:W-:Y:S02]  /*0700*/  IMAD.IADD R15, R11.reuse, 0x1, R6.reuse ;  /* 0x000000010b0f7824 */ /* 0x140fe400078e0206 */
[-CC-:B------:R-:W-:Y:S02]  /*0710*/  IMAD R13, R11, R6.reuse, R17.reuse ;  /* 0x000000060b0d7224 */ /* 0x180fe400078e0211 */
[C---:B------:R-:W-:Y:S02]  /*0720*/  IMAD.IADD R12, R15.reuse, 0x1, R6 ;  /* 0x000000010f0c7824 */ /* 0x040fe400078e0206 */
[----:B------:R-:W-:-:S02]  /*0730*/  IMAD R23, R15, R6, R17 ;  /* 0x000000060f177224 */ /* 0x000fc400078e0211 */
[----:B------:R-:W-:Y:S02]  /*0740*/  IMAD R29, R12, R6, R17 ;  /* 0x000000060c1d7224 */ /* 0x000fe400078e0211 */
[----:B-1----:R-:W-:-:S04]  /*0750*/  IMAD.WIDE R30, R9, 0x8, R24 ;  /* 0x00000008091e7825 */ /* 0x002fc800078e0218 */
[----:B------:R-:W-:Y:S02]  /*0760*/  IMAD.WIDE R10, R13, 0x8, R24 ;  /* 0x000000080d0a7825 */ /* 0x000fe400078e0218 */
[----:B0-----:R-:W3:Y:S02]  /*0770*/  LDG.E.64 R30, desc[UR10][R30.64] ;  /* 0x0000000a1e1e7981 */ /* 0x001ee4000c1e1b00 */
[----:B--2---:R-:W-:Y:S02]  /*0780*/  IMAD.WIDE R8, R9, 0x8, R26 ;  /* 0x0000000809087825 */ /* 0x004fe400078e021a */
[----:B------:R-:W2:Y:S02]  /*0790*/  LDG.E.64 R10, desc[UR10][R10.64] ;  /* 0x0000000a0a0a7981 */ /* 0x000ea4000c1e1b00 */
[----:B------:R-:W-:Y:S02]  /*07a0*/  IMAD.WIDE R14, R23, 0x8, R24 ;  /* 0x00000008170e7825 */ /* 0x000fe400078e0218 */
[----:B------:R-:W3:Y:S02]  /*07b0*/  LDG.E.64 R8, desc[UR10][R8.64] ;  /* 0x0000000a08087981 */ /* 0x000ee4000c1e1b00 */
[----:B------:R-:W-:-:S02]  /*07c0*/  IMAD.WIDE R12, R13, 0x8, R26 ;  /* 0x000000080d0c7825 */ /* 0x000fc400078e021a */
[----:B------:R-:W4:Y:S02]  /*07d0*/  LDG.E.64 R14, desc[UR10][R14.64] ;  /* 0x0000000a0e0e7981 */ /* 0x000f24000c1e1b00 */
[----:B------:R-:W-:Y:S02]  /*07e0*/  IMAD.WIDE R22, R23, 0x8, R26 ;  /* 0x0000000817167825 */ /* 0x000fe400078e021a */
[----:B------:R-:W2:Y:S02]  /*07f0*/  LDG.E.64 R12, desc[UR10][R12.64] ;  /* 0x0000000a0c0c7981 */ /* 0x000ea4000c1e1b00 */
[C---:B------:R-:W-:Y:S02]  /*0800*/  IMAD.WIDE R24, R29.reuse, 0x8, R24 ;  /* 0x000000081d187825 */ /* 0x040fe400078e0218 */
[----:B------:R-:W4:Y:S02]  /*0810*/  LDG.E.64 R22, desc[UR10][R22.64] ;  /* 0x0000000a16167981 */ /* 0x000f24000c1e1b00 */
[----:B------:R-:W-:-:S02]  /*0820*/  IMAD.WIDE R26, R29, 0x8, R26 ;  /* 0x000000081d1a7825 */ /* 0x000fc400078e021a */
[----:B------:R-:W5:Y:S01]  /*0830*/  LDG.E.64 R24, desc[UR10][R24.64] ;  /* 0x0000000a18187981 */ /* 0x000f62000c1e1b00 */
[----:B------:R-:W3:Y:S03]  /*0840*/  LDC.64 R28, c[0x0][0x398] ;  /* 0x0000e600ff1c7b82 */ /* 0x000ee60000000a00 */
[----:B------:R-:W5:Y:S01]  /*0850*/  LDG.E.64 R26, desc[UR10][R26.64] ;  /* 0x0000000a1a1a7981 */ /* 0x000f62000c1e1b00 */
[-C--:B---3--:R-:W-:Y:S01]  /*0860*/  DFMA R32, R8, R28.reuse, R30 ;  /* 0x0000001c0820722b */ /* 0x088fe2000000001e */
[----:B------:R-:W-:Y:S01]  /*0870*/  LEA R9, R7, R20, 0x3 ;  /* 0x0000001407097211 */ /* 0x000fe200078e18ff */
[-C--:B--2---:R-:W-:Y:S02]  /*0880*/  DFMA R34, R12, R28.reuse, R10 ;  /* 0x0000001c0c22722b */ /* 0x084fe4000000000a */
[----:B----4-:R-:W-:-:S03]  /*0890*/  DFMA R30, R22, R28, R14 ;  /* 0x0000001c161e722b */ /* 0x010fc6000000000e */
[----:B------:R1:W-:Y:S01]  /*08a0*/  STL.64 [R9], R32 ;  /* 0x0000002009007387 */ /* 0x0003e20000100a00 */
[----:B-----5:R-:W-:-:S03]  /*08b0*/  DFMA R28, R26, R28, R24 ;  /* 0x0000001c1a1c722b */ /* 0x020fc60000000018 */
[----:B------:R1:W-:Y:S04]  /*08c0*/  STL.64 [R9+0x8], R34 ;  /* 0x0000082209007387 */ /* 0x0003e80000100a00 */
[----:B------:R1:W-:Y:S04]  /*08d0*/  STL.64 [R9+0x10], R30 ;  /* 0x0000101e09007387 */ /* 0x0003e80000100a00 */
[----:B------:R1:W-:Y:S01]  /*08e0*/  STL.64 [R9+0x18], R28 ;  /* 0x0000181c09007387 */ /* 0x0003e20000100a00 */
[----:B------:R-:W-:-:S07]  /*08f0*/  VIADD R7, R7, 0x4 ;  /* 0x0000000407077836 */ /* 0x000fce0000000000 */
.L_x_3:
[----:B------:R-:W-:Y:S05]  /*0900*/  @!P3 BRA `(.L_x_2) ;  /* 0x000000000090b947 */ /* 0x000fea0003800000 */
[----:B------:R-:W-:Y:S01]  /*0910*/  LOP3.LUT R8, R6, 0x1, RZ, 0xc0, !PT ;  /* 0x0000000106087812 */ /* 0x000fe200078ec0ff */
[----:B------:R-:W2:Y:S01]  /*0920*/  LDC.64 R14, c[0x0][0x390] ;  /* 0x0000e400ff0e7b82 */ /* 0x000ea20000000a00 */
[----:B------:R-:W-:Y:S02]  /*0930*/  ISETP.NE.AND P2, PT, R16, 0x1, PT ;  /* 0x000000011000780c */ /* 0x000fe40003f45270 */
[----:B------:R-:W-:-:S05]  /*0940*/  ISETP.NE.U32.AND P3, PT, R8, 0x1, PT ;  /* 0x000000010800780c */ /* 0x000fca0003f65070 */
[----:B------:R-:W3:Y:S06]  /*0950*/  LDC.64 R24, c[0x0][0x390] ;  /* 0x0000e400ff187b82 */ /* 0x000eec0000000a00 */
[CC--:B-1----:R-:W-:Y:S02]  /*0960*/  @P2 IMAD R9, R7.reuse, R6.reuse, R19 ;  /* 0x0000000607092224 */ /* 0x0c2fe400078e0213 */
[----:B------:R-:W1:Y:S01]  /*0970*/  @P2 LDC.64 R12, c[0x0][0x380] ;  /* 0x0000e000ff0c2b82 */ /* 0x000e620000000a00 */
[C---:B------:R-:W-:Y:S02]  /*0980*/  @P2 IMAD R16, R7.reuse, 0x8, R20 ;  /* 0x0000000807102824 */ /* 0x040fe400078e0214 */
[----:B------:R-:W-:Y:S01]  /*0990*/  @P2 VIADD R7, R7, 0x2 ;  /* 0x0000000207072836 */ /* 0x000fe20000000000 */
[CC--:B------:R-:W-:Y:S01]  /*09a0*/  @P2 IADD3 R8, PT, PT, R9.reuse, R6.reuse, RZ ;  /* 0x0000000609082210 */ /* 0x0c0fe20007ffe0ff */
[----:B------:R-:W-:-:S02]  /*09b0*/  @P2 IMAD R11, R9, R6, R17 ;  /* 0x00000006090b2224 */ /* 0x000fc400078e0211 */
[-C--:B------:R-:W-:Y:S01]  /*09c0*/  @!P3 IMAD R10, R7, R6.reuse, R19 ;  /* 0x00000006070ab224 */ /* 0x080fe200078e0213 */
[----:B------:R-:W4:Y:S01]  /*09d0*/  @!P3 LDC.64 R22, c[0x0][0x380] ;  /* 0x0000e000ff16bb82 */ /* 0x000f220000000a00 */
[-CC-:B------:R-:W-:Y:S02]  /*09e0*/  @P2 IMAD R29, R8, R6.reuse, R17.reuse ;  /* 0x00000006081d2224 */ /* 0x180fe400078e0211 */
[----:B------:R-:W-:-:S04]  /*09f0*/  @!P3 IMAD R27, R10, R6, R17 ;  /* 0x000000060a1bb224 */ /* 0x000fc800078e0211 */
[----:B---3--:R-:W-:-:S06]  /*0a00*/  @!P3 IMAD.WIDE R24, R27, 0x8, R24 ;  /* 0x000000081b18b825 */ /* 0x008fcc00078e0218 */
[----:B0-----:R-:W3:Y:S01]  /*0a10*/  @!P3 LDG.E.64 R24, desc[UR10][R24.64] ;  /* 0x0000000a1818b981 */ /* 0x001ee2000c1e1b00 */
[----:B-1----:R-:W-:-:S04]  /*0a20*/  @P2 IMAD.WIDE R8, R11, 0x8, R12 ;  /* 0x000000080b082825 */ /* 0x002fc800078e020c */
[----:B--2---:R-:W-:Y:S02]  /*0a30*/  @P2 IMAD.WIDE R10, R11, 0x8, R14 ;  /* 0x000000080b0a2825 */ /* 0x004fe400078e020e */
[----:B------:R-:W2:Y:S02]  /*0a40*/  @P2 LDG.E.64 R8, desc[UR10][R8.64] ;  /* 0x0000000a08082981 */ /* 0x000ea4000c1e1b00 */
[C---:B------:R-:W-:Y:S02]  /*0a50*/  @P2 IMAD.WIDE R12, R29.reuse, 0x8, R12 ;  /* 0x000000081d0c2825 */ /* 0x040fe400078e020c */
[----:B------:R-:W2:Y:S02]  /*0a60*/  @P2 LDG.E.64 R10, desc[UR10][R10.64] ;  /* 0x0000000a0a0a2981 */ /* 0x000ea4000c1e1b00 */
[----:B------:R-:W-:Y:S02]  /*0a70*/  @P2 IMAD.WIDE R14, R29, 0x8, R14 ;  /* 0x000000081d0e2825 */ /* 0x000fe400078e020e */
[----:B------:R-:W5:Y:S01]  /*0a80*/  @P2 LDG.E.64 R12, desc[UR10][R12.64] ;  /* 0x0000000a0c0c2981 */ /* 0x000f62000c1e1b00 */
[----:B------:R-:W3:Y:S01]  /*0a90*/  LDC.64 R28, c[0x0][0x398] ;  /* 0x0000e600ff1c7b82 */ /* 0x000ee20000000a00 */
[----:B----4-:R-:W-:-:S02]  /*0aa0*/  @!P3 IMAD.WIDE R22, R27, 0x8, R22 ;  /* 0x000000081b16b825 */ /* 0x010fc400078e0216 */
[----:B------:R-:W5:Y:S04]  /*0ab0*/  @P2 LDG.E.64 R14, desc[UR10][R14.64] ;  /* 0x0000000a0e0e2981 */ /* 0x000f68000c1e1b00 */
[----:B------:R-:W3:Y:S01]  /*0ac0*/  @!P3 LDG.E.64 R22, desc[UR10][R22.64] ;  /* 0x0000000a1616b981 */ /* 0x000ee2000c1e1b00 */
[----:B------:R-:W2:Y:S01]  /*0ad0*/  LDC.64 R26, c[0x0][0x398] ;  /* 0x0000e600ff1a7b82 */ /* 0x000ea20000000a00 */
[----:B------:R-:W-:Y:S01]  /*0ae0*/  @!P3 IMAD R7, R7, 0x8, R20 ;  /* 0x000000080707b824 */ /* 0x000fe200078e0214 */
[-C--:B--2---:R-:W-:Y:S02]  /*0af0*/  @P2 DFMA R30, R10, R26.reuse, R8 ;  /* 0x0000001a0a1e222b */ /* 0x084fe40000000008 */
[----:B-----5:R-:W-:Y:S02]  /*0b00*/  @P2 DFMA R26, R14, R26, R12 ;  /* 0x0000001a0e1a222b */ /* 0x020fe4000000000c */
[----:B---3--:R-:W-:-:S03]  /*0b10*/  @!P3 DFMA R28, R24, R28, R22 ;  /* 0x0000001c181cb22b */ /* 0x008fc60000000016 */
[----:B------:R2:W-:Y:S04]  /*0b20*/  @P2 STL.64 [R16], R30 ;  /* 0x0000001e10002387 */ /* 0x0005e80000100a00 */
[----:B------:R2:W-:Y:S04]  /*0b30*/  @P2 STL.64 [R16+0x8], R26 ;  /* 0x0000081a10002387 */ /* 0x0005e80000100a00 */
[----:B------:R2:W-:Y:S02]  /*0b40*/  @!P3 STL.64 [R7], R28 ;  /* 0x0000001c0700b387 */ /* 0x0005e40000100a00 */
.L_x_2:
[----:B------:R-:W3:Y:S01]  /*0b50*/  S2R R8, SR_CgaCtaId ;  /* 0x0000000000087919 */ /* 0x000ee20000008800 */
[----:B--2---:R-:W-:-:S04]  /*0b60*/  MOV R7, 0x400 ;  /* 0x0000040000077802 */ /* 0x004fc80000000f00 */
[----:B---3--:R-:W-:Y:S01]  /*0b70*/  LEA R8, R8, R7, 0x18 ;  /* 0x0000000708087211 */ /* 0x008fe200078ec0ff */
[----:B------:R-:W-:-:S04]  /*0b80*/  IMAD.MOV.U32 R7, RZ, RZ, RZ ;  /* 0x000000ffff077224 */ /* 0x000fc800078e00ff */
[----:B------:R-:W-:Y:S01]  /*0b90*/  IMAD R5, R5, 0x2f0, R8 ;  /* 0x000002f005057824 */ /* 0x000fe200078e0208 */
[----:B------:R-:W-:Y:S06]  /*0ba0*/  @!P0 BRA `(.L_x_4) ;  /* 0x0000000400248947 */ /* 0x000fec0003800000 */
[----:B------:R-:W-:Y:S01]  /*0bb0*/  LOP3.LUT R7, R6, 0x7ffffff8, RZ, 0xc0, !PT ;  /* 0x7ffffff806077812 */ /* 0x000fe200078ec0ff */
[----:B------:R-:W-:-:S07]  /*0bc0*/  IMAD.MOV.U32 R16, RZ, RZ, RZ ;  /* 0x000000ffff107224 */ /* 0x000fce00078e00ff */
.L_x_5:
[----:B------:R-:W-:-:S05]  /*0bd0*/  LEA R18, R16, R20, 0x3 ;  /* 0x0000001410127211 */ /* 0x000fca00078e18ff */
[----:B-1----:R-:W2:Y:S04]  /*0be0*/  LDL.64 R28, [R18] ;  /* 0x00000000121c7983 */ /* 0x002ea80000100a00 */
[----:B------:R-:W3:Y:S04]  /*0bf0*/  LDL.64 R26, [R18+0x8] ;  /* 0x00000800121a7983 */ /* 0x000ee80000100a00 */
[----:B------:R-:W4:Y:S04]  /*0c00*/  LDL.64 R10, [R18+0x18] ;  /* 0x00001800120a7983 */ /* 0x000f280000100a00 */
[----:B------:R-:W5:Y:S04]  /*0c10*/  LDL.64 R8, [R18+0x10] ;  /* 0x0000100012087983 */ /* 0x000f680000100a00 */
[----:B------:R-:W5:Y:S04]  /*0c20*/  LDL.64 R12, [R18+0x20] ;  /* 0x00002000120c7983 */ /* 0x000f680000100a00 */
[----:B------:R-:W5:Y:S04]  /*0c30*/  LDL.64 R14, [R18+0x28] ;  /* 0x00002800120e7983 */ /* 0x000f680000100a00 */
[----:B------:R-:W5:Y:S04]  /*0c40*/  LDL.64 R22, [R18+0x30] ;  /* 0x0000300012167983 */ /* 0x000f680000100a00 */
[----:B------:R1:W5:Y:S01]  /*0c50*/  LDL.64 R24, [R18+0x38] ;  /* 0x0000380012187983 */ /* 0x0003620000100a00 */
[----:B------:R-:W-:-:S04]  /*0c60*/  IMAD.IADD R35, R5, 0x1, R16 ;  /* 0x0000000105237824 */ /* 0x000fc800078e0210 */
[----:B------:R-:W-:-:S04]  /*0c70*/  IMAD R33, R16, 0x7, R35 ;  /* 0x0000000710217824 */ /* 0x000fc800078e0223 */
[C---:B------:R-:W-:Y:S02]  /*0c80*/  IMAD R31, R16.reuse, -0x4, R33 ;  /* 0xfffffffc101f7824 */ /* 0x040fe400078e0221 */
[C---:B------:R-:W-:Y:S02]  /*0c90*/  VIADD R32, R16.reuse, 0x1 ;  /* 0x0000000110207836 */ /* 0x040fe40000000000 */
[----:B-1----:R-:W-:Y:S01]  /*0ca0*/  IMAD R18, R16, -0x3, R31 ;  /* 0xfffffffd10127824 */ /* 0x002fe200078e021f */
[----:B--2---:R-:W-:-:S06]  /*0cb0*/  DSETP.GT.AND P0, PT, R28, RZ, PT ;  /* 0x000000ff1c00722a */ /* 0x004fcc0003f04000 */
[----:B------:R-:W-:Y:S01]  /*0cc0*/  SEL R30, RZ, 0x1, P0 ;  /* 0x00000001ff1e7807 */ /* 0x000fe20000000000 */
[----:B---3--:R-:W-:Y:S02]  /*0cd0*/  DSETP.GT.AND P0, PT, R26, RZ, PT ;  /* 0x000000ff1a00722a */ /* 0x008fe40003f04000 */
[----:B------:R-:W-:-:S04]  /*0ce0*/  DADD R28, -RZ, |R28| ;  /* 0x00000000ff1c7229 */ /* 0x000fc8000000051c */
[----:B------:R-:W-:Y:S01]  /*0cf0*/  SEL R37, RZ, 0x1, P0 ;  /* 0x00000001ff257807 */ /* 0x000fe20000000000 */
[----:B----4-:R-:W-:Y:S02]  /*0d00*/  DSETP.GT.AND P0, PT, R10, RZ, PT ;  /* 0x000000ff0a00722a */ /* 0x010fe40003f04000 */
[----:B-----5:R-:W-:Y:S01]  /*0d10*/  DSETP.GT.AND P2, PT, R8, RZ, PT ;  /* 0x000000ff0800722a */ /* 0x020fe20003f44000 */
[----:B------:R1:W-:Y:S01]  /*0d20*/  STS.U8 [R35+0x12c], R30 ;  /* 0x00012c1e23007388 */ /* 0x0003e20000000000 */
[----:B------:R-:W-:-:S03]  /*0d30*/  DADD R26, -RZ, |R26| ;  /* 0x00000000ff1a7229 */ /* 0x000fc6000000051a */
[----:B------:R2:W-:Y:S01]  /*0d40*/  STS.64 [R33+0x78], R28 ;  /* 0x0000781c21007388 */ /* 0x0005e20000000a00 */
[----:B------:R-:W-:Y:S02]  /*0d50*/  DADD R8, -RZ, |R8| ;  /* 0x00000000ff087229 */ /* 0x000fe40000000508 */
[----:B------:R-:W-:Y:S01]  /*0d60*/  DADD R10, -RZ, |R10| ;  /* 0x00000000ff0a7229 */ /* 0x000fe2000000050a */
[----:B------:R-:W-:Y:S01]  /*0d70*/  STS [R31+0xf0], R16 ;  /* 0x0000f0101f007388 */ /* 0x000fe20000000800 */
[----:B-1----:R-:W-:Y:S01]  /*0d80*/  SEL R35, RZ, 0x1, P2 ;  /* 0x00000001ff237807 */ /* 0x002fe20001000000 */
[----:B------:R-:W-:Y:S02]  /*0d90*/  DSETP.GT.AND P2, PT, R14, RZ, PT ;  /* 0x000000ff0e00722a */ /* 0x000fe40003f44000 */
[----:B------:R-:W-:Y:S01]  /*0da0*/  STS.U8 [R18+0x12d], R37 ;  /* 0x00012d2512007388 */ /* 0x000fe20000000000 */
[----:B--2---:R-:W-:Y:S01]  /*0db0*/  SEL R29, RZ, 0x1, P0 ;  /* 0x00000001ff1d7807 */ /* 0x004fe20000000000 */
[----:B------:R-:W-:Y:S01]  /*0dc0*/  DSETP.GT.AND P0, PT, R12, RZ, PT ;  /* 0x000000ff0c00722a */ /* 0x000fe20003f04000 */
[C---:B------:R-:W-:Y:S01]  /*0dd0*/  VIADD R28, R16.reuse, 0x2 ;  /* 0x00000002101c7836 */ /* 0x040fe20000000000 */
[----:B------:R1:W-:Y:S01]  /*0de0*/  STS.64 [R33+0x80], R26 ;  /* 0x0000801a21007388 */ /* 0x0003e20000000a00 */
[----:B------:R-:W-:Y:S01]  /*0df0*/  IADD3 R30, PT, PT, R16, 0x3, RZ ;  /* 0x00000003101e7810 */ /* 0x000fe20007ffe0ff */
[----:B------:R-:W-:-:S02]  /*0e00*/  DADD R12, -RZ, |R12| ;  /* 0x00000000ff0c7229 */ /* 0x000fc4000000050c */
[----:B------:R-:W-:Y:S01]  /*0e10*/  STS [R31+0xf4], R32 ;  /* 0x0000f4201f007388 */ /* 0x000fe20000000800 */
[----:B------:R-:W-:-:S03]  /*0e20*/  DADD R14, -RZ, |R14| ;  /* 0x00000000ff0e7229 */ /* 0x000fc6000000050e */
[----:B------:R-:W-:Y:S01]  /*0e30*/  STS.U8 [R18+0x12e], R35 ;  /* 0x00012e2312007388 */ /* 0x000fe20000000000 */
[----:B-1----:R-:W-:-:S03]  /*0e40*/  SEL R27, RZ, 0x1, P0 ;  /* 0x00000001ff1b7807 */ /* 0x002fc60000000000 */
[----:B------:R1:W-:Y:S01]  /*0e50*/  STS.64 [R33+0x88], R8 ;  /* 0x0000880821007388 */ /* 0x0003e20000000a00 */
[----:B------:R-:W-:Y:S01]  /*0e60*/  DSETP.GT.AND P0, PT, R22, RZ, PT ;  /* 0x000000ff1600722a */ /* 0x000fe20003f04000 */
[----:B------:R-:W-:Y:S02]  /*0e70*/  VIADD R26, R16, 0x4 ;  /* 0x00000004101a7836 */ /* 0x000fe40000000000 */
        /* <DEDUP_REMOVED lines=9> */
[----:B------:R-:W-:Y:S04]  /*0f10*/  STS.U8 [R18+0x130], R27 ;  /* 0x0001301b12007388 */ /* 0x000fe80000000000 */
[----:B------:R2:W-:Y:S01]  /*0f20*/  STS.64 [R33+0x98], R12 ;  /* 0x0000980c21007388 */ /* 0x0005e20000000a00 */
[----:B-1----:R-:W-:Y:S01]  /*0f30*/  SEL R11, RZ, 0x1, P0 ;  /* 0x00000001ff0b7807 */ /* 0x002fe20000000000 */
[----:B------:R-:W-:Y:S02]  /*0f40*/  VIADD R10, R16, 0x6 ;  /* 0x00000006100a7836 */ /* 0x000fe40000000000 */
[----:B------:R3:W-:Y:S04]  /*0f50*/  STS [R31+0x100], R26 ;  /* 0x0001001a1f007388 */ /* 0x0007e80000000800 */
[----:B------:R3:W-:Y:S04]  /*0f60*/  STS.U8 [R18+0x131], R9 ;  /* 0x0001310912007388 */ /* 0x0007e80000000000 */
[----:B------:R3:W-:Y:S01]  /*0f70*/  STS.64 [R33+0xa0], R14 ;  /* 0x0000a00e21007388 */ /* 0x0007e20000000a00 */
[----:B--2---:R-:W-:-:S02]  /*0f80*/  SEL R13, RZ, 0x1, P2 ;  /* 0x00000001ff0d7807 */ /* 0x004fc40001000000 */
[C---:B------:R-:W-:Y:S01]  /*0f90*/  IADD3 R12, PT, PT, R16.reuse, 0x7, RZ ;  /* 0x00000007100c7810 */ /* 0x040fe20007ffe0ff */
[----:B------:R3:W-:Y:S04]  /*0fa0*/  STS [R31+0x104], R8 ;  /* 0x000104081f007388 */ /* 0x0007e80000000800 */
[----:B------:R3:W-:Y:S04]  /*0fb0*/  STS.U8 [R18+0x132], R11 ;  /* 0x0001320b12007388 */ /* 0x0007e80000000000 */
[----:B------:R3:W-:Y:S01]  /*0fc0*/  STS.64 [R33+0xa8], R22 ;  /* 0x0000a81621007388 */ /* 0x0007e20000000a00 */
[----:B------:R-:W-:-:S03]  /*0fd0*/  VIADD R16, R16, 0x8 ;  /* 0x0000000810107836 */ /* 0x000fc60000000000 */
[----:B------:R3:W-:Y:S04]  /*0fe0*/  STS [R31+0x108], R10 ;  /* 0x0001080a1f007388 */ /* 0x0007e80000000800 */
[----:B------:R3:W-:Y:S04]  /*0ff0*/  STS.U8 [R18+0x133], R13 ;  /* 0x0001330d12007388 */ /* 0x0007e80000000000 */
[----:B------:R3:W-:Y:S04]  /*1000*/  STS.64 [R33+0xb0], R24 ;  /* 0x0000b01821007388 */ /* 0x0007e80000000a00 */
[----:B------:R3:W-:Y:S01]  /*1010*/  STS [R31+0x10c], R12 ;  /* 0x00010c0c1f007388 */ /* 0x0007e20000000800 */
[----:B------:R-:W-:-:S13]  /*1020*/  ISETP.NE.AND P0, PT, R16, R7, PT ;  /* 0x000000071000720c */ /* 0x000fda0003f05270 */
[----:B---3--:R-:W-:Y:S05]  /*1030*/  @P0 BRA `(.L_x_5) ;  /* 0xfffffff800e40947 */ /* 0x008fea000383ffff */
.L_x_4:
[----:B------:R-:W-:Y:S05]  /*1040*/  @!P1 BRA `(.L_x_6) ;  /* 0x00000004003c9947 */ /* 0x000fea0003800000 */
[----:B------:R-:W-:Y:S02]  /*1050*/  ISETP.GE.U32.AND P0, PT, R0, 0x4, PT ;  /* 0x000000040000780c */ /* 0x000fe40003f06070 */
[----:B-1----:R-:W-:-:S04]  /*1060*/  LOP3.LUT R28, R6, 0x3, RZ, 0xc0, !PT ;  /* 0x00000003061c7812 */ /* 0x002fc800078ec0ff */
[----:B------:R-:W-:-:S07]  /*1070*/  ISETP.NE.AND P2, PT, R28, RZ, PT ;  /* 0x000000ff1c00720c */ /* 0x000fce0003f45270 */
[----:B------:R-:W-:Y:S06]  /*1080*/  @!P0 BRA `(.L_x_7) ;  /* 0x0000000000948947 */ /* 0x000fec0003800000 */
[----:B------:R-:W-:-:S05]  /*1090*/  IMAD R18, R7, 0x8, R20 ;  /* 0x0000000807127824 */ /* 0x000fca00078e0214 */
[----:B------:R-:W2:Y:S04]  /*10a0*/  LDL.64 R14, [R18] ;  /* 0x00000000120e7983 */ /* 0x000ea80000100a00 */
[----:B------:R-:W3:Y:S04]  /*10b0*/  LDL.64 R12, [R18+0x8] ;  /* 0x00000800120c7983 */ /* 0x000ee80000100a00 */
[----:B------:R-:W4:Y:S04]  /*10c0*/  LDL.64 R10, [R18+0x10] ;  /* 0x00001000120a7983 */ /* 0x000f280000100a00 */
[----:B------:R-:W5:Y:S01]  /*10d0*/  LDL.64 R8, [R18+0x18] ;  /* 0x0000180012087983 */ /* 0x000f620000100a00 */
[----:B------:R-:W-:Y:S01]  /*10e0*/  IMAD.IADD R24, R5, 0x1, R7 ;  /* 0x0000000105187824 */ /* 0x000fe200078e0207 */
[C---:B------:R-:W-:Y:S01]  /*10f0*/  IADD3 R25, PT, PT, R7.reuse, 0x1, RZ ;  /* 0x0000000107197810 */ /* 0x040fe20007ffe0ff */
[----:B------:R-:W-:-:S02]  /*1100*/  VIADD R29, R7, 0x2 ;  /* 0x00000002071d7836 */ /* 0x000fc40000000000 */
[----:B------:R-:W-:-:S04]  /*1110*/  IMAD R23, R7, 0x7, R24 ;  /* 0x0000000707177824 */ /* 0x000fc800078e0218 */
[----:B------:R-:W-:-:S04]  /*1120*/  IMAD R16, R7, -0x4, R23 ;  /* 0xfffffffc07107824 */ /* 0x000fc800078e0217 */
[----:B------:R-:W-:Y:S01]  /*1130*/  IMAD R27, R7, -0x3, R16 ;  /* 0xfffffffd071b7824 */ /* 0x000fe200078e0210 */
[----:B--2---:R-:W-:Y:S02]  /*1140*/  DSETP.GT.AND P0, PT, R14, RZ, PT ;  /* 0x000000ff0e00722a */ /* 0x004fe40003f04000 */
[----:B------:R-:W-:Y:S02]  /*1150*/  DADD R14, -RZ, |R14| ;  /* 0x00000000ff0e7229 */ /* 0x000fe4000000050e */
[----:B---3--:R-:W-:Y:S02]  /*1160*/  DSETP.GT.AND P1, PT, R12, RZ, PT ;  /* 0x000000ff0c00722a */ /* 0x008fe40003f24000 */
[----:B------:R-:W-:Y:S01]  /*1170*/  SEL R22, RZ, 0x1, P0 ;  /* 0x00000001ff167807 */ /* 0x000fe20000000000 */
[----:B------:R-:W-:Y:S02]  /*1180*/  DADD R12, -RZ, |R12| ;  /* 0x00000000ff0c7229 */ /* 0x000fe4000000050c */
[----:B----4-:R-:W-:Y:S01]  /*1190*/  DSETP.GT.AND P0, PT, R10, RZ, PT ;  /* 0x000000ff0a00722a */ /* 0x010fe20003f04000 */
[----:B------:R-:W-:Y:S01]  /*11a0*/  SEL R26, RZ, 0x1, P1 ;  /* 0x00000001ff1a7807 */ /* 0x000fe20000800000 */
[----:B------:R-:W-:Y:S01]  /*11b0*/  STS.U8 [R24+0x12c], R22 ;  /* 0x00012c1618007388 */ /* 0x000fe20000000000 */
[----:B-----5:R-:W-:-:S02]  /*11c0*/  DSETP.GT.AND P1, PT, R8, RZ, PT ;  /* 0x000000ff0800722a */ /* 0x020fc40003f24000 */
[----:B------:R-:W-:Y:S01]  /*11d0*/  DADD R10, -RZ, |R10| ;  /* 0x00000000ff0a7229 */ /* 0x000fe2000000050a */
[----:B------:R1:W-:Y:S01]  /*11e0*/  STS.64 [R23+0x78], R14 ;  /* 0x0000780e17007388 */ /* 0x0003e20000000a00 */
[----:B------:R-:W-:Y:S01]  /*11f0*/  SEL R18, RZ, 0x1, P0 ;  /* 0x00000001ff127807 */ /* 0x000fe20000000000 */
[----:B------:R-:W-:Y:S02]  /*1200*/  DADD R8, -RZ, |R8| ;  /* 0x00000000ff087229 */ /* 0x000fe40000000508 */
[----:B------:R2:W-:Y:S04]  /*1210*/  STS [R16+0xf0], R7 ;  /* 0x0000f00710007388 */ /* 0x0005e80000000800 */
[----:B------:R3:W-:Y:S04]  /*1220*/  STS.U8 [R27+0x12d], R26 ;  /* 0x00012d1a1b007388 */ /* 0x0007e80000000000 */
[----:B------:R3:W-:Y:S01]  /*1230*/  STS.64 [R23+0x80], R12 ;  /* 0x0000800c17007388 */ /* 0x0007e20000000a00 */
[----:B-1----:R-:W-:Y:S01]  /*1240*/  SEL R14, RZ, 0x1, P1 ;  /* 0x00000001ff0e7807 */ /* 0x002fe20000800000 */
[----:B------:R-:W-:-:S02]  /*1250*/  VIADD R15, R7, 0x3 ;  /* 0x00000003070f7836 */ /* 0x000fc40000000000 */
[----:B------:R3:W-:Y:S01]  /*1260*/  STS [R16+0xf4], R25 ;  /* 0x0000f41910007388 */ /* 0x0007e20000000800 */
[----:B--2---:R-:W-:-:S03]  /*1270*/  VIADD R7, R7, 0x4 ;  /* 0x0000000407077836 */ /* 0x004fc60000000000 */
[----:B------:R3:W-:Y:S04]  /*1280*/  STS.U8 [R27+0x12e], R18 ;  /* 0x00012e121b007388 */ /* 0x0007e80000000000 */
[----:B------:R3:W-:Y:S04]  /*1290*/  STS.64 [R23+0x88], R10 ;  /* 0x0000880a17007388 */ /* 0x0007e80000000a00 */
[----:B------:R3:W-:Y:S04]  /*12a0*/  STS [R16+0xf8], R29 ;  /* 0x0000f81d10007388 */ /* 0x0007e80000000800 */
[----:B------:R3:W-:Y:S04]  /*12b0*/  STS.U8 [R27+0x12f], R14 ;  /* 0x00012f0e1b007388 */ /* 0x0007e80000000000 */
[----:B------:R3:W-:Y:S04]  /*12c0*/  STS.64 [R23+0x90], R8 ;  /* 0x0000900817007388 */ /* 0x0007e80000000a00 */
[----:B------:R3:W-:Y:S02]  /*12d0*/  STS [R16+0xfc], R15 ;  /* 0x0000fc0f10007388 */ /* 0x0007e40000000800 */
.L_x_7:
[----:B------:R-:W-:Y:S05]  /*12e0*/  @!P2 BRA `(.L_x_6) ;  /* 0x000000000094a947 */ /* 0x000fea0003800000 */
[----:B------:R-:W-:Y:S02]  /*12f0*/  ISETP.NE.AND P0, PT, R28, 0x1, PT ;  /* 0x000000011c00780c */ /* 0x000fe40003f05270 */
[----:B---3--:R-:W-:-:S04]  /*1300*/  LOP3.LUT R8, R6, 0x1, RZ, 0xc0, !PT ;  /* 0x0000000106087812 */ /* 0x008fc800078ec0ff */
[----:B------:R-:W-:-:S07]  /*1310*/  ISETP.NE.U32.AND P2, PT, R8, 0x1, PT ;  /* 0x000000010800780c */ /* 0x000fce0003f45070 */
[----:B------:R-:W-:Y:S06]  /*1320*/  @!P0 BRA `(.L_x_8) ;  /* 0x0000000000548947 */ /* 0x000fec0003800000 */
[----:B------:R-:W-:-:S05]  /*1330*/  LEA R12, R7, R20, 0x3 ;  /* 0x00000014070c7211 */ /* 0x000fca00078e18ff */
[----:B------:R-:W2:Y:S04]  /*1340*/  LDL.64 R8, [R12] ;  /* 0x000000000c087983 */ /* 0x000ea80000100a00 */
[----:B------:R-:W3:Y:S01]  /*1350*/  LDL.64 R10, [R12+0x8] ;  /* 0x000008000c0a7983 */ /* 0x000ee20000100a00 */
[----:B------:R-:W-:Y:S02]  /*1360*/  IMAD.IADD R14, R5, 0x1, R7 ;  /* 0x00000001050e7824 */ /* 0x000fe400078e0207 */
[C---:B------:R-:W-:Y:S02]  /*1370*/  VIADD R23, R7.reuse, 0x1 ;  /* 0x0000000107177836 */ /* 0x040fe40000000000 */
[----:B------:R-:W-:-:S04]  /*1380*/  IMAD R15, R7, 0x7, R14 ;  /* 0x00000007070f7824 */ /* 0x000fc800078e020e */
[----:B------:R-:W-:-:S04]  /*1390*/  IMAD R16, R7, -0x4, R15 ;  /* 0xfffffffc07107824 */ /* 0x000fc800078e020f */
[----:B------:R-:W-:Y:S01]  /*13a0*/  IMAD R25, R7, -0x3, R16 ;  /* 0xfffffffd07197824 */ /* 0x000fe200078e0210 */
[----:B--2---:R-:W-:Y:S02]  /*13b0*/  DSETP.GT.AND P0, PT, R8, RZ, PT ;  /* 0x000000ff0800722a */ /* 0x004fe40003f04000 */
[----:B------:R-:W-:Y:S02]  /*13c0*/  DADD R8, -RZ, |R8| ;  /* 0x00000000ff087229 */ /* 0x000fe40000000508 */
[----:B---3--:R-:W-:Y:S02]  /*13d0*/  DSETP.GT.AND P1, PT, R10, RZ, PT ;  /* 0x000000ff0a00722a */ /* 0x008fe40003f24000 */
[----:B------:R-:W-:Y:S01]  /*13e0*/  SEL R13, RZ, 0x1, P0 ;  /* 0x00000001ff0d7807 */ /* 0x000fe20000000000 */
[----:B------:R-:W-:-:S03]  /*13f0*/  DADD R10, -RZ, |R10| ;  /* 0x00000000ff0a7229 */ /* 0x000fc6000000050a */
[----:B------:R-:W-:Y:S01]  /*1400*/  SEL R18, RZ, 0x1, P1 ;  /* 0x00000001ff127807 */ /* 0x000fe20000800000 */
[----:B------:R-:W-:Y:S04]  /*1410*/  STS.U8 [R14+0x12c], R13 ;  /* 0x00012c0d0e007388 */ /* 0x000fe80000000000 */
[----:B------:R-:W-:Y:S04]  /*1420*/  STS.64 [R15+0x78], R8 ;  /* 0x000078080f007388 */ /* 0x000fe80000000a00 */
[----:B------:R1:W-:Y:S04]  /*1430*/  STS [R16+0xf0], R7 ;  /* 0x0000f00710007388 */ /* 0x0003e80000000800 */
[----:B------:R2:W-:Y:S04]  /*1440*/  STS.U8 [R25+0x12d], R18 ;  /* 0x00012d1219007388 */ /* 0x0005e80000000000 */
[----:B------:R2:W-:Y:S01]  /*1450*/  STS.64 [R15+0x80], R10 ;  /* 0x0000800a0f007388 */ /* 0x0005e20000000a00 */
[----:B-1----:R-:W-:-:S03]  /*1460*/  VIADD R7, R7, 0x2 ;  /* 0x0000000207077836 */ /* 0x002fc60000000000 */
[----:B------:R2:W-:Y:S04]  /*1470*/  STS [R16+0xf4], R23 ;  /* 0x0000f41710007388 */ /* 0x0005e80000000800 */
.L_x_8:
[----:B------:R-:W-:Y:S05]  /*1480*/  @P2 BRA `(.L_x_6) ;  /* 0x00000000002c2947 */ /* 0x000fea0003800000 */
[----:B--2---:R-:W-:-:S05]  /*1490*/  LEA R10, R7, R20, 0x3 ;  /* 0x00000014070a7211 */ /* 0x004fca00078e18ff */
[----:B------:R-:W2:Y:S01]  /*14a0*/  LDL.64 R8, [R10] ;  /* 0x000000000a087983 */ /* 0x000ea20000100a00 */
[----:B------:R-:W-:-:S04]  /*14b0*/  IMAD.IADD R12, R5, 0x1, R7 ;  /* 0x00000001050c7824 */ /* 0x000fc800078e0207 */
[----:B------:R-:W-:-:S04]  /*14c0*/  IMAD R13, R7, 0x7, R12 ;  /* 0x00000007070d7824 */ /* 0x000fc800078e020c */
[----:B------:R-:W-:Y:S01]  /*14d0*/  IMAD R14, R7, -0x4, R13 ;  /* 0xfffffffc070e7824 */ /* 0x000fe200078e020d */
[----:B--2---:R-:W-:Y:S02]  /*14e0*/  DSETP.GT.AND P0, PT, R8, RZ, PT ;  /* 0x000000ff0800722a */ /* 0x004fe40003f04000 */
[----:B------:R-:W-:-:S04]  /*14f0*/  DADD R8, -RZ, |R8| ;  /* 0x00000000ff087229 */ /* 0x000fc80000000508 */
[----:B------:R-:W-:-:S05]  /*1500*/  SEL R11, RZ, 0x1, P0 ;  /* 0x00000001ff0b7807 */ /* 0x000fca0000000000 */
[----:B------:R4:W-:Y:S04]  /*1510*/  STS.U8 [R12+0x12c], R11 ;  /* 0x00012c0b0c007388 */ /* 0x0009e80000000000 */
[----:B------:R4:W-:Y:S04]  /*1520*/  STS.64 [R13+0x78], R8 ;  /* 0x000078080d007388 */ /* 0x0009e80000000a00 */
[----:B------:R4:W-:Y:S02]  /*1530*/  STS [R14+0xf0], R7 ;  /* 0x0000f0070e007388 */ /* 0x0009e40000000800 */
.L_x_6:
[----:B------:R-:W-:-:S13]  /*1540*/  ISETP.GE.U32.AND P0, PT, R6, 0x2, PT ;  /* 0x000000020600780c */ /* 0x000fda0003f06070 */
[----:B------:R-:W-:Y:S05]  /*1550*/  @!P0 BRA `(.L_x_9) ;  /* 0x0000000800d08947 */ /* 0x000fea0003800000 */
[----:B------:R-:W-:Y:S01]  /*1560*/  PRMT R6, RZ, 0x7610, R6 ;  /* 0x00007610ff067816 */ /* 0x000fe20000000006 */
[----:B--23--:R-:W-:Y:S01]  /*1570*/  IMAD.MOV.U32 R16, RZ, RZ, R2 ;  /* 0x000000ffff107224 */ /* 0x00cfe200078e0002 */
[----:B----4-:R-:W-:Y:S01]  /*1580*/  PRMT R7, RZ, 0x7610, R7 ;  /* 0x00007610ff077816 */ /* 0x010fe20000000007 */
[----:B------:R-:W2:Y:S01]  /*1590*/  LDCU.U16 UR6, c[0x0][0x3a0] ;  /* 0x00007400ff0677ac */ /* 0x000ea20008000400 */
[----:B------:R-:W-:-:S05]  /*15a0*/  UMOV UR4, URZ ;  /* 0x000000ff00047c82 */ /* 0x000fca0008000000 */
.L_x_15:
[----:B---3--:R-:W3:Y:S02]  /*15b0*/  LDCU UR5, c[0x0][0x3a0] ;  /* 0x00007400ff0577ac */ /* 0x008ee40008000800 */
[----:B---3--:R-:W-:-:S04]  /*15c0*/  UIADD3 UR7, UPT, UPT, UR4, -UR5, URZ ;  /* 0x8000000504077290 */ /* 0x008fc8000fffe0ff */
[----:B------:R-:W-:-:S09]  /*15d0*/  UISETP.GT.AND UP0, UPT, UR7, -0x2, UPT ;  /* 0xfffffffe0700788c */ /* 0x000fd2000bf04270 */
[----:B-1----:R-:W-:Y:S05]  /*15e0*/  BRA.U UP0, `(.L_x_10) ;  /* 0x0000000900947547 */ /* 0x002fea000b800000 */
[----:B------:R-:W-:Y:S01]  /*15f0*/  UIADD3 UR5, UPT, UPT, -UR4, -0x2, UR5 ;  /* 0xfffffffe04057890 */ /* 0x000fe2000fffe105 */
[----:B------:R-:W-:Y:S01]  /*1600*/  LOP3.LUT P0, RZ, R16, 0x7, RZ, 0xc0, !PT ;  /* 0x0000000710ff7812 */ /* 0x000fe2000780c0ff */
[----:B------:R-:W-:Y:S02]  /*1610*/  IMAD.MOV.U32 R18, RZ, RZ, RZ ;  /* 0x000000ffff127224 */ /* 0x000fe400078e00ff */
[----:B------:R-:W-:-:S09]  /*1620*/  UISETP.GE.U32.AND UP0, UPT, UR5, 0x7, UPT ;  /* 0x000000070500788c */ /* 0x000fd2000bf06070 */
[----:B------:R-:W-:Y:S05]  /*1630*/  BRA.U !UP0, `(.L_x_11) ;  /* 0x00000005082c7547 */ /* 0x000fea000b800000 */
[----:B------:R-:W-:Y:S01]  /*1640*/  HFMA2 R22, -RZ, RZ, 0, 0 ;  /* 0x00000000ff167431 */ /* 0x000fe200000001ff */
[----:B------:R-:W-:-:S07]  /*1650*/  LOP3.LUT R18, R16, 0xfffffff8, RZ, 0xc0, !PT ;  /* 0xfffffff810127812 */ /* 0x000fce00078ec0ff */
.L_x_12:
[----:B------:R-:W-:-:S04]  /*1660*/  IMAD R25, R22, 0x8, R5 ;  /* 0x0000000816197824 */ /* 0x000fc800078e0205 */
[C---:B------:R-:W-:Y:S01]  /*1670*/  IMAD R23, R22.reuse, -0x4, R25 ;  /* 0xfffffffc16177824 */ /* 0x040fe200078e0219 */
[----:B------:R-:W-:Y:S01]  /*1680*/  LDS.64 R12, [R25+0x78] ;  /* 0x00007800190c7984 */ /* 0x000fe20000000a00 */
[----:B------:R-:W-:-:S03]  /*1690*/  VIADD R22, R22, 0x8 ;  /* 0x0000000816167836 */ /* 0x000fc60000000000 */
[----:B------:R-:W3:Y:S02]  /*16a0*/  LDS.64 R10, [R25+0x80] ;  /* 0x00008000190a7984 */ /* 0x000ee40000000a00 */
[----:B---3--:R-:W-:-:S14]  /*16b0*/  DSETP.GT.AND P1, PT, R12, R10, PT ;  /* 0x0000000a0c00722a */ /* 0x008fdc0003f24000 */
[----:B------:R-:W-:Y:S04]  /*16c0*/  @P1 STS.64 [R25+0x80], R12 ;  /* 0x0000800c19001388 */ /* 0x000fe80000000a00 */
[----:B------:R-:W-:Y:S04]  /*16d0*/  @P1 STS.64 [R25+0x78], R10 ;  /* 0x0000780a19001388 */ /* 0x000fe80000000a00 */
[----:B-1----:R-:W1:Y:S02]  /*16e0*/  @P1 LDS.64 R8, [R23+0xf0] ;  /* 0x0000f00017081984 */ /* 0x002e640000000a00 */
[----:B-1----:R-:W-:-:S02]  /*16f0*/  IMAD.MOV.U32 R26, RZ, RZ, R9 ;  /* 0x000000ffff1a7224 */ /* 0x002fc400078e0009 */
[----:B------:R-:W-:-:S05]  /*1700*/  IMAD.MOV.U32 R27, RZ, RZ, R8 ;  /* 0x000000ffff1b7224 */ /* 0x000fca00078e0008 */
[----:B------:R-:W-:Y:S04]  /*1710*/  @P1 STS.64 [R23+0xf0], R26 ;  /* 0x0000f01a17001388 */ /* 0x000fe80000000a00 */
[----:B------:R-:W-:Y:S04]  /*1720*/  @P1 LDS.64 R10, [R25+0x80] ;  /* 0x00008000190a1984 */ /* 0x000fe80000000a00 */
[----:B------:R-:W1:Y:S02]  /*1730*/  LDS.64 R8, [R25+0x88] ;  /* 0x0000880019087984 */ /* 0x000e640000000a00 */
[----:B-1----:R-:W-:-:S14]  /*1740*/  DSETP.GT.AND P1, PT, R10, R8, PT ;  /* 0x000000080a00722a */ /* 0x002fdc0003f24000 */
[----:B------:R-:W-:Y:S04]  /*1750*/  @P1 STS.128 [R25+0x80], R8 ;  /* 0x0000800819001388 */ /* 0x000fe80000000c00 */
[----:B------:R-:W1:Y:S04]  /*1760*/  @P1 LDS R24, [R23+0xf8] ;  /* 0x0000f80017181984 */ /* 0x000e680000000800 */
[----:B------:R-:W3:Y:S04]  /*1770*/  @P1 LDS R12, [R23+0xf4] ;  /* 0x0000f400170c1984 */ /* 0x000ee80000000800 */
[----:B-1----:R-:W-:Y:S04]  /*1780*/  @P1 STS [R23+0xf4], R24 ;  /* 0x0000f41817001388 */ /* 0x002fe80000000800 */
[----:B---3--:R-:W-:Y:S04]  /*1790*/  @P1 STS [R23+0xf8], R12 ;  /* 0x0000f80c17001388 */ /* 0x008fe80000000800 */
[----:B------:R-:W-:Y:S04]  /*17a0*/  @P1 LDS.64 R8, [R25+0x88] ;  /* 0x0000880019081984 */ /* 0x000fe80000000a00 */
[----:B------:R-:W1:Y:S02]  /*17b0*/  LDS.64 R14, [R25+0x90] ;  /* 0x00009000190e7984 */ /* 0x000e640000000a00 */
[----:B-1----:R-:W-:-:S14]  /*17c0*/  DSETP.GT.AND P1, PT, R8, R14, PT ;  /* 0x0000000e0800722a */ /* 0x002fdc0003f24000 */
[----:B------:R-:W-:Y:S04]  /*17d0*/  @P1 STS.64 [R25+0x90], R8 ;  /* 0x0000900819001388 */ /* 0x000fe80000000a00 */
[----:B------:R-:W-:Y:S04]  /*17e0*/  @P1 STS.64 [R25+0x88], R14 ;  /* 0x0000880e19001388 */ /* 0x000fe80000000a00 */
[----:B------:R-:W1:Y:S02]  /*17f0*/  @P1 LDS.64 R26, [R23+0xf8] ;  /* 0x0000f800171a1984 */ /* 0x000e640000000a00 */
[----:B-1----:R-:W-:Y:S01]  /*1800*/  MOV R28, R27 ;  /* 0x0000001b001c7202 */ /* 0x002fe20000000f00 */
        /* <DEDUP_REMOVED lines=42> */
[----:B-1----:R4:W-:Y:S04]  /*1ab0*/  @P1 STS [R23+0x10c], R10 ;  /* 0x00010c0a17001388 */ /* 0x0029e80000000800 */
[----:B---3--:R4:W-:Y:S01]  /*1ac0*/  @P1 STS [R23+0x110], R8 ;  /* 0x0001100817001388 */ /* 0x0089e20000000800 */
[----:B------:R-:W-:-:S13]  /*1ad0*/  ISETP.NE.AND P1, PT, R22, R18, PT ;  /* 0x000000121600720c */ /* 0x000fda0003f25270 */
[----:B----4-:R-:W-:Y:S05]  /*1ae0*/  @P1 BRA `(.L_x_12) ;  /* 0xfffffff800dc1947 */ /* 0x010fea000383ffff */
.L_x_11:
[----:B------:R-:W-:Y:S05]  /*1af0*/  @!P0 BRA `(.L_x_10) ;  /* 0x0000000400508947 */ /* 0x000fea0003800000 */
[----:B------:R-:W-:-:S05]  /*1b00*/  LOP3.LUT R8, RZ, R7, RZ, 0x33, !PT ;  /* 0x00000007ff087212 */ /* 0x000fca00078e33ff */
[----:B--2---:R-:W-:-:S05]  /*1b10*/  VIADD R8, R8, UR6 ;  /* 0x0000000608087c36 */ /* 0x004fca0008000000 */
[----:B------:R-:W-:-:S04]  /*1b20*/  LOP3.LUT R8, R8, 0x7, RZ, 0xc0, !PT ;  /* 0x0000000708087812 */ /* 0x000fc800078ec0ff */
[C---:B-1----:R-:W-:Y:S02]  /*1b30*/  IADD3 R9, PT, PT, R8.reuse, -0x1, RZ ;  /* 0xffffffff08097810 */ /* 0x042fe40007ffe0ff */
[----:B------:R-:W-:Y:S02]  /*1b40*/  LOP3.LUT P1, RZ, R8, 0x3, RZ, 0xc0, !PT ;  /* 0x0000000308ff7812 */ /* 0x000fe4000782c0ff */
[----:B------:R-:W-:-:S13]  /*1b50*/  ISETP.GE.U32.AND P0, PT, R9, 0x3, PT ;  /* 0x000000030900780c */ /* 0x000fda0003f06070 */
[----:B------:R-:W-:Y:S05]  /*1b60*/  @!P0 BRA `(.L_x_13) ;  /* 0x0000000000948947 */ /* 0x000fea0003800000 */
[----:B------:R-:W-:-:S04]  /*1b70*/  IMAD R23, R18, 0x8, R5 ;  /* 0x0000000812177824 */ /* 0x000fc800078e0205 */
[C---:B------:R-:W-:Y:S01]  /*1b80*/  IMAD R27, R18.reuse, -0x4, R23 ;  /* 0xfffffffc121b7824 */ /* 0x040fe200078e0217 */
[----:B------:R-:W-:Y:S01]  /*1b90*/  LDS.64 R12, [R23+0x78] ;  /* 0x00007800170c7984 */ /* 0x000fe20000000a00 */
[----:B------:R-:W-:-:S03]  /*1ba0*/  VIADD R18, R18, 0x4 ;  /* 0x0000000412127836 */ /* 0x000fc60000000000 */
        /* <DEDUP_REMOVED lines=13> */
[----:B------:R-:W2:Y:S04]  /*1c80*/  @P0 LDS R12, [R27+0xf4] ;  /* 0x0000f4001b0c0984 */ /* 0x000ea80000000800 */
[----:B-1----:R-:W-:Y:S04]  /*1c90*/  @P0 STS [R27+0xf4], R22 ;  /* 0x0000f4161b000388 */ /* 0x002fe80000000800 */
[----:B--2---:R-:W-:Y:S04]  /*1ca0*/  @P0 STS [R27+0xf8], R12 ;  /* 0x0000f80c1b000388 */ /* 0x004fe80000000800 */
        /* <DEDUP_REMOVED lines=15> */
[----:B-1----:R1:W-:Y:S04]  /*1da0*/  @P0 STS [R27+0xfc], R10 ;  /* 0x0000fc0a1b000388 */ /* 0x0023e80000000800 */
[----:B--2---:R1:W-:Y:S02]  /*1db0*/  @P0 STS [R27+0x100], R8 ;  /* 0x000100081b000388 */ /* 0x0043e40000000800 */
.L_x_13:
[----:B------:R-:W-:Y:S05]  /*1dc0*/  @!P1 BRA `(.L_x_10) ;  /* 0x00000000009c9947 */ /* 0x000fea0003800000 */
[----:B-1----:R-:W-:-:S05]  /*1dd0*/  LOP3.LUT R8, R6, 0x3, RZ, 0x3c, !PT ;  /* 0x0000000306087812 */ /* 0x002fca00078e3cff */
[----:B------:R-:W-:-:S05]  /*1de0*/  VIADD R8, R8, UR6 ;  /* 0x0000000608087c36 */ /* 0x000fca0008000000 */
[C---:B------:R-:W-:Y:S02]  /*1df0*/  LOP3.LUT R9, R8.reuse, 0x3, RZ, 0xc0, !PT ;  /* 0x0000000308097812 */ /* 0x040fe400078ec0ff */
[----:B------:R-:W-:Y:S02]  /*1e00*/  LOP3.LUT R8, R8, 0x1, RZ, 0xc0, !PT ;  /* 0x0000000108087812 */ /* 0x000fe400078ec0ff */
[----:B------:R-:W-:Y:S02]  /*1e10*/  ISETP.NE.AND P0, PT, R9, 0x1, PT ;  /* 0x000000010900780c */ /* 0x000fe40003f05270 */
[----:B------:R-:W-:-:S11]  /*1e20*/  ISETP.NE.U32.AND P1, PT, R8, 0x1, PT ;  /* 0x000000010800780c */ /* 0x000fd60003f25070 */
[----:B------:R-:W-:Y:S05]  /*1e30*/  @!P0 BRA `(.L_x_14) ;  /* 0x0000000000508947 */ /* 0x000fea0003800000 */
[----:B------:R-:W-:-:S05]  /*1e40*/  LEA R23, R18, R5, 0x3 ;  /* 0x0000000512177211 */ /* 0x000fca00078e18ff */
[----:B------:R-:W-:Y:S01]  /*1e50*/  LDS.64 R12, [R23+0x78] ;  /* 0x00007800170c7984 */ /* 0x000fe20000000a00 */
[C---:B------:R-:W-:Y:S02]  /*1e60*/  IMAD R15, R18.reuse, -0x4, R23 ;  /* 0xfffffffc120f7824 */ /* 0x040fe400078e0217 */
[----:B------:R-:W-:Y:S01]  /*1e70*/  VIADD R18, R18, 0x2 ;  /* 0x0000000212127836 */ /* 0x000fe20000000000 */
        /* <DEDUP_REMOVED lines=16> */
.L_x_14:
[----:B------:R-:W-:Y:S05]  /*1f80*/  @P1 BRA `(.L_x_10) ;  /* 0x00000000002c1947 */ /* 0x000fea0003800000 */
[----:B-1----:R-:W-:-:S05]  /*1f90*/  LEA R15, R18, R5, 0x3 ;  /* 0x00000005120f7211 */ /* 0x002fca00078e18ff */
[----:B------:R-:W-:Y:S04]  /*1fa0*/  LDS.64 R8, [R15+0x78] ;  /* 0x000078000f087984 */ /* 0x000fe80000000a00 */
[----:B------:R-:W1:Y:S02]  /*1fb0*/  LDS.64 R10, [R15+0x80] ;  /* 0x000080000f0a7984 */ /* 0x000e640000000a00 */
[----:B-1----:R-:W-:-:S14]  /*1fc0*/  DSETP.GT.AND P0, PT, R8, R10, PT ;  /* 0x0000000a0800722a */ /* 0x002fdc0003f04000 */
[----:B------:R-:W-:Y:S01]  /*1fd0*/  @P0 IMAD R18, R18, -0x4, R15 ;  /* 0xfffffffc12120824 */ /* 0x000fe200078e020f */
[----:B------:R-:W-:Y:S04]  /*1fe0*/  @P0 STS.64 [R15+0x78], R10 ;  /* 0x0000780a0f000388 */ /* 0x000fe80000000a00 */
[----:B------:R-:W-:Y:S04]  /*1ff0*/  @P0 STS.64 [R15+0x80], R8 ;  /* 0x000080080f000388 */ /* 0x000fe80000000a00 */
[----:B------:R-:W1:Y:S02]  /*2000*/  @P0 LDS.64 R12, [R18+0xf0] ;  /* 0x0000f000120c0984 */ /* 0x000e640000000a00 */
[----:B-1----:R-:W-:-:S02]  /*2010*/  IMAD.MOV.U32 R22, RZ, RZ, R13 ;  /* 0x000000ffff167224 */ /* 0x002fc400078e000d */
[----:B------:R-:W-:-:S05]  /*2020*/  IMAD.MOV.U32 R23, RZ, RZ, R12 ;  /* 0x000000ffff177224 */ /* 0x000fca00078e000c */
[----:B------:R3:W-:Y:S02]  /*2030*/  @P0 STS.64 [R18+0xf0], R22 ;  /* 0x0000f01612000388 */ /* 0x0007e40000000a00 */
.L_x_10:
[----:B------:R-:W-:Y:S01]  /*2040*/  UIADD3 UR4, UPT, UPT, UR4, 0x1, URZ ;  /* 0x0000000104047890 */ /* 0x000fe2000fffe0ff */
[----:B------:R-:W-:Y:S01]  /*2050*/  VIADD R7, R7, 0x1 ;  /* 0x0000000107077836 */ /* 0x000fe20000000000 */
[----:B------:R-:W-:Y:S01]  /*2060*/  IADD3 R6, PT, PT, R6, 0x1, RZ ;  /* 0x0000000106067810 */ /* 0x000fe20007ffe0ff */
[----:B------:R-:W-:-:S03]  /*2070*/  VIADD R16, R16, 0xffffffff ;  /* 0xffffffff10107836 */ /* 0x000fc60000000000 */
[----:B------:R-:W-:-:S13]  /*2080*/  ISETP.NE.AND P0, PT, R2, UR4, PT ;  /* 0x0000000402007c0c */ /* 0x000fda000bf05270 */
[----:B------:R-:W-:Y:S05]  /*2090*/  @P0 BRA `(.L_x_15) ;  /* 0xfffffff400440947 */ /* 0x000fea000383ffff */
.L_x_9:
[----:B------:R-:W-:Y:S01]  /*20a0*/  ISETP.GE.U32.AND P0, PT, R2, 0x7, PT ;  /* 0x000000070200780c */ /* 0x000fe20003f06070 */
[----:B------:R-:W-:Y:S01]  /*20b0*/  UMOV UR4, URZ ;  /* 0x000000ff00047c82 */ /* 0x000fe20008000000 */
[----:B------:R-:W-:-:S11]  /*20c0*/  ISETP.NE.AND P1, PT, R0, RZ, PT ;  /* 0x000000ff0000720c */ /* 0x000fd60003f25270 */
[----:B------:R-:W-:Y:S05]  /*20d0*/  @!P0 BRA `(.L_x_16) ;  /* 0x0000000000588947 */ /* 0x000fea0003800000 */
[----:B------:R0:W0:Y:S01]  /*20e0*/  LDS.U8 R6, [R5+0x133] ;  /* 0x0001330005067984 */ /* 0x0000220000000000 */
[----:B------:R-:W5:Y:S01]  /*20f0*/  LDCU UR4, c[0x0][0x3a0] ;  /* 0x00007400ff0477ac */ /* 0x000f620008000800 */
[----:B------:R-:W-:Y:S01]  /*2100*/  UMOV UR5, URZ ;  /* 0x000000ff00057c82 */ /* 0x000fe20008000000 */
[----:B-----5:R-:W-:-:S12]  /*2110*/  ULOP3.LUT UR4, UR4, 0x7ffffff8, URZ, 0xc0, !UPT ;  /* 0x7ffffff804047892 */ /* 0x020fd8000f8ec0ff */
.L_x_17:
[----:B-1-34-:R-:W1:Y:S04]  /*2120*/  LDS R8, [R5+UR5+0x130] ;  /* 0x0001300505087984 */ /* 0x01ae680008000800 */
[----:B------:R-:W2:Y:S04]  /*2130*/  LDS R7, [R5+UR5+0x12c] ;  /* 0x00012c0505077984 */ /* 0x000ea80008000800 */
[----:B0-----:R0:W-:Y:S04]  /*2140*/  STS.U8 [R5+UR5+0x142], R6 ;  /* 0x0001420605007988 */ /* 0x0011e80008000005 */
[----:B------:R3:W-:Y:S04]  /*2150*/  STS.U16 [R5+UR5+0x14a], RZ ;  /* 0x00014aff05007988 */ /* 0x0007e80008000405 */
[----:B------:R3:W-:Y:S04]  /*2160*/  STS [R5+UR5+0x14c], RZ ;  /* 0x00014cff05007988 */ /* 0x0007e80008000805 */
[----:B------:R3:W-:Y:S01]  /*2170*/  STS.U16 [R5+UR5+0x150], RZ ;  /* 0x000150ff05007988 */ /* 0x0007e20008000405 */
[----:B-1----:R-:W-:-:S02]  /*2180*/  PRMT R9, R8, 0x7772, RZ ;  /* 0x0000777208097816 */ /* 0x002fc400000000ff */
[----:B------:R-:W-:Y:S02]  /*2190*/  PRMT R12, R8, 0x7771, RZ ;  /* 0x00007771080c7816 */ /* 0x000fe400000000ff */
[----:B--2---:R-:W-:Y:S02]  /*21a0*/  PRMT R10, R7, 0x4321, R8 ;  /* 0x00004321070a7816 */ /* 0x004fe40000000008 */
[----:B------:R-:W-:Y:S02]  /*21b0*/  PRMT R12, R9, 0x7604, R12 ;  /* 0x00007604090c7816 */ /* 0x000fe4000000000c */
[----:B------:R-:W-:Y:S01]  /*21c0*/  PRMT R8, R7, 0x7770, RZ ;  /* 0x0000777007087816 */ /* 0x000fe200000000ff */
[----:B------:R3:W-:Y:S03]  /*21d0*/  STS [R5+UR5+0x13c], R10 ;  /* 0x00013c0a05007988 */ /* 0x0007e60008000805 */
[----:B0-----:R-:W-:Y:S01]  /*21e0*/  PRMT R6, R8, 0x7610, R6 ;  /* 0x0000761008067816 */ /* 0x001fe20000000006 */
[----:B------:R3:W-:Y:S04]  /*21f0*/  STS.U16 [R5+UR5+0x140], R12 ;  /* 0x0001400c05007988 */ /* 0x0007e80008000405 */
[----:B------:R3:W-:Y:S01]  /*2200*/  STS.U8 [R5+UR5+0x13b], R8 ;  /* 0x00013b0805007988 */ /* 0x0007e20008000005 */
[----:B------:R-:W-:-:S04]  /*2210*/  UIADD3 UR5, UPT, UPT, UR5, 0x8, URZ ;  /* 0x0000000805057890 */ /* 0x000fc8000fffe0ff */
[----:B------:R-:W-:-:S09]  /*2220*/  UISETP.NE.AND UP0, UPT, UR5, UR4, UPT ;  /* 0x000000040500728c */ /* 0x000fd2000bf05270 */
[----:B---3--:R-:W-:Y:S05]  /*2230*/  BRA.U UP0, `(.L_x_17) ;  /* 0xfffffffd00b87547 */ /* 0x008fea000b83ffff */
.L_x_16:
[----:B------:R-:W-:Y:S05]  /*2240*/  @!P1 BRA `(.L_x_18) ;  /* 0x0000000000849947 */ /* 0x000fea0003800000 */
[----:B----4-:R-:W1:Y:S01]  /*2250*/  LDC R7, c[0x0][0x3a0] ;  /* 0x0000e800ff077b82 */ /* 0x010e620000000800 */
[----:B------:R-:W-:Y:S02]  /*2260*/  ISETP.GE.U32.AND P0, PT, R0, 0x4, PT ;  /* 0x000000040000780c */ /* 0x000fe40003f06070 */
[----:B-1-3--:R-:W-:-:S04]  /*2270*/  LOP3.LUT R9, R7, 0x3, RZ, 0xc0, !PT ;  /* 0x0000000307097812 */ /* 0x00afc800078ec0ff */
[----:B------:R-:W-:-:S07]  /*2280*/  ISETP.NE.AND P1, PT, R9, RZ, PT ;  /* 0x000000ff0900720c */ /* 0x000fce0003f25270 */
[----:B------:R-:W-:Y:S06]  /*2290*/  @!P0 BRA `(.L_x_19) ;  /* 0x0000000000348947 */ /* 0x000fec0003800000 */
[----:B------:R-:W1:Y:S04]  /*22a0*/  LDS.U8 R6, [R5+UR4+0x12c] ;  /* 0x00012c0405067984 */ /* 0x000e680008000000 */
[----:B------:R-:W3:Y:S04]  /*22b0*/  LDS.U8 R8, [R5+UR4+0x12d] ;  /* 0x00012d0405087984 */ /* 0x000ee80008000000 */
[----:B--2---:R-:W2:Y:S04]  /*22c0*/  LDS.U8 R10, [R5+UR4+0x12e] ;  /* 0x00012e04050a7984 */ /* 0x004ea80008000000 */
[----:B------:R-:W4:Y:S04]  /*22d0*/  LDS.U8 R12, [R5+UR4+0x12f] ;  /* 0x00012f04050c7984 */ /* 0x000f280008000000 */
[----:B------:R0:W-:Y:S04]  /*22e0*/  STS.U8 [R5+UR4+0x14a], RZ ;  /* 0x00014aff05007988 */ /* 0x0001e80008000004 */
[----:B------:R0:W-:Y:S04]  /*22f0*/  STS.U8 [R5+UR4+0x14b], RZ ;  /* 0x00014bff05007988 */ /* 0x0001e80008000004 */
[----:B------:R0:W-:Y:S04]  /*2300*/  STS.U8 [R5+UR4+0x14c], RZ ;  /* 0x00014cff05007988 */ /* 0x0001e80008000004 */
[----:B------:R0:W-:Y:S04]  /*2310*/  STS.U8 [R5+UR4+0x14d], RZ ;  /* 0x00014dff05007988 */ /* 0x0001e80008000004 */
[----:B-1----:R1:W-:Y:S04]  /*2320*/  STS.U8 [R5+UR4+0x13b], R6 ;  /* 0x00013b0605007988 */ /* 0x0023e80008000004 */
[----:B---3--:R1:W-:Y:S04]  /*2330*/  STS.U8 [R5+UR4+0x13c], R8 ;  /* 0x00013c0805007988 */ /* 0x0083e80008000004 */
[----:B--2---:R1:W-:Y:S04]  /*2340*/  STS.U8 [R5+UR4+0x13d], R10 ;  /* 0x00013d0a05007988 */ /* 0x0043e80008000004 */
[----:B----4-:R1:W-:Y:S01]  /*2350*/  STS.U8 [R5+UR4+0x13e], R12 ;  /* 0x00013e0c05007988 */ /* 0x0103e20008000004 */
[----:B0-----:R-:W-:-:S12]  /*2360*/  UIADD3 UR4, UPT, UPT, UR4, 0x4, URZ ;  /* 0x0000000404047890 */ /* 0x001fd8000fffe0ff */
.L_x_19:
[----:B------:R-:W-:Y:S05]  /*2370*/  @!P1 BRA `(.L_x_18) ;  /* 0x0000000000389947 */ /* 0x000fea0003800000 */
[----:B------:R-:W-:Y:S02]  /*2380*/  ISETP.NE.AND P0, PT, R9, 0x1, PT ;  /* 0x000000010900780c */ /* 0x000fe40003f05270 */
[----:B------:R-:W-:-:S04]  /*2390*/  LOP3.LUT R7, R7, 0x1, RZ, 0xc0, !PT ;  /* 0x0000000107077812 */ /* 0x000fc800078ec0ff */
[----:B------:R-:W-:-:S07]  /*23a0*/  ISETP.NE.U32.AND P1, PT, R7, 0x1, PT ;  /* 0x000000010700780c */ /* 0x000fce0003f25070 */
[----:B------:R-:W-:Y:S06]  /*23b0*/  @!P0 BRA `(.L_x_20) ;  /* 0x00000000001c8947 */ /* 0x000fec0003800000 */
[----:B-1----:R-:W1:Y:S04]  /*23c0*/  LDS.U8 R6, [R5+UR4+0x12c] ;  /* 0x00012c0405067984 */ /* 0x002e680008000000 */
[----:B------:R-:W3:Y:S04]  /*23d0*/  LDS.U8 R8, [R5+UR4+0x12d] ;  /* 0x00012d0405087984 */ /* 0x000ee80008000000 */
[----:B------:R4:W-:Y:S04]  /*23e0*/  STS.U8 [R5+UR4+0x14a], RZ ;  /* 0x00014aff05007988 */ /* 0x0009e80008000004 */
[----:B------:R4:W-:Y:S04]  /*23f0*/  STS.U8 [R5+UR4+0x14b], RZ ;  /* 0x00014bff05007988 */ /* 0x0009e80008000004 */
[----:B-1----:R4:W-:Y:S04]  /*2400*/  STS.U8 [R5+UR4+0x13b], R6 ;  /* 0x00013b0605007988 */ /* 0x0029e80008000004 */
[----:B---3--:R4:W-:Y:S01]  /*2410*/  STS.U8 [R5+UR4+0x13c], R8 ;  /* 0x00013c0805007988 */ /* 0x0089e20008000004 */
[----:B------:R-:W-:-:S12]  /*2420*/  UIADD3 UR4, UPT, UPT, UR4, 0x2, URZ ;  /* 0x0000000204047890 */ /* 0x000fd8000fffe0ff */
.L_x_20:
[----:B-1--4-:R-:W1:Y:S04]  /*2430*/  @!P1 LDS.U8 R6, [R5+UR4+0x12c] ;  /* 0x00012c0405069984 */ /* 0x012e680008000000 */
[----:B------:R3:W-:Y:S04]  /*2440*/  @!P1 STS.U8 [R5+UR4+0x14a], RZ ;  /* 0x00014aff05009988 */ /* 0x0007e80008000004 */
[----:B-1----:R3:W-:Y:S02]  /*2450*/  @!P1 STS.U8 [R5+UR4+0x13b], R6 ;  /* 0x00013b0605009988 */ /* 0x0027e40008000004 */
.L_x_18:
[----:B-123--:R-:W-:Y:S02]  /*2460*/  HFMA2 R10, -RZ, RZ, 0, 0 ;  /* 0x00000000ff0a7431 */ /* 0x00efe400000001ff */
[----:B----4-:R-:W-:Y:S01]  /*2470*/  IMAD.MOV.U32 R13, RZ, RZ, 0x1 ;  /* 0x00000001ff0d7424 */ /* 0x010fe200078e00ff */
[----:B------:R-:W-:Y:S01]  /*2480*/  CS2R R8, SRZ ;  /* 0x0000000000087805 */ /* 0x000fe2000001ff00 */
[----:B------:R-:W-:Y:S01]  /*2490*/  IMAD.MOV.U32 R12, RZ, RZ, RZ ;  /* 0x000000ffff0c7224 */ /* 0x000fe200078e00ff */
[----:B------:R-:W1:Y:S01]  /*24a0*/  LDCU UR8, c[0x0][0x3a0] ;  /* 0x00007400ff0877ac */ /* 0x000e620008000800 */
[----:B------:R-:W-:Y:S02]  /*24b0*/  IMAD.MOV.U32 R11, RZ, RZ, 0x3ff00000 ;  /* 0x3ff00000ff0b7424 */ /* 0x000fe400078e00ff */
[----:B------:R-:W-:Y:S01]  /*24c0*/  IMAD.MOV.U32 R6, RZ, RZ, RZ ;  /* 0x000000ffff067224 */ /* 0x000fe200078e00ff */
[----:B------:R2:W-:Y:S04]  /*24d0*/  STS.64 [R5+0x2e0], R12 ;  /* 0x0002e00c05007388 */ /* 0x0005e80000000a00 */
[----:B------:R2:W-:Y:S02]  /*24e0*/  STS.64 [R5+0x2e8], R10 ;  /* 0x0002e80a05007388 */ /* 0x0005e40000000a00 */
.L_x_26:
[C---:B--2---:R-:W-:Y:S01]  /*24f0*/  IMAD R12, R6.reuse, 0x8, R5 ;  /* 0x00000008060c7824 */ /* 0x044fe200078e0205 */
[----:B-1----:R-:W-:Y:S01]  /*2500*/  MOV R7, UR8 ;  /* 0x0000000800077c02 */ /* 0x002fe20008000f00 */
[----:B------:R-:W-:Y:S01]  /*2510*/  VIADD R6, R6, 0x1 ;  /* 0x0000000106067836 */ /* 0x000fe20000000000 */
[----:B------:R-:W-:Y:S03]  /*2520*/  BSSY.RECONVERGENT B0, `(.L_x_21) ;  /* 0x0000097000007945 */ /* 0x000fe60003800200 */
[----:B------:R-:W1:Y:S01]  /*2530*/  LDS.64 R12, [R12+0x78] ;  /* 0x000078000c0c7984 */ /* 0x000e620000000a00 */
[----:B------:R-:W-:Y:S01]  /*2540*/  ISETP.NE.AND P0, PT, R6, R7, PT ;  /* 0x000000070600720c */ /* 0x000fe20003f05270 */
[----:B-1----:R-:W-:Y:S02]  /*2550*/  DSETP.GEU.AND P1, PT, R12, -30, PT ;  /* 0xc03e00000c00742a */ /* 0x002fe40003f2e000 */
[----:B------:R-:W-:-:S10]  /*2560*/  DADD R10, -RZ, -R12 ;  /* 0x00000000ff0a7229 */ /* 0x000fd4000000090c */
[----:B------:R-:W-:Y:S02]  /*2570*/  IMAD.MOV.U32 R14, RZ, RZ, R10 ;  /* 0x000000ffff0e7224 */ /* 0x000fe400078e000a */
[----:B------:R-:W-:Y:S01]  /*2580*/  IMAD.MOV.U32 R15, RZ, RZ, R11 ;  /* 0x000000ffff0f7224 */ /* 0x000fe200078e000b */
[----:B------:R-:W-:Y:S06]  /*2590*/  @!P1 BRA `(.L_x_22) ;  /* 0x00000008003c9947 */ /* 0x000fec0003800000 */
[----:B------:R-:W-:Y:S01]  /*25a0*/  DSETP.GT.AND P1, PT, R12, 30, PT ;  /* 0x403e00000c00742a */ /* 0x000fe20003f24000 */
[----:B------:R-:W-:-:S13]  /*25b0*/  CS2R R14, SRZ ;  /* 0x00000000000e7805 */ /* 0x000fda000001ff00 */
[----:B------:R-:W-:Y:S05]  /*25c0*/  @P1 BRA `(.L_x_22) ;  /* 0x0000000800301947 */ /* 0x000fea0003800000 */
[----:B------:R-:W-:Y:S01]  /*25d0*/  MOV R14, 0x652b82fe ;  /* 0x652b82fe000e7802 */ /* 0x000fe20000000f00 */
[----:B------:R-:W-:Y:S01]  /*25e0*/  IMAD.MOV.U32 R15, RZ, RZ, 0x3ff71547 ;  /* 0x3ff71547ff0f7424 */ /* 0x000fe200078e00ff */
[----:B------:R-:W-:Y:S01]  /*25f0*/  UMOV UR4, 0x3b39803f ;  /* 0x3b39803f00047882 */ /* 0x000fe20000000000 */
[----:B------:R-:W-:Y:S01]  /*2600*/  IMAD.MOV.U32 R28, RZ, RZ, -0x105c611 ;  /* 0xfefa39efff1c7424 */ /* 0x000fe200078e00ff */
[----:B------:R-:W-:Y:S01]  /*2610*/  UMOV UR5, 0x3c7abc9e ;  /* 0x3c7abc9e00057882 */ /* 0x000fe20000000000 */
[----:B------:R-:W-:Y:S01]  /*2620*/  IMAD.MOV.U32 R29, RZ, RZ, 0x3fe62e42 ;  /* 0x3fe62e42ff1d7424 */ /* 0x000fe200078e00ff */
[----:B------:R-:W-:Y:S01]  /*2630*/  FSETP.GEU.AND P1, PT, |R11|, 4.1917929649353027344, PT ;  /* 0x4086232b0b00780b */ /* 0x000fe20003f2e200 */
[----:B------:R-:W-:Y:S01]  /*2640*/  DFMA R14, -R12, R14, 6.75539944105574400000e+15 ;  /* 0x433800000c0e742b */ /* 0x000fe2000000010e */
[----:B------:R-:W-:Y:S07]  /*2650*/  BSSY.RECONVERGENT B1, `(.L_x_23) ;  /* 0x0000032000017945 */ /* 0x000fee0003800200 */
[----:B------:R-:W-:-:S08]  /*2660*/  DADD R22, R14, -6.75539944105574400000e+15 ;  /* 0xc33800000e167429 */ /* 0x000fd00000000000 */
[----:B------:R-:W-:-:S08]  /*2670*/  DFMA R24, R22, -R28, -R12 ;  /* 0x8000001c1618722b */ /* 0x000fd0000000080c */
[----:B------:R-:W-:Y:S01]  /*2680*/  DFMA R22, R22, -UR4, R24 ;  /* 0x8000000416167c2b */ /* 0x000fe20008000018 */
[----:B------:R-:W-:Y:S01]  /*2690*/  UMOV UR4, 0x69ce2bdf ;  /* 0x69ce2bdf00047882 */ /* 0x000fe20000000000 */
[----:B------:R-:W-:Y:S01]  /*26a0*/  MOV R24, 0xfca213ea ;  /* 0xfca213ea00187802 */ /* 0x000fe20000000f00 */
[----:B------:R-:W-:Y:S01]  /*26b0*/  IMAD.MOV.U32 R25, RZ, RZ, 0x3e928af3 ;  /* 0x3e928af3ff197424 */ /* 0x000fe200078e00ff */
[----:B------:R-:W-:-:S05]  /*26c0*/  UMOV UR5, 0x3e5ade15 ;  /* 0x3e5ade1500057882 */ /* 0x000fca0000000000 */
[----:B------:R-:W-:Y:S01]  /*26d0*/  DFMA R24, R22, UR4, R24 ;  /* 0x0000000416187c2b */ /* 0x000fe20008000018 */
[----:B------:R-:W-:Y:S01]  /*26e0*/  UMOV UR4, 0x62401315 ;  /* 0x6240131500047882 */ /* 0x000fe20000000000 */
[----:B------:R-:W-:-:S06]  /*26f0*/  UMOV UR5, 0x3ec71dee ;  /* 0x3ec71dee00057882 */ /* 0x000fcc0000000000 */
[----:B------:R-:W-:Y:S01]  /*2700*/  DFMA R24, R22, R24, UR4 ;  /* 0x0000000416187e2b */ /* 0x000fe20008000018 */
        /* <DEDUP_REMOVED lines=20> */
[----:B------:R-:W-:-:S08]  /*2850*/  DFMA R24, R22, R24, UR4 ;  /* 0x0000000416187e2b */ /* 0x000fd00008000018 */
[----:B------:R-:W-:-:S08]  /*2860*/  DFMA R24, R22, R24, 1 ;  /* 0x3ff000001618742b */ /* 0x000fd00000000018 */
[----:B------:R-:W-:-:S10]  /*2870*/  DFMA R24, R22, R24, 1 ;  /* 0x3ff000001618742b */ /* 0x000fd40000000018 */
[----:B------:R-:W-:Y:S02]  /*2880*/  IMAD R23, R14, 0x100000, R25 ;  /* 0x001000000e177824 */ /* 0x000fe400078e0219 */
[----:B------:R-:W-:Y:S01]  /*2890*/  IMAD.MOV.U32 R22, RZ, RZ, R24 ;  /* 0x000000ffff167224 */ /* 0x000fe200078e0018 */
[----:B------:R-:W-:Y:S06]  /*28a0*/  @!P1 BRA `(.L_x_24) ;  /* 0x0000000000309947 */ /* 0x000fec0003800000 */
[----:B------:R-:W-:Y:S01]  /*28b0*/  FSETP.GEU.AND P2, PT, |R11|, 4.2275390625, PT ;  /* 0x408748000b00780b */ /* 0x000fe20003f4e200 */
[C---:B------:R-:W-:Y:S02]  /*28c0*/  DADD R22, -R12.reuse, +INF ;  /* 0x7ff000000c167429 */ /* 0x040fe40000000100 */
[----:B------:R-:W-:-:S08]  /*28d0*/  DSETP.GT.AND P1, PT, R12, RZ, PT ;  /* 0x000000ff0c00722a */ /* 0x000fd00003f24000 */
[----:B------:R-:W-:Y:S02]  /*28e0*/  FSEL R22, R22, RZ, !P1 ;  /* 0x000000ff16167208 */ /* 0x000fe40004800000 */
[----:B------:R-:W-:Y:S02]  /*28f0*/  @!P2 LEA.HI R10, R14, R14, RZ, 0x1 ;  /* 0x0000000e0e0aa211 */ /* 0x000fe400078f08ff */
[----:B------:R-:W-:Y:S02]  /*2900*/  FSEL R23, R23, RZ, !P1 ;  /* 0x000000ff17177208 */ /* 0x000fe40004800000 */
[----:B------:R-:W-:-:S04]  /*2910*/  @!P2 SHF.R.S32.HI R11, RZ, 0x1, R10 ;  /* 0x00000001ff0ba819 */ /* 0x000fc8000001140a */
[----:B------:R-:W-:Y:S01]  /*2920*/  @!P2 IADD3 R10, PT, PT, R14, -R11, RZ ;  /* 0x8000000b0e0aa210 */ /* 0x000fe20007ffe0ff */
[----:B------:R-:W-:-:S03]  /*2930*/  @!P2 IMAD R25, R11, 0x100000, R25 ;  /* 0x001000000b19a824 */ /* 0x000fc600078e0219 */
[----:B------:R-:W-:Y:S01]  /*2940*/  @!P2 LEA R11, R10, 0x3ff00000, 0x14 ;  /* 0x3ff000000a0ba811 */ /* 0x000fe200078ea0ff */
[----:B------:R-:W-:-:S06]  /*2950*/  @!P2 IMAD.MOV.U32 R10, RZ, RZ, RZ ;  /* 0x000000ffff0aa224 */ /* 0x000fcc00078e00ff */
[----:B------:R-:W-:-:S11]  /*2960*/  @!P2 DMUL R22, R24, R10 ;  /* 0x0000000a1816a228 */ /* 0x000fd60000000000 */
.L_x_24:
[----:B0-----:R-:W-:Y:S05]  /*2970*/  BSYNC.RECONVERGENT B1 ;  /* 0x0000000000017941 */ /* 0x001fea0003800200 */
.L_x_23:
[----:B------:R-:W-:-:S10]  /*2980*/  DADD R22, R22, 1 ;  /* 0x3ff0000016167429 */ /* 0x000fd40000000000 */
[----:B------:R-:W-:Y:S01]  /*2990*/  ISETP.GT.AND P1, PT, R23, 0xfffff, PT ;  /* 0x000fffff1700780c */ /* 0x000fe20003f24270 */
[----:B------:R-:W-:Y:S01]  /*29a0*/  IMAD.MOV.U32 R10, RZ, RZ, R22 ;  /* 0x000000ffff0a7224 */ /* 0x000fe200078e0016 */
[----:B------:R-:W-:Y:S01]  /*29b0*/  MOV R11, R23 ;  /* 0x00000017000b7202 */ /* 0x000fe20000000f00 */
[----:B------:R-:W-:-:S10]  /*29c0*/  IMAD.MOV.U32 R13, RZ, RZ, R23 ;  /* 0x000000ffff0d7224 */ /* 0x000fd400078e0017 */
[----:B------:R-:W-:-:S10]  /*29d0*/  @!P1 DMUL R10, R10, 1.80143985094819840000e+16 ;  /* 0x435000000a0a9828 */ /* 0x000fd40000000000 */
[----:B------:R-:W-:Y:S02]  /*29e0*/  @!P1 IMAD.MOV.U32 R13, RZ, RZ, R11 ;  /* 0x000000ffff0d9224 */ /* 0x000fe400078e000b */
[----:B------:R-:W-:Y:S02]  /*29f0*/  @!P1 IMAD.MOV.U32 R22, RZ, RZ, R10 ;  /* 0x000000ffff169224 */ /* 0x000fe400078e000a */
[----:B------:R-:W-:-:S05]  /*2a00*/  VIADD R12, R13, 0xffffffff ;  /* 0xffffffff0d0c7836 */ /* 0x000fca0000000000 */
[----:B------:R-:W-:Y:S02]  /*2a10*/  ISETP.GT.U32.AND P2, PT, R12, 0x7feffffe, PT ;  /* 0x7feffffe0c00780c */ /* 0x000fe40003f44070 */
[----:B------:R-:W-:Y:S01]  /*2a20*/  MOV R12, 0xfffffc01 ;  /* 0xfffffc01000c7802 */ /* 0x000fe20000000f00 */
[----:B------:R-:W-:-:S10]  /*2a30*/  @!P1 IMAD.MOV.U32 R12, RZ, RZ, -0x435 ;  /* 0xfffffbcbff0c9424 */ /* 0x000fd400078e00ff */
[----:B------:R-:W-:Y:S05]  /*2a40*/  @P2 BRA `(.L_x_25) ;  /* 0x0000000000f82947 */ /* 0x000fea0003800000 */
[C---:B------:R-:W-:Y:S01]  /*2a50*/  LOP3.LUT R10, R13.reuse, 0xfffff, RZ, 0xc0, !PT ;  /* 0x000fffff0d0a7812 */ /* 0x040fe200078ec0ff */
[----:B------:R-:W-:Y:S01]  /*2a60*/  IMAD.MOV.U32 R26, RZ, RZ, RZ ;  /* 0x000000ffff1a7224 */ /* 0x000fe200078e00ff */
[----:B------:R-:W-:Y:S01]  /*2a70*/  UMOV UR4, 0x3ae80f1e ;  /* 0x3ae80f1e00047882 */ /* 0x000fe20000000000 */
[----:B------:R-:W-:Y:S01]  /*2a80*/  UMOV UR5, 0x3eb1380b ;  /* 0x3eb1380b00057882 */ /* 0x000fe20000000000 */
[----:B------:R-:W-:Y:S01]  /*2a90*/  LOP3.LUT R23, R10, 0x3ff00000, RZ, 0xfc, !PT ;  /* 0x3ff000000a177812 */ /* 0x000fe200078efcff */
[----:B------:R-:W-:Y:S01]  /*2aa0*/  UMOV UR6, 0x80000000 ;  /* 0x8000000000067882 */ /* 0x000fe20000000000 */
[----:B------:R-:W-:Y:S01]  /*2ab0*/  LEA.HI R12, R13, R12, RZ, 0xc ;  /* 0x0000000c0d0c7211 */ /* 0x000fe200078f60ff */
[----:B------:R-:W-:Y:S01]  /*2ac0*/  IMAD.MOV.U32 R13, RZ, RZ, 0x43300000 ;  /* 0x43300000ff0d7424 */ /* 0x000fe200078e00ff */
[----:B------:R-:W-:Y:S01]  /*2ad0*/  ISETP.GE.U32.AND P1, PT, R23, 0x3ff6a09f, PT ;  /* 0x3ff6a09f1700780c */ /* 0x000fe20003f26070 */
[----:B------:R-:W-:-:S12]  /*2ae0*/  UMOV UR7, 0x43300000 ;  /* 0x4330000000077882 */ /* 0x000fd80000000000 */
[----:B------:R-:W-:Y:S01]  /*2af0*/  @P1 VIADD R11, R23, 0xfff00000 ;  /* 0xfff00000170b1836 */ /* 0x000fe20000000000 */
[----:B------:R-:W-:-:S04]  /*2b00*/  @P1 IADD3 R12, PT, PT, R12, 0x1, RZ ;  /* 0x000000010c0c1810 */ /* 0x000fc80007ffe0ff */
[----:B------:R-:W-:Y:S02]  /*2b10*/  @P1 MOV R23, R11 ;  /* 0x0000000b00171202 */ /* 0x000fe40000000f00 */
[----:B------:R-:W-:-:S04]  /*2b20*/  LOP3.LUT R12, R12, 0x80000000, RZ, 0x3c, !PT ;  /* 0x800000000c0c7812 */ /* 0x000fc800078e3cff */
[C---:B------:R-:W-:Y:S02]  /*2b30*/  DADD R30, R22.reuse, 1 ;  /* 0x3ff00000161e7429 */ /* 0x040fe40000000000 */
[----:B------:R-:W-:Y:S02]  /*2b40*/  DADD R22, R22, -1 ;  /* 0xbff0000016167429 */ /* 0x000fe40000000000 */
[----:B------:R-:W-:Y:S01]  /*2b50*/  DADD R12, R12, -UR6 ;  /* 0x800000060c0c7e29 */ /* 0x000fe20008000000 */
[----:B------:R-:W-:Y:S01]  /*2b60*/  UMOV UR6, 0xfefa39ef ;  /* 0xfefa39ef00067882 */ /* 0x000fe20000000000 */
[----:B------:R-:W0:Y:S01]  /*2b70*/  MUFU.RCP64H R27, R31 ;  /* 0x0000001f001b7308 */ /* 0x000e220000001800 */
[----:B------:R-:W-:Y:S01]  /*2b80*/  UMOV UR7, 0x3fe62e42 ;  /* 0x3fe62e4200077882 */ /* 0x000fe20000000000 */
[----:B0-----:R-:W-:-:S08]  /*2b90*/  DFMA R10, -R30, R26, 1 ;  /* 0x3ff000001e0a742b */ /* 0x001fd0000000011a */
[----:B------:R-:W-:-:S08]  /*2ba0*/  DFMA R10, R10, R10, R10 ;  /* 0x0000000a0a0a722b */ /* 0x000fd0000000000a */
[----:B------:R-:W-:Y:S01]  /*2bb0*/  DFMA R26, R26, R10, R26 ;  /* 0x0000000a1a1a722b */ /* 0x000fe2000000001a */
[----:B------:R-:W-:Y:S02]  /*2bc0*/  IMAD.MOV.U32 R10, RZ, RZ, -0x748574fc ;  /* 0x8b7a8b04ff0a7424 */ /* 0x000fe400078e00ff */
[----:B------:R-:W-:-:S05]  /*2bd0*/  IMAD.MOV.U32 R11, RZ, RZ, 0x3ed0ee25 ;  /* 0x3ed0ee25ff0b7424 */ /* 0x000fca00078e00ff */
[----:B------:R-:W-:-:S08]  /*2be0*/  DMUL R14, R22, R26 ;  /* 0x0000001a160e7228 */ /* 0x000fd00000000000 */
[----:B------:R-:W-:-:S08]  /*2bf0*/  DFMA R14, R22, R26, R14 ;  /* 0x0000001a160e722b */ /* 0x000fd0000000000e */
[----:B------:R-:W-:-:S08]  /*2c00*/  DMUL R24, R14, R14 ;  /* 0x0000000e0e187228 */ /* 0x000fd00000000000 */
        /* <DEDUP_REMOVED lines=11> */
[----:B------:R-:W-:Y:S01]  /*2cc0*/  UMOV UR5, 0x3f624924 ;  /* 0x3f62492400057882 */ /* 0x000fe20000000000 */
[----:B------:R-:W-:-:S05]  /*2cd0*/  DADD R10, R22, -R14 ;  /* 0x00000000160a7229 */ /* 0x000fca000000080e */
[----:B------:R-:W-:Y:S01]  /*2ce0*/  DFMA R30, R24, R30, UR4 ;  /* 0x00000004181e7e2b */ /* 0x000fe2000800001e */
[----:B------:R-:W-:Y:S01]  /*2cf0*/  UMOV UR4, 0x9999a3c4 ;  /* 0x9999a3c400047882 */ /* 0x000fe20000000000 */
[----:B------:R-:W-:Y:S01]  /*2d00*/  UMOV UR5, 0x3f899999 ;  /* 0x3f89999900057882 */ /* 0x000fe20000000000 */
[----:B------:R-:W-:-:S05]  /*2d10*/  DADD R10, R10, R10 ;  /* 0x000000000a0a7229 */ /* 0x000fca000000000a */
[----:B------:R-:W-:Y:S01]  /*2d20*/  DFMA R30, R24, R30, UR4 ;  /* 0x00000004181e7e2b */ /* 0x000fe2000800001e */
[----:B------:R-:W-:Y:S01]  /*2d30*/  UMOV UR4, 0x55555554 ;  /* 0x5555555400047882 */ /* 0x000fe20000000000 */
[----:B------:R-:W-:Y:S01]  /*2d40*/  UMOV UR5, 0x3fb55555 ;  /* 0x3fb5555500057882 */ /* 0x000fe20000000000 */
[----:B------:R-:W-:Y:S02]  /*2d50*/  DFMA R22, R22, -R14, R10 ;  /* 0x8000000e1616722b */ /* 0x000fe4000000000a */
[----:B------:R-:W-:-:S03]  /*2d60*/  DFMA R10, R12, UR6, R14 ;  /* 0x000000060c0a7c2b */ /* 0x000fc6000800000e */
[----:B------:R-:W-:Y:S01]  /*2d70*/  DFMA R30, R24, R30, UR4 ;  /* 0x00000004181e7e2b */ /* 0x000fe2000800001e */
[----:B------:R-:W-:Y:S01]  /*2d80*/  UMOV UR4, 0x3b39803f ;  /* 0x3b39803f00047882 */ /* 0x000fe20000000000 */
[----:B------:R-:W-:Y:S01]  /*2d90*/  UMOV UR5, 0x3c7abc9e ;  /* 0x3c7abc9e00057882 */ /* 0x000fe20000000000 */
[----:B------:R-:W-:Y:S02]  /*2da0*/  DMUL R22, R26, R22 ;  /* 0x000000161a167228 */ /* 0x000fe40000000000 */
[----:B------:R-:W-:-:S03]  /*2db0*/  DFMA R28, R12, -R28, R10 ;  /* 0x8000001c0c1c722b */ /* 0x000fc6000000000a */
[----:B------:R-:W-:-:S05]  /*2dc0*/  DMUL R30, R24, R30 ;  /* 0x0000001e181e7228 */ /* 0x000fca0000000000 */
[----:B------:R-:W-:-:S03]  /*2dd0*/  DADD R28, -R14, R28 ;  /* 0x000000000e1c7229 */ /* 0x000fc6000000011c */
[----:B------:R-:W-:-:S08]  /*2de0*/  DFMA R22, R14, R30, R22 ;  /* 0x0000001e0e16722b */ /* 0x000fd00000000016 */
[----:B------:R-:W-:-:S08]  /*2df0*/  DADD R22, R22, -R28 ;  /* 0x0000000016167229 */ /* 0x000fd0000000081c */
[----:B------:R-:W-:-:S08]  /*2e00*/  DFMA R22, R12, UR4, R22 ;  /* 0x000000040c167c2b */ /* 0x000fd00008000016 */
[----:B------:R-:W-:Y:S01]  /*2e10*/  DADD R14, R10, R22 ;  /* 0x000000000a0e7229 */ /* 0x000fe20000000016 */
[----:B------:R-:W-:Y:S10]  /*2e20*/  BRA `(.L_x_22) ;  /* 0x0000000000187947 */ /* 0x000ff40003800000 */
.L_x_25:
[----:B------:R-:W-:Y:S01]  /*2e30*/  IMAD.MOV.U32 R12, RZ, RZ, 0x0 ;  /* 0x00000000ff0c7424 */ /* 0x000fe200078e00ff */
[----:B------:R-:W-:Y:S01]  /*2e40*/  LOP3.LUT P1, RZ, R11, 0x7fffffff, RZ, 0xc0, !PT ;  /* 0x7fffffff0bff7812 */ /* 0x000fe2000782c0ff */
[----:B------:R-:W-:-:S06]  /*2e50*/  IMAD.MOV.U32 R13, RZ, RZ, 0x7ff00000 ;  /* 0x7ff00000ff0d7424 */ /* 0x000fcc00078e00ff */
[----:B------:R-:W-:-:S10]  /*2e60*/  DFMA R12, R10, R12, +INF ;  /* 0x7ff000000a0c742b */ /* 0x000fd4000000000c */
[----:B------:R-:W-:Y:S02]  /*2e70*/  FSEL R14, R12, RZ, P1 ;  /* 0x000000ff0c0e7208 */ /* 0x000fe40000800000 */
[----:B------:R-:W-:-:S07]  /*2e80*/  FSEL R15, R13, -QNAN , P1 ;  /* 0xfff000000d0f7808 */ /* 0x000fce0000800000 */
.L_x_22:
[----:B0-----:R-:W-:Y:S05]  /*2e90*/  BSYNC.RECONVERGENT B0 ;  /* 0x0000000000007941 */ /* 0x001fea0003800200 */
.L_x_21:
[----:B------:R-:W-:Y:S01]  /*2ea0*/  DADD R8, R14, R8 ;  /* 0x000000000e087229 */ /* 0x000fe20000000008 */
[----:B------:R-:W-:Y:S10]  /*2eb0*/  @P0 BRA `(.L_x_26) ;  /* 0xfffffff4008c0947 */ /* 0x000ff4000383ffff */
[----:B------:R-:W0:Y:S01]  /*2ec0*/  LDCU UR5, c[0x0][0x3a4] ;  /* 0x00007480ff0577ac */ /* 0x000e220008000800 */
[----:B------:R-:W-:Y:S01]  /*2ed0*/  BSSY.RECONVERGENT B0, `(.L_x_27) ;  /* 0x0000242000007945 */ /* 0x000fe20003800200 */
[----:B------:R-:W1:Y:S01]  /*2ee0*/  LDCU UR4, c[0x0][0x3a0] ;  /* 0x00007400ff0477ac */ /* 0x000e620008000800 */
[----:B0-----:R-:W-:-:S04]  /*2ef0*/  IADD3 R6, PT, PT, R7, -UR5, RZ ;  /* 0x8000000507067c10 */ /* 0x001fc8000fffe0ff */
[----:B------:R-:W-:-:S13]  /*2f00*/  ISETP.GE.AND P0, PT, R6, 0x1, PT ;  /* 0x000000010600780c */ /* 0x000fda0003f06270 */
[----:B-1----:R-:W-:Y:S05]  /*2f10*/  @!P0 BRA `(.L_x_28) ;  /* 0x0000000400cc8947 */ /* 0x002fea0003800000 */
[----:B------:R-:W-:-:S07]  /*2f20*/  IMAD.MOV.U32 R10, RZ, RZ, RZ ;  /* 0x000000ffff0a7224 */ /* 0x000fce00078e00ff */
.L_x_35:
[----:B------:R-:W0:Y:S01]  /*2f30*/  LDCU UR5, c[0x0][0x3a0] ;  /* 0x00007400ff0577ac */ /* 0x000e220008000800 */
[----:B------:R-:W-:Y:S01]  /*2f40*/  PRMT R16, RZ, 0x7610, R16 ;  /* 0x00007610ff107816 */ /* 0x000fe20000000010 */
[----:B------:R-:W-:Y:S02]  /*2f50*/  IMAD.MOV.U32 R12, RZ, RZ, RZ ;  /* 0x000000ffff0c7224 */ /* 0x000fe400078e00ff */
[----:B0-----:R-:W-:-:S04]  /*2f60*/  IMAD.U32 R7, RZ, RZ, UR5 ;  /* 0x00000005ff077e24 */ /* 0x001fc8000f8e00ff */
[----:B------:R-:W-:Y:S01]  /*2f70*/  IMAD R11, R10, R7, RZ ;  /* 0x000000070a0b7224 */ /* 0x000fe200078e02ff */
[----:B------:R-:W-:-:S13]  /*2f80*/  ISETP.GE.U32.AND P0, PT, R7, 0x8, PT ;  /* 0x000000080700780c */ /* 0x000fda0003f06070 */
[----:B------:R-:W-:Y:S05]  /*2f90*/  @!P0 BRA `(.L_x_29) ;  /* 0x0000000000b08947 */ /* 0x000fea0003800000 */
[----:B------:R-:W-:Y:S02]  /*2fa0*/  PRMT R16, RZ, 0x7610, R16 ;  /* 0x00007610ff107816 */ /* 0x000fe40000000010 */
[----:B------:R-:W-:Y:S02]  /*2fb0*/  MOV R12, RZ ;  /* 0x000000ff000c7202 */ /* 0x000fe40000000f00 */
[----:B------:R-:W-:-:S07]  /*2fc0*/  LOP3.LUT R13, R7, 0x7ffffff8, RZ, 0xc0, !PT ;  /* 0x7ffffff8070d7812 */ /* 0x000fce00078ec0ff */
.L_x_30:
[--C-:B------:R-:W-:Y:S01]  /*2fd0*/  IMAD.IADD R14, R11, 0x1, R12.reuse ;  /* 0x000000010b0e7824 */ /* 0x100fe200078e020c */
[----:B------:R-:W-:Y:S01]  /*2fe0*/  UMOV UR5, 0x258 ;  /* 0x0000025800057882 */ /* 0x000fe20000000000 */
[----:B------:R-:W-:Y:S02]  /*2ff0*/  IMAD.IADD R27, R5, 0x1, R12 ;  /* 0x00000001051b7824 */ /* 0x000fe400078e020c */
[----:B------:R-:W-:Y:S01]  /*3000*/  VIADD R12, R12, 0x8 ;  /* 0x000000080c0c7836 */ /* 0x000fe20000000000 */
[----:B------:R-:W-:Y:S02]  /*3010*/  LEA R29, R14, UR5, 0x2 ;  /* 0x000000050e1d7c11 */ /* 0x000fe4000f8e10ff */
[----:B------:R-:W0:Y:S02]  /*3020*/  LDS R25, [R27+0x13c] ;  /* 0x00013c001b197984 */ /* 0x000e240000000800 */
[----:B------:R-:W1:Y:S01]  /*3030*/  LDC.U8 R30, c[0x3][R29+0x4] ;  /* 0x00c001001d1e7b82 */ /* 0x000e620000000000 */
[----:B------:R-:W-:Y:S01]  /*3040*/  ISETP.NE.AND P0, PT, R12, R13, PT ;  /* 0x0000000d0c00720c */ /* 0x000fe20003f05270 */
[----:B------:R-:W2:Y:S04]  /*3050*/  LDS.U8 R28, [R27+0x13b] ;  /* 0x00013b001b1c7984 */ /* 0x000ea80000000000 */
[----:B------:R3:W4:Y:S02]  /*3060*/  LDS R24, [R27+0x140] ;  /* 0x000140001b187984 */ /* 0x0007240000000800 */
[----:B------:R-:W2:Y:S08]  /*3070*/  LDC.U8 R31, c[0x3][R29] ;  /* 0x00c000001d1f7b82 */ /* 0x000eb00000000000 */
[----:B------:R-:W5:Y:S08]  /*3080*/  LDC.U8 R26, c[0x3][R29+0x8] ;  /* 0x00c002001d1a7b82 */ /* 0x000f700000000000 */
[----:B------:R-:W4:Y:S08]  /*3090*/  LDC.U8 R23, c[0x3][R29+0xc] ;  /* 0x00c003001d177b82 */ /* 0x000f300000000000 */
[----:B------:R-:W4:Y:S01]  /*30a0*/  LDC.U8 R18, c[0x3][R29+0x10] ;  /* 0x00c004001d127b82 */ /* 0x000f220000000000 */
[----:B0-----:R-:W-:-:S07]  /*30b0*/  LOP3.LUT R33, R25, 0xff, RZ, 0xc0, !PT ;  /* 0x000000ff19217812 */ /* 0x001fce00078ec0ff */
[----:B------:R-:W0:Y:S01]  /*30c0*/  LDC.U8 R22, c[0x3][R29+0x14] ;  /* 0x00c005001d167b82 */ /* 0x000e220000000000 */
[C---:B------:R-:W-:Y:S02]  /*30d0*/  PRMT R32, R25.reuse, 0x7771, RZ ;  /* 0x0000777119207816 */ /* 0x040fe400000000ff */
[----:B---3--:R-:W-:-:S05]  /*30e0*/  PRMT R27, R25, 0x7773, RZ ;  /* 0x00007773191b7816 */ /* 0x008fca00000000ff */
[----:B------:R-:W3:Y:S01]  /*30f0*/  LDC.U8 R14, c[0x3][R29+0x18] ;  /* 0x00c006001d0e7b82 */ /* 0x000ee20000000000 */
[----:B-1----:R-:W-:Y:S02]  /*3100*/  IMAD R30, R30, R33, RZ ;  /* 0x000000211e1e7224 */ /* 0x002fe400078e02ff */
[----:B------:R-:W-:-:S05]  /*3110*/  IMAD.MOV.U32 R33, RZ, RZ, R32 ;  /* 0x000000ffff217224 */ /* 0x000fca00078e0020 */
[----:B------:R-:W1:Y:S01]  /*3120*/  LDC.U8 R15, c[0x3][R29+0x1c] ;  /* 0x00c007001d0f7b82 */ /* 0x000e620000000000 */
[----:B--2---:R-:W-:Y:S01]  /*3130*/  IMAD R31, R28, R31, RZ ;  /* 0x0000001f1c1f7224 */ /* 0x004fe200078e02ff */
[----:B------:R-:W-:-:S04]  /*3140*/  PRMT R28, R25, 0x7772, RZ ;  /* 0x00007772191c7816 */ /* 0x000fc800000000ff */
[----:B------:R-:W-:Y:S01]  /*3150*/  LOP3.LUT R16, R30, R31, R16, 0x96, !PT ;  /* 0x0000001f1e107212 */ /* 0x000fe200078e9610 */
[----:B-----5:R-:W-:Y:S01]  /*3160*/  IMAD R25, R26, R33, RZ ;  /* 0x000000211a197224 */ /* 0x020fe200078e02ff */
[----:B------:R-:W-:Y:S02]  /*3170*/  MOV R26, R28 ;  /* 0x0000001c001a7202 */ /* 0x000fe40000000f00 */
[C---:B----4-:R-:W-:Y:S02]  /*3180*/  PRMT R33, R24.reuse, 0x7771, RZ ;  /* 0x0000777118217816 */ /* 0x050fe400000000ff */
[C---:B------:R-:W-:Y:S02]  /*3190*/  LOP3.LUT R31, R24.reuse, 0xff, RZ, 0xc0, !PT ;  /* 0x000000ff181f7812 */ /* 0x040fe400078ec0ff */
[----:B------:R-:W-:Y:S01]  /*31a0*/  PRMT R24, R24, 0x7772, RZ ;  /* 0x0000777218187816 */ /* 0x000fe200000000ff */
[----:B------:R-:W-:-:S05]  /*31b0*/  IMAD R23, R23, R26, RZ ;  /* 0x0000001a17177224 */ /* 0x000fca00078e02ff */
[----:B------:R-:W-:Y:S01]  /*31c0*/  LOP3.LUT R16, R23, R25, R16, 0x96, !PT ;  /* 0x0000001917107212 */ /* 0x000fe200078e9610 */
[----:B------:R-:W-:Y:S02]  /*31d0*/  IMAD R27, R18, R27, RZ ;  /* 0x0000001b121b7224 */ /* 0x000fe400078e02ff */
[----:B------:R-:W-:Y:S02]  /*31e0*/  IMAD.MOV.U32 R18, RZ, RZ, R24 ;  /* 0x000000ffff127224 */ /* 0x000fe400078e0018 */
[----:B0-----:R-:W-:-:S05]  /*31f0*/  IMAD R22, R22, R31, RZ ;  /* 0x0000001f16167224 */ /* 0x001fca00078e02ff */
[----:B------:R-:W-:Y:S01]  /*3200*/  LOP3.LUT R16, R22, R27, R16, 0x96, !PT ;  /* 0x0000001b16107212 */ /* 0x000fe200078e9610 */
[----:B---3--:R-:W-:Y:S02]  /*3210*/  IMAD R23, R14, R33, RZ ;  /* 0x000000210e177224 */ /* 0x008fe400078e02ff */
[----:B-1----:R-:W-:-:S05]  /*3220*/  IMAD R15, R15, R18, RZ ;  /* 0x000000120f0f7224 */ /* 0x002fca00078e02ff */
[----:B------:R-:W-:Y:S01]  /*3230*/  LOP3.LUT R16, R15, R23, R16, 0x96, !PT ;  /* 0x000000170f107212 */ /* 0x000fe200078e9610 */
[----:B------:R-:W-:Y:S06]  /*3240*/  @P0 BRA `(.L_x_30) ;  /* 0xfffffffc00600947 */ /* 0x000fec000383ffff */
[----:B------:R-:W-:-:S07]  /*3250*/  IMAD.MOV.U32 R12, RZ, RZ, R13 ;  /* 0x000000ffff0c7224 */ /* 0x000fce00078e000d */
.L_x_29:
[----:B------:R-:W-:-:S13]  /*3260*/  ISETP.NE.AND P0, PT, R0, RZ, PT ;  /* 0x000000ff0000720c */ /* 0x000fda0003f05270 */
[----:B------:R-:W-:Y:S05]  /*3270*/  @!P0 BRA `(.L_x_31) ;  /* 0x0000000000d88947 */ /* 0x000fea0003800000 */
[----:B------:R-:W-:Y:S02]  /*3280*/  IADD3 R13, PT, PT, R0, -0x1, RZ ;  /* 0xffffffff000d7810 */ /* 0x000fe40007ffe0ff */
[----:B------:R-:W-:Y:S02]  /*3290*/  LOP3.LUT P1, R28, R7, 0x3, RZ, 0xc0, !PT ;  /* 0x00000003071c7812 */ /* 0x000fe4000782c0ff */
[----:B------:R-:W-:-:S13]  /*32a0*/  ISETP.GE.U32.AND P0, PT, R13, 0x3, PT ;  /* 0x000000030d00780c */ /* 0x000fda0003f06070 */
[----:B------:R-:W-:Y:S05]  /*32b0*/  @!P0 BRA `(.L_x_32) ;  /* 0x0000000000548947 */ /* 0x000fea0003800000 */
[C-C-:B------:R-:W-:Y:S01]  /*32c0*/  IMAD.IADD R13, R11.reuse, 0x1, R12.reuse ;  /* 0x000000010b0d7824 */ /* 0x140fe200078e020c */
[----:B------:R-:W-:Y:S01]  /*32d0*/  UMOV UR5, 0x258 ;  /* 0x0000025800057882 */ /* 0x000fe20000000000 */
[----:B------:R-:W-:-:S03]  /*32e0*/  IMAD.IADD R26, R11, 0x1, R12 ;  /* 0x000000010b1a7824 */ /* 0x000fc600078e020c */
[----:B------:R-:W-:Y:S01]  /*32f0*/  LEA R15, R13, UR5, 0x2 ;  /* 0x000000050d0f7c11 */ /* 0x000fe2000f8e10ff */
[----:B------:R-:W-:Y:S01]  /*3300*/  IMAD.SHL.U32 R26, R26, 0x4, RZ ;  /* 0x000000041a1a7824 */ /* 0x000fe200078e00ff */
[----:B------:R-:W-:Y:S01]  /*3310*/  IADD3 R13, PT, PT, R5, R12, RZ ;  /* 0x0000000c050d7210 */ /* 0x000fe20007ffe0ff */
[----:B------:R-:W-:Y:S02]  /*3320*/  VIADD R12, R12, 0x4 ;  /* 0x000000040c0c7836 */ /* 0x000fe40000000000 */
[----:B------:R-:W0:Y:S02]  /*3330*/  LDC.U8 R23, c[0x3][R26+0x25c] ;  /* 0x00c097001a177b82 */ /* 0x000e240000000000 */
[----:B------:R-:W-:Y:S04]  /*3340*/  LDS.U8 R14, [R13+0x13b] ;  /* 0x00013b000d0e7984 */ /* 0x000fe80000000000 */
[----:B------:R-:W0:Y:S02]  /*3350*/  LDS.U8 R18, [R13+0x13c] ;  /* 0x00013c000d127984 */ /* 0x000e240000000000 */
[----:B------:R-:W1:Y:S02]  /*3360*/  LDC.U8 R15, c[0x3][R15] ;  /* 0x00c000000f0f7b82 */ /* 0x000e640000000000 */
[----:B------:R-:W2:Y:S04]  /*3370*/  LDS.U8 R22, [R13+0x13d] ;  /* 0x00013d000d167984 */ /* 0x000ea80000000000 */
[----:B------:R-:W3:Y:S02]  /*3380*/  LDS.U8 R24, [R13+0x13e] ;  /* 0x00013e000d187984 */ /* 0x000ee40000000000 */
[----:B------:R-:W2:Y:S08]  /*3390*/  LDC.U8 R25, c[0x3][R26+0x260] ;  /* 0x00c098001a197b82 */ /* 0x000eb00000000000 */
[----:B------:R-:W3:Y:S01]  /*33a0*/  LDC.U8 R27, c[0x3][R26+0x264] ;  /* 0x00c099001a1b7b82 */ /* 0x000ee20000000000 */
[----:B0-----:R-:W-:-:S02]  /*33b0*/  IMAD R23, R18, R23, RZ ;  /* 0x0000001712177224 */ /* 0x001fc400078e02ff */
[----:B-1----:R-:W-:Y:S02]  /*33c0*/  IMAD R14, R14, R15, RZ ;  /* 0x0000000f0e0e7224 */ /* 0x002fe400078e02ff */
[----:B--2---:R-:W-:-:S05]  /*33d0*/  IMAD R22, R22, R25, RZ ;  /* 0x0000001916167224 */ /* 0x004fca00078e02ff */
[----:B------:R-:W-:Y:S01]  /*33e0*/  LOP3.LUT R23, R22, R14, R23, 0x96, !PT ;  /* 0x0000000e16177212 */ /* 0x000fe200078e9617 */
[----:B---3--:R-:W-:-:S05]  /*33f0*/  IMAD R24, R24, R27, RZ ;  /* 0x0000001b18187224 */ /* 0x008fca00078e02ff */
[----:B------:R-:W-:-:S07]  /*3400*/  LOP3.LUT R16, R16, R23, R24, 0x96, !PT ;  /* 0x0000001710107212 */ /* 0x000fce00078e9618 */
.L_x_32:
[----:B------:R-:W-:Y:S05]  /*3410*/  @!P1 BRA `(.L_x_31) ;  /* 0x0000000000709947 */ /* 0x000fea0003800000 */
[----:B------:R-:W-:Y:S02]  /*3420*/  ISETP.NE.AND P0, PT, R28, 0x1, PT ;  /* 0x000000011c00780c */ /* 0x000fe40003f05270 */
[----:B------:R-:W-:-:S04]  /*3430*/  LOP3.LUT R13, R7, 0x1, RZ, 0xc0, !PT ;  /* 0x00000001070d7812 */ /* 0x000fc800078ec0ff */
[----:B------:R-:W-:-:S07]  /*3440*/  ISETP.NE.U32.AND P1, PT, R13, 0x1, PT ;  /* 0x000000010d00780c */ /* 0x000fce0003f25070 */
[----:B------:R-:W-:Y:S06]  /*3450*/  @!P0 BRA `(.L_x_33) ;  /* 0x0000000000388947 */ /* 0x000fec0003800000 */
[C-C-:B------:R-:W-:Y:S01]  /*3460*/  IMAD.IADD R13, R11.reuse, 0x1, R12.reuse ;  /* 0x000000010b0d7824 */ /* 0x140fe200078e020c */
[----:B------:R-:W-:Y:S01]  /*3470*/  UMOV UR5, 0x258 ;  /* 0x0000025800057882 */ /* 0x000fe20000000000 */
[----:B------:R-:W-:-:S03]  /*3480*/  IMAD.IADD R14, R11, 0x1, R12 ;  /* 0x000000010b0e7824 */ /* 0x000fc600078e020c */
[----:B------:R-:W-:Y:S01]  /*3490*/  LEA R15, R13, UR5, 0x2 ;  /* 0x000000050d0f7c11 */ /* 0x000fe2000f8e10ff */
[----:B------:R-:W-:Y:S01]  /*34a0*/  IMAD.IADD R13, R5, 0x1, R12 ;  /* 0x00000001050d7824 */ /* 0x000fe200078e020c */
[----:B------:R-:W-:Y:S01]  /*34b0*/  SHF.L.U32 R22, R14, 0x2, RZ ;  /* 0x000000020e167819 */ /* 0x000fe200000006ff */
[----:B------:R-:W-:-:S03]  /*34c0*/  VIADD R12, R12, 0x2 ;  /* 0x000000020c0c7836 */ /* 0x000fc60000000000 */
[----:B------:R-:W0:Y:S01]  /*34d0*/  LDC.U8 R15, c[0x3][R15] ;  /* 0x00c000000f0f7b82 */ /* 0x000e220000000000 */
[----:B------:R-:W0:Y:S04]  /*34e0*/  LDS.U8 R14, [R13+0x13b] ;  /* 0x00013b000d0e7984 */ /* 0x000e280000000000 */
[----:B------:R-:W1:Y:S03]  /*34f0*/  LDS.U8 R18, [R13+0x13c] ;  /* 0x00013c000d127984 */ /* 0x000e660000000000 */
[----:B------:R-:W1:Y:S01]  /*3500*/  LDC.U8 R25, c[0x3][R22+0x25c] ;  /* 0x00c0970016197b82 */ /* 0x000e620000000000 */
[----:B0-----:R-:W-:Y:S02]  /*3510*/  IMAD R23, R14, R15, RZ ;  /* 0x0000000f0e177224 */ /* 0x001fe400078e02ff */
[----:B-1----:R-:W-:-:S05]  /*3520*/  IMAD R18, R18, R25, RZ ;  /* 0x0000001912127224 */ /* 0x002fca00078e02ff */
[----:B------:R-:W-:-:S07]  /*3530*/  LOP3.LUT R16, R16, R23, R18, 0x96, !PT ;  /* 0x0000001710107212 */ /* 0x000fce00078e9612 */
.L_x_33:
[----:B------:R-:W-:Y:S05]  /*3540*/  @P1 BRA `(.L_x_31) ;  /* 0x0000000000241947 */ /* 0x000fea0003800000 */
[----:B------:R-:W-:Y:S01]  /*3550*/  IMAD.IADD R11, R11, 0x1, R12 ;  /* 0x000000010b0b7824 */ /* 0x000fe200078e020c */
[----:B------:R-:W-:Y:S01]  /*3560*/  UMOV UR5, 0x258 ;  /* 0x0000025800057882 */ /* 0x000fe20000000000 */
[----:B------:R-:W-:-:S03]  /*3570*/  IADD3 R12, PT, PT, R5, R12, RZ ;  /* 0x0000000c050c7210 */ /* 0x000fc60007ffe0ff */
[----:B------:R-:W-:-:S03]  /*3580*/  LEA R11, R11, UR5, 0x2 ;  /* 0x000000050b0b7c11 */ /* 0x000fc6000f8e10ff */
[----:B------:R-:W0:Y:S03]  /*3590*/  LDS.U8 R12, [R12+0x13b] ;  /* 0x00013b000c0c7984 */ /* 0x000e260000000000 */
[----:B------:R-:W0:Y:S02]  /*35a0*/  LDC.U8 R11, c[0x3][R11] ;  /* 0x00c000000b0b7b82 */ /* 0x000e240000000000 */
[----:B0-----:R-:W-:-:S05]  /*35b0*/  IMAD R13, R12, R11, RZ ;  /* 0x0000000b0c0d7224 */ /* 0x001fca00078e02ff */
[----:B------:R-:W-:-:S04]  /*35c0*/  LOP3.LUT R13, R13, R16, RZ, 0x3c, !PT ;  /* 0x000000100d0d7212 */ /* 0x000fc800078e3cff */
[----:B------:R-:W-:-:S07]  /*35d0*/  PRMT R16, R13, 0x7610, R16 ;  /* 0x000076100d107816 */ /* 0x000fce0000000010 */
.L_x_31:
[----:B------:R-:W-:Y:S01]  /*35e0*/  LOP3.LUT R16, R16, 0xff, RZ, 0xc0, !PT ;  /* 0x000000ff10107812 */ /* 0x000fe200078ec0ff */
[----:B------:R-:W-:-:S03]  /*35f0*/  IMAD.MOV.U32 R12, RZ, RZ, RZ ;  /* 0x000000ffff0c7224 */ /* 0x000fc600078e00ff */
[----:B------:R-:W-:-:S13]  /*3600*/  ISETP.NE.AND P0, PT, R16, 0x1, PT ;  /* 0x000000011000780c */ /* 0x000fda0003f05270 */
[----:B------:R-:W-:Y:S05]  /*3610*/  @!P0 BRA `(.L_x_34) ;  /* 0x0000001c00348947 */ /* 0x000fea0003800000 */
[----:B------:R-:W-:-:S05]  /*3620*/  VIADD R10, R10, 0x1 ;  /* 0x000000010a0a7836 */ /* 0x000fca0000000000 */
[----:B------:R-:W-:-:S13]  /*3630*/  ISETP.NE.AND P0, PT, R10, R6, PT ;  /* 0x000000060a00720c */ /* 0x000fda0003f05270 */
[----:B------:R-:W-:Y:S05]  /*3640*/  @P0 BRA `(.L_x_35) ;  /* 0xfffffff800380947 */ /* 0x000fea000383ffff */
.L_x_28:
[----:B------:R-:W-:Y:S01]  /*3650*/  ISETP.GE.U32.AND P0, PT, R2, 0x7, PT ;  /* 0x000000070200780c */ /* 0x000fe20003f06070 */
[----:B------:R-:W-:Y:S01]  /*3660*/  IMAD.MOV.U32 R2, RZ, RZ, RZ ;  /* 0x000000ffff027224 */ /* 0x000fe200078e00ff */
[----:B------:R-:W-:-:S11]  /*3670*/  ISETP.NE.AND P1, PT, R0, RZ, PT ;  /* 0x000000ff0000720c */ /* 0x000fd60003f25270 */
[----:B------:R-:W-:Y:S05]  /*3680*/  @!P0 BRA `(.L_x_36) ;  /* 0x0000000000708947 */ /* 0x000fea0003800000 */
[----:B------:R-:W-:Y:S01]  /*3690*/  HFMA2 R16, -RZ, RZ, 0, 0 ;  /* 0x00000000ff107431 */ /* 0x000fe200000001ff */
[----:B------:R-:W-:Y:S01]  /*36a0*/  BSSY.RECONVERGENT B1, `(.L_x_36) ;  /* 0x000001a000017945 */ /* 0x000fe20003800200 */
[----:B------:R-:W-:-:S07]  /*36b0*/  LOP3.LUT R2, R7, 0x7ffffff8, RZ, 0xc0, !PT ;  /* 0x7ffffff807027812 */ /* 0x000fce00078ec0ff */
.L_x_37:
[----:B------:R-:W-:-:S04]  /*36c0*/  IMAD.IADD R31, R5, 0x1, R16 ;  /* 0x00000001051f7824 */ /* 0x000fc800078e0210 */
[C---:B0-----:R-:W-:Y:S01]  /*36d0*/  IMAD R33, R16.reuse, 0x7, R31 ;  /* 0x0000000710217824 */ /* 0x041fe200078e021f */
[----:B------:R-:W0:Y:S01]  /*36e0*/  LDS.U8 R22, [R31+0x13b] ;  /* 0x00013b001f167984 */ /* 0x000e220000000000 */
[----:B------:R-:W-:-:S05]  /*36f0*/  VIADD R16, R16, 0x8 ;  /* 0x0000000810107836 */ /* 0x000fca0000000000 */
[----:B------:R-:W-:Y:S01]  /*3700*/  ISETP.NE.AND P0, PT, R16, R2, PT ;  /* 0x000000021000720c */ /* 0x000fe20003f05270 */
[----:B0-----:R-:W0:Y:S02]  /*3710*/  I2F.F64.U16 R22, R22 ;  /* 0x0000001600167312 */ /* 0x001e240000101800 */
[----:B0-----:R-:W-:Y:S04]  /*3720*/  STS.64 [R33+0x160], R22 ;  /* 0x0001601621007388 */ /* 0x001fe80000000a00 */
[----:B------:R-:W0:Y:S02]  /*3730*/  LDS R18, [R31+0x13c] ;  /* 0x00013c001f127984 */ /* 0x000e240000000800 */
[----:B0-----:R-:W0:Y:S08]  /*3740*/  I2F.F64.U8 R10, R18 ;  /* 0x00000012000a7312 */ /* 0x001e300000001800 */
[----:B------:R-:W1:Y:S01]  /*3750*/  I2F.F64.U8 R12, R18.B1 ;  /* 0x10000012000c7312 */ /* 0x000e620000001800 */
[----:B0-----:R-:W-:Y:S07]  /*3760*/  STS.64 [R33+0x168], R10 ;  /* 0x0001680a21007388 */ /* 0x001fee0000000a00 */
[----:B------:R-:W0:Y:S01]  /*3770*/  I2F.F64.U8 R14, R18.B2 ;  /* 0x20000012000e7312 */ /* 0x000e220000001800 */
[----:B-1----:R-:W-:Y:S07]  /*3780*/  STS.64 [R33+0x170], R12 ;  /* 0x0001700c21007388 */ /* 0x002fee0000000a00 */
[----:B------:R-:W1:Y:S01]  /*3790*/  I2F.F64.U8 R24, R18.B3 ;  /* 0x3000001200187312 */ /* 0x000e620000001800 */
[----:B0-----:R-:W-:Y:S04]  /*37a0*/  STS.64 [R33+0x178], R14 ;  /* 0x0001780e21007388 */ /* 0x001fe80000000a00 */
[----:B-1----:R-:W-:Y:S04]  /*37b0*/  STS.64 [R33+0x180], R24 ;  /* 0x0001801821007388 */ /* 0x002fe80000000a00 */
[----:B------:R-:W0:Y:S02]  /*37c0*/  LDS R30, [R31+0x140] ;  /* 0x000140001f1e7984 */ /* 0x000e240000000800 */
[----:B0-----:R-:W0:Y:S08]  /*37d0*/  I2F.F64.U8 R22, R30 ;  /* 0x0000001e00167312 */ /* 0x001e300000001800 */
[----:B------:R-:W1:Y:S01]  /*37e0*/  I2F.F64.U8 R26, R30.B1 ;  /* 0x1000001e001a7312 */ /* 0x000e620000001800 */
[----:B0-----:R0:W-:Y:S07]  /*37f0*/  STS.64 [R33+0x188], R22 ;  /* 0x0001881621007388 */ /* 0x0011ee0000000a00 */
[----:B------:R-:W2:Y:S01]  /*3800*/  I2F.F64.U8 R28, R30.B2 ;  /* 0x2000001e001c7312 */ /* 0x000ea20000001800 */
[----:B-1----:R0:W-:Y:S04]  /*3810*/  STS.64 [R33+0x190], R26 ;  /* 0x0001901a21007388 */ /* 0x0021e80000000a00 */
[----:B--2---:R0:W-:Y:S01]  /*3820*/  STS.64 [R33+0x198], R28 ;  /* 0x0001981c21007388 */ /* 0x0041e20000000a00 */
[----:B------:R-:W-:Y:S05]  /*3830*/  @P0 BRA `(.L_x_37) ;  /* 0xfffffffc00a00947 */ /* 0x000fea000383ffff */
[----:B------:R-:W-:Y:S05]  /*3840*/  BSYNC.RECONVERGENT B1 ;  /* 0x0000000000017941 */ /* 0x000fea0003800200 */
.L_x_36:
[----:B------:R-:W-:Y:S05]  /*3850*/  @!P1 BRA `(.L_x_38) ;  /* 0x0000000000a89947 */ /* 0x000fea0003800000 */
[----:B------:R-:W-:Y:S02]  /*3860*/  ISETP.GE.U32.AND P0, PT, R0, 0x4, PT ;  /* 0x000000040000780c */ /* 0x000fe40003f06070 */
[----:B------:R-:W-:-:S04]  /*3870*/  LOP3.LUT R16, R7, 0x3, RZ, 0xc0, !PT ;  /* 0x0000000307107812 */ /* 0x000fc800078ec0ff */
[----:B------:R-:W-:-:S07]  /*3880*/  ISETP.NE.AND P1, PT, R16, RZ, PT ;  /* 0x000000ff1000720c */ /* 0x000fce0003f25270 */
[----:B------:R-:W-:Y:S06]  /*3890*/  @!P0 BRA `(.L_x_39) ;  /* 0x00000000003c8947 */ /* 0x000fec0003800000 */
[----:B------:R-:W-:-:S04]  /*38a0*/  IMAD.IADD R25, R5, 0x1, R2 ;  /* 0x0000000105197824 */ /* 0x000fc800078e0202 */
[C---:B0-----:R-:W-:Y:S01]  /*38b0*/  IMAD R27, R2.reuse, 0x7, R25 ;  /* 0x00000007021b7824 */ /* 0x041fe200078e0219 */
[----:B------:R-:W0:Y:S01]  /*38c0*/  LDS.U8 R10, [R25+0x13b] ;  /* 0x00013b00190a7984 */ /* 0x000e220000000000 */
[----:B------:R-:W-:Y:S01]  /*38d0*/  IADD3 R2, PT, PT, R2, 0x4, RZ ;  /* 0x0000000402027810 */ /* 0x000fe20007ffe0ff */
[----:B0-----:R-:W0:Y:S02]  /*38e0*/  I2F.F64.U16 R10, R10 ;  /* 0x0000000a000a7312 */ /* 0x001e240000101800 */
[----:B0-----:R-:W-:Y:S04]  /*38f0*/  STS.64 [R27+0x160], R10 ;  /* 0x0001600a1b007388 */ /* 0x001fe80000000a00 */
[----:B------:R-:W0:Y:S02]  /*3900*/  LDS.U8 R12, [R25+0x13c] ;  /* 0x00013c00190c7984 */ /* 0x000e240000000000 */
[----:B0-----:R-:W0:Y:S02]  /*3910*/  I2F.F64.U16 R12, R12 ;  /* 0x0000000c000c7312 */ /* 0x001e240000101800 */
[----:B0-----:R-:W-:Y:S04]  /*3920*/  STS.64 [R27+0x168], R12 ;  /* 0x0001680c1b007388 */ /* 0x001fe80000000a00 */
[----:B------:R-:W0:Y:S02]  /*3930*/  LDS.U8 R14, [R25+0x13d] ;  /* 0x00013d00190e7984 */ /* 0x000e240000000000 */
[----:B0-----:R-:W0:Y:S02]  /*3940*/  I2F.F64.U16 R14, R14 ;  /* 0x0000000e000e7312 */ /* 0x001e240000101800 */
[----:B0-----:R-:W-:Y:S04]  /*3950*/  STS.64 [R27+0x170], R14 ;  /* 0x0001700e1b007388 */ /* 0x001fe80000000a00 */
[----:B------:R-:W0:Y:S02]  /*3960*/  LDS.U8 R22, [R25+0x13e] ;  /* 0x00013e0019167984 */ /* 0x000e240000000000 */
[----:B0-----:R-:W0:Y:S02]  /*3970*/  I2F.F64.U16 R22, R22 ;  /* 0x0000001600167312 */ /* 0x001e240000101800 */
[----:B0-----:R1:W-:Y:S02]  /*3980*/  STS.64 [R27+0x178], R22 ;  /* 0x000178161b007388 */ /* 0x0013e40000000a00 */
.L_x_39:
[----:B------:R-:W-:Y:S04]  /*3990*/  BSSY.RECONVERGENT B1, `(.L_x_38) ;  /* 0x0000016000017945 */ /* 0x000fe80003800200 */
[----:B------:R-:W-:Y:S05]  /*39a0*/  @!P1 BRA `(.L_x_40) ;  /* 0x0000000000509947 */ /* 0x000fea0003800000 */
[----:B------:R-:W-:Y:S01]  /*39b0*/  ISETP.NE.AND P0, PT, R16, 0x1, PT ;  /* 0x000000011000780c */ /* 0x000fe20003f05270 */
[----:B------:R-:W-:Y:S01]  /*39c0*/  BSSY.RECONVERGENT B2, `(.L_x_41) ;  /* 0x000000d000027945 */ /* 0x000fe20003800200 */
[----:B------:R-:W-:-:S04]  /*39d0*/  LOP3.LUT R7, R7, 0x1, RZ, 0xc0, !PT ;  /* 0x0000000107077812 */ /* 0x000fc800078ec0ff */
[----:B------:R-:W-:-:S07]  /*39e0*/  ISETP.NE.U32.AND P1, PT, R7, 0x1, PT ;  /* 0x000000010700780c */ /* 0x000fce0003f25070 */
[----:B------:R-:W-:Y:S06]  /*39f0*/  @!P0 BRA `(.L_x_42) ;  /* 0x0000000000248947 */ /* 0x000fec0003800000 */
[----:B------:R-:W-:-:S04]  /*3a00*/  IMAD.IADD R7, R5, 0x1, R2 ;  /* 0x0000000105077824 */ /* 0x000fc800078e0202 */
[C---:B------:R-:W-:Y:S01]  /*3a10*/  IMAD R15, R2.reuse, 0x7, R7 ;  /* 0x00000007020f7824 */ /* 0x040fe200078e0207 */
[----:B------:R-:W2:Y:S01]  /*3a20*/  LDS.U8 R10, [R7+0x13b] ;  /* 0x00013b00070a7984 */ /* 0x000ea20000000000 */
[----:B------:R-:W-:Y:S01]  /*3a30*/  VIADD R2, R2, 0x2 ;  /* 0x0000000202027836 */ /* 0x000fe20000000000 */
[----:B--2---:R-:W2:Y:S02]  /*3a40*/  I2F.F64.U16 R10, R10 ;  /* 0x0000000a000a7312 */ /* 0x004ea40000101800 */
[----:B--2---:R-:W-:Y:S04]  /*3a50*/  STS.64 [R15+0x160], R10 ;  /* 0x0001600a0f007388 */ /* 0x004fe80000000a00 */
[----:B------:R-:W2:Y:S02]  /*3a60*/  LDS.U8 R12, [R7+0x13c] ;  /* 0x00013c00070c7984 */ /* 0x000ea40000000000 */
[----:B--2---:R-:W2:Y:S02]  /*3a70*/  I2F.F64.U16 R12, R12 ;  /* 0x0000000c000c7312 */ /* 0x004ea40000101800 */
[----:B--2---:R2:W-:Y:S02]  /*3a80*/  STS.64 [R15+0x168], R12 ;  /* 0x0001680c0f007388 */ /* 0x0045e40000000a00 */
.L_x_42:
[----:B------:R-:W-:Y:S05]  /*3a90*/  BSYNC.RECONVERGENT B2 ;  /* 0x0000000000027941 */ /* 0x000fea0003800200 */
.L_x_41:
[----:B------:R-:W-:-:S04]  /*3aa0*/  @!P1 IMAD.IADD R7, R5, 0x1, R2 ;  /* 0x0000000105079824 */ /* 0x000fc800078e0202 */
[----:B--2---:R-:W-:Y:S01]  /*3ab0*/  @!P1 IMAD R13, R2, 0x7, R7 ;  /* 0x00000007020d9824 */ /* 0x004fe200078e0207 */
[----:B------:R-:W2:Y:S02]  /*3ac0*/  @!P1 LDS.U8 R10, [R7+0x13b] ;  /* 0x00013b00070a9984 */ /* 0x000ea40000000000 */
[----:B--2---:R-:W2:Y:S02]  /*3ad0*/  @!P1 I2F.F64.U16 R10, R10 ;  /* 0x0000000a000a9312 */ /* 0x004ea40000101800 */
[----:B--2---:R2:W-:Y:S02]  /*3ae0*/  @!P1 STS.64 [R13+0x160], R10 ;  /* 0x0001600a0d009388 */ /* 0x0045e40000000a00 */
.L_x_40:
[----:B------:R-:W-:Y:S05]  /*3af0*/  BSYNC.RECONVERGENT B1 ;  /* 0x0000000000017941 */ /* 0x000fea0003800200 */
.L_x_38:
[----:B------:R-:W-:Y:S01]  /*3b00*/  MOV R0, RZ ;  /* 0x000000ff00007202 */ /* 0x000fe20000000f00 */
[----:B--2---:R-:W-:Y:S02]  /*3b10*/  IMAD.MOV.U32 R10, RZ, RZ, R8 ;  /* 0x000000ffff0a7224 */ /* 0x004fe400078e0008 */
[----:B------:R-:W-:-:S07]  /*3b20*/  IMAD.MOV.U32 R11, RZ, RZ, R9 ;  /* 0x000000ffff0b7224 */ /* 0x000fce00078e0009 */
.L_x_55:
[----:B------:R-:W-:Y:S01]  /*3b30*/  IMAD.IADD R7, R5, 0x1, R0 ;  /* 0x0000000105077824 */ /* 0x000fe200078e0200 */
[----:B------:R-:W-:Y:S04]  /*3b40*/  BSSY.RECONVERGENT B1, `(.L_x_43) ;  /* 0x0000133000017945 */ /* 0x000fe80003800200 */
[----:B------:R-:W2:Y:S02]  /*3b50*/  LDS.U8 R2, [R7+0x14a] ;  /* 0x00014a0007027984 */ /* 0x000ea40000000000 */
[----:B--2---:R-:W-:-:S13]  /*3b60*/  ISETP.NE.AND P0, PT, R2, 0x1, PT ;  /* 0x000000010200780c */ /* 0x004fda0003f05270 */
[----:B------:R-:W-:Y:S05]  /*3b70*/  @P0 BRA `(.L_x_44) ;  /* 0x0000001000bc0947 */ /* 0x000fea0003800000 */
[----:B------:R-:W-:Y:S01]  /*3b80*/  IMAD R14, R0, 0x7, R7 ;  /* 0x00000007000e7824 */ /* 0x000fe200078e0207 */
[----:B------:R-:W-:Y:S05]  /*3b90*/  BSSY.RECONVERGENT B2, `(.L_x_45) ;  /* 0x0000096000027945 */ /* 0x000fea0003800200 */
[----:B------:R-:W2:Y:S02]  /*3ba0*/  LDS.64 R14, [R14+0x78] ;  /* 0x000078000e0e7984 */ /* 0x000ea40000000a00 */
[----:B--2---:R-:W-:Y:S01]  /*3bb0*/  DSETP.GT.AND P0, PT, R14, 30, PT ;  /* 0x403e00000e00742a */ /* 0x004fe20003f04000 */
[----:B------:R-:W-:Y:S01]  /*3bc0*/  MOV R12, R14 ;  /* 0x0000000e000c7202 */ /* 0x000fe20000000f00 */
[----:B------:R-:W-:-:S12]  /*3bd0*/  IMAD.MOV.U32 R13, RZ, RZ, R15 ;  /* 0x000000ffff0d7224 */ /* 0x000fd800078e000f */
[----:B------:R-:W-:Y:S05]  /*3be0*/  @P0 BRA `(.L_x_46) ;  /* 0x0000000800400947 */ /* 0x000fea0003800000 */
[----:B------:R-:W-:Y:S01]  /*3bf0*/  DSETP.GEU.AND P0, PT, R14, -30, PT ;  /* 0xc03e00000e00742a */ /* 0x000fe20003f0e000 */
[----:B------:R-:W-:-:S13]  /*3c00*/  CS2R R12, SRZ ;  /* 0x00000000000c7805 */ /* 0x000fda000001ff00 */
[----:B------:R-:W-:Y:S05]  /*3c10*/  @!P0 BRA `(.L_x_46) ;  /* 0x0000000800348947 */ /* 0x000fea0003800000 */
[----:B01----:R-:W-:Y:S01]  /*3c20*/  IMAD.MOV.U32 R22, RZ, RZ, 0x652b82fe ;  /* 0x652b82feff167424 */ /* 0x003fe200078e00ff */
[----:B------:R-:W-:Y:S01]  /*3c30*/  MOV R12, 0xfefa39ef ;  /* 0xfefa39ef000c7802 */ /* 0x000fe20000000f00 */
[----:B------:R-:W-:Y:S01]  /*3c40*/  IMAD.MOV.U32 R23, RZ, RZ, 0x3ff71547 ;  /* 0x3ff71547ff177424 */ /* 0x000fe200078e00ff */
[----:B------:R-:W-:Y:S01]  /*3c50*/  UMOV UR6, 0x3b39803f ;  /* 0x3b39803f00067882 */ /* 0x000fe20000000000 */
[----:B------:R-:W-:Y:S01]  /*3c60*/  IMAD.MOV.U32 R13, RZ, RZ, 0x3fe62e42 ;  /* 0x3fe62e42ff0d7424 */ /* 0x000fe200078e00ff */
[----:B------:R-:W-:Y:S01]  /*3c70*/  UMOV UR7, 0x3c7abc9e ;  /* 0x3c7abc9e00077882 */ /* 0x000fe20000000000 */
[----:B------:R-:W-:Y:S01]  /*3c80*/  FSETP.GEU.AND P0, PT, |R15|, 4.1917929649353027344, PT ;  /* 0x4086232b0f00780b */ /* 0x000fe20003f0e200 */
[----:B------:R-:W-:Y:S01]  /*3c90*/  BSSY.RECONVERGENT B3, `(.L_x_47) ;  /* 0x0000033000037945 */ /* 0x000fe20003800200 */
[----:B------:R-:W-:-:S08]  /*3ca0*/  DFMA R22, R14, R22, 6.75539944105574400000e+15 ;  /* 0x433800000e16742b */ /* 0x000fd00000000016 */
[----:B------:R-:W-:-:S08]  /*3cb0*/  DADD R24, R22, -6.75539944105574400000e+15 ;  /* 0xc338000016187429 */ /* 0x000fd00000000000 */
[----:B------:R-:W-:-:S08]  /*3cc0*/  DFMA R26, R24, -R12, R14 ;  /* 0x8000000c181a722b */ /* 0x000fd0000000000e */
[----:B------:R-:W-:Y:S01]  /*3cd0*/  DFMA R24, R24, -UR6, R26 ;  /* 0x8000000618187c2b */ /* 0x000fe2000800001a */
[----:B------:R-:W-:Y:S01]  /*3ce0*/  UMOV UR6, 0x69ce2bdf ;  /* 0x69ce2bdf00067882 */ /* 0x000fe20000000000 */
[----:B------:R-:W-:Y:S01]  /*3cf0*/  IMAD.MOV.U32 R26, RZ, RZ, -0x35dec16 ;  /* 0xfca213eaff1a7424 */ /* 0x000fe200078e00ff */
[----:B------:R-:W-:Y:S01]  /*3d00*/  UMOV UR7, 0x3e5ade15 ;  /* 0x3e5ade1500077882 */ /* 0x000fe20000000000 */
[----:B------:R-:W-:-:S06]  /*3d10*/  IMAD.MOV.U32 R27, RZ, RZ, 0x3e928af3 ;  /* 0x3e928af3ff1b7424 */ /* 0x000fcc00078e00ff */
        /* <DEDUP_REMOVED lines=27> */
[----:B------:R-:W-:Y:S01]  /*3ed0*/  LEA R25, R22, R27, 0x14 ;  /* 0x0000001b16197211 */ /* 0x000fe200078ea0ff */
[----:B------:R-:W-:Y:S01]  /*3ee0*/  IMAD.MOV.U32 R24, RZ, RZ, R26 ;  /* 0x000000ffff187224 */ /* 0x000fe200078e001a */
[----:B------:R-:W-:Y:S06]  /*3ef0*/  @!P0 BRA `(.L_x_48) ;  /* 0x0000000000308947 */ /* 0x000fec0003800000 */
[----:B------:R-:W-:Y:S01]  /*3f00*/  FSETP.GEU.AND P1, PT, |R15|, 4.2275390625, PT ;  /* 0x408748000f00780b */ /* 0x000fe20003f2e200 */
[C---:B------:R-:W-:Y:S02]  /*3f10*/  DADD R24, R14.reuse, +INF ;  /* 0x7ff000000e187429 */ /* 0x040fe40000000000 */
[----:B------:R-:W-:-:S08]  /*3f20*/  DSETP.GEU.AND P0, PT, R14, RZ, PT ;  /* 0x000000ff0e00722a */ /* 0x000fd00003f0e000 */
[----:B------:R-:W-:Y:S02]  /*3f30*/  FSEL R24, R24, RZ, P0 ;  /* 0x000000ff18187208 */ /* 0x000fe40000000000 */
[----:B------:R-:W-:Y:S02]  /*3f40*/  @!P1 LEA.HI R2, R22, R22, RZ, 0x1 ;  /* 0x0000001616029211 */ /* 0x000fe400078f08ff */
[----:B------:R-:W-:Y:S02]  /*3f50*/  FSEL R25, R25, RZ, P0 ;  /* 0x000000ff19197208 */ /* 0x000fe40000000000 */
[----:B------:R-:W-:-:S05]  /*3f60*/  @!P1 SHF.R.S32.HI R7, RZ, 0x1, R2 ;  /* 0x00000001ff079819 */ /* 0x000fca0000011402 */
[----:B------:R-:W-:Y:S02]  /*3f70*/  @!P1 IMAD.IADD R22, R22, 0x1, -R7 ;  /* 0x0000000116169824 */ /* 0x000fe400078e0a07 */
[----:B------:R-:W-:-:S03]  /*3f80*/  @!P1 IMAD R27, R7, 0x100000, R27 ;  /* 0x00100000071b9824 */ /* 0x000fc600078e021b */
[----:B------:R-:W-:Y:S02]  /*3f90*/  @!P1 LEA R23, R22, 0x3ff00000, 0x14 ;  /* 0x3ff0000016179811 */ /* 0x000fe400078ea0ff */
[----:B------:R-:W-:-:S06]  /*3fa0*/  @!P1 MOV R22, RZ ;  /* 0x000000ff00169202 */ /* 0x000fcc0000000f00 */
[----:B------:R-:W-:-:S11]  /*3fb0*/  @!P1 DMUL R24, R26, R22 ;  /* 0x000000161a189228 */ /* 0x000fd60000000000 */
.L_x_48:
[----:B------:R-:W-:Y:S05]  /*3fc0*/  BSYNC.RECONVERGENT B3 ;  /* 0x0000000000037941 */ /* 0x000fea0003800200 */
.L_x_47:
[----:B------:R-:W-:-:S10]  /*3fd0*/  DADD R24, R24, 1 ;  /* 0x3ff0000018187429 */ /* 0x000fd40000000000 */
[----:B------:R-:W-:Y:S01]  /*3fe0*/  ISETP.GT.AND P0, PT, R25, 0xfffff, PT ;  /* 0x000fffff1900780c */ /* 0x000fe20003f04270 */
[--C-:B------:R-:W-:Y:S02]  /*3ff0*/  IMAD.MOV.U32 R22, RZ, RZ, R24.reuse ;  /* 0x000000ffff167224 */ /* 0x100fe400078e0018 */
[--C-:B------:R-:W-:Y:S02]  /*4000*/  IMAD.MOV.U32 R23, RZ, RZ, R25.reuse ;  /* 0x000000ffff177224 */ /* 0x100fe400078e0019 */
[----:B------:R-:W-:Y:S02]  /*4010*/  IMAD.MOV.U32 R7, RZ, RZ, R25 ;  /* 0x000000ffff077224 */ /* 0x000fe400078e0019 */
[----:B------:R-:W-:-:S06]  /*4020*/  IMAD.MOV.U32 R30, RZ, RZ, R24 ;  /* 0x000000ffff1e7224 */ /* 0x000fcc00078e0018 */
[----:B------:R-:W-:-:S10]  /*4030*/  @!P0 DMUL R22, R22, 1.80143985094819840000e+16 ;  /* 0x4350000016168828 */ /* 0x000fd40000000000 */
[----:B------:R-:W-:Y:S01]  /*4040*/  @!P0 MOV R7, R23 ;  /* 0x0000001700078202 */ /* 0x000fe20000000f00 */
[----:B------:R-:W-:-:S04]  /*4050*/  @!P0 IMAD.MOV.U32 R30, RZ, RZ, R22 ;  /* 0x000000ffff1e8224 */ /* 0x000fc800078e0016 */
[----:B------:R-:W-:-:S05]  /*4060*/  VIADD R2, R7, 0xffffffff ;  /* 0xffffffff07027836 */ /* 0x000fca0000000000 */
[----:B------:R-:W-:Y:S01]  /*4070*/  ISETP.GT.U32.AND P1, PT, R2, 0x7feffffe, PT ;  /* 0x7feffffe0200780c */ /* 0x000fe20003f24070 */
[----:B------:R-:W-:Y:S01]  /*4080*/  IMAD.MOV.U32 R2, RZ, RZ, -0x3ff ;  /* 0xfffffc01ff027424 */ /* 0x000fe200078e00ff */
[----:B------:R-:W-:-:S11]  /*4090*/  @!P0 MOV R2, 0xfffffbcb ;  /* 0xfffffbcb00028802 */ /* 0x000fd60000000f00 */
[----:B------:R-:W-:Y:S05]  /*40a0*/  @P1 BRA `(.L_x_49) ;  /* 0x0000000000f81947 */ /* 0x000fea0003800000 */
[C---:B------:R-:W-:Y:S01]  /*40b0*/  LOP3.LUT R16, R7.reuse, 0xfffff, RZ, 0xc0, !PT ;  /* 0x000fffff07107812 */ /* 0x040fe200078ec0ff */
[----:B------:R-:W-:Y:S01]  /*40c0*/  IMAD.MOV.U32 R26, RZ, RZ, -0x748574fc ;  /* 0x8b7a8b04ff1a7424 */ /* 0x000fe200078e00ff */
[----:B------:R-:W-:Y:S01]  /*40d0*/  MOV R34, RZ ;  /* 0x000000ff00227202 */ /* 0x000fe20000000f00 */
[----:B------:R-:W-:Y:S01]  /*40e0*/  IMAD.MOV.U32 R27, RZ, RZ, 0x3ed0ee25 ;  /* 0x3ed0ee25ff1b7424 */ /* 0x000fe200078e00ff */
[----:B------:R-:W-:Y:S01]  /*40f0*/  LOP3.LUT R31, R16, 0x3ff00000, RZ, 0xfc, !PT ;  /* 0x3ff00000101f7812 */ /* 0x000fe200078efcff */
[----:B------:R-:W-:Y:S01]  /*4100*/  UMOV UR6, 0x3ae80f1e ;  /* 0x3ae80f1e00067882 */ /* 0x000fe20000000000 */
[----:B------:R-:W-:Y:S01]  /*4110*/  UMOV UR7, 0x3eb1380b ;  /* 0x3eb1380b00077882 */ /* 0x000fe20000000000 */
[----:B------:R-:W-:Y:S01]  /*4120*/  LEA.HI R2, R7, R2, RZ, 0xc ;  /* 0x0000000207027211 */ /* 0x000fe200078f60ff */
[----:B------:R-:W-:Y:S01]  /*4130*/  UMOV UR8, 0x80000000 ;  /* 0x8000000000087882 */ /* 0x000fe20000000000 */
[----:B------:R-:W-:Y:S01]  /*4140*/  ISETP.GE.U32.AND P0, PT, R31, 0x3ff6a09f, PT ;  /* 0x3ff6a09f1f00780c */ /* 0x000fe20003f06070 */
[----:B------:R-:W-:-:S12]  /*4150*/  UMOV UR9, 0x43300000 ;  /* 0x4330000000097882 */ /* 0x000fd80000000000 */
[----:B------:R-:W-:Y:S02]  /*4160*/  @P0 VIADD R23, R31, 0xfff00000 ;  /* 0xfff000001f170836 */ /* 0x000fe40000000000 */
[----:B------:R-:W-:Y:S02]  /*4170*/  @P0 VIADD R2, R2, 0x1 ;  /* 0x0000000102020836 */ /* 0x000fe40000000000 */
[----:B------:R-:W-:-:S06]  /*4180*/  @P0 IMAD.MOV.U32 R31, RZ, RZ, R23 ;  /* 0x000000ffff1f0224 */ /* 0x000fcc00078e0017 */
[C---:B------:R-:W-:Y:S02]  /*4190*/  DADD R28, R30.reuse, 1 ;  /* 0x3ff000001e1c7429 */ /* 0x040fe40000000000 */
[----:B------:R-:W-:-:S04]  /*41a0*/  DADD R30, R30, -1 ;  /* 0xbff000001e1e7429 */ /* 0x000fc80000000000 */
[----:B------:R-:W0:Y:S02]  /*41b0*/  MUFU.RCP64H R35, R29 ;  /* 0x0000001d00237308 */ /* 0x000e240000001800 */
[----:B0-----:R-:W-:-:S08]  /*41c0*/  DFMA R22, -R28, R34, 1 ;  /* 0x3ff000001c16742b */ /* 0x001fd00000000122 */
[----:B------:R-:W-:-:S08]  /*41d0*/  DFMA R22, R22, R22, R22 ;  /* 0x000000161616722b */ /* 0x000fd00000000016 */
[----:B------:R-:W-:-:S08]  /*41e0*/  DFMA R34, R34, R22, R34 ;  /* 0x000000162222722b */ /* 0x000fd00000000022 */
[----:B------:R-:W-:-:S08]  /*41f0*/  DMUL R22, R30, R34 ;  /* 0x000000221e167228 */ /* 0x000fd00000000000 */
[----:B------:R-:W-:-:S08]  /*4200*/  DFMA R22, R30, R34, R22 ;  /* 0x000000221e16722b */ /* 0x000fd00000000016 */
[----:B------:R-:W-:Y:S02]  /*4210*/  DMUL R24, R22, R22 ;  /* 0x0000001616187228 */ /* 0x000fe40000000000 */
[----:B------:R-:W-:-:S06]  /*4220*/  DADD R28, R30, -R22 ;  /* 0x000000001e1c7229 */ /* 0x000fcc0000000816 */
[----:B------:R-:W-:Y:S01]  /*4230*/  DFMA R26, R24, UR6, R26 ;  /* 0x00000006181a7c2b */ /* 0x000fe2000800001a */
[----:B------:R-:W-:Y:S01]  /*4240*/  UMOV UR6, 0x9f02676f ;  /* 0x9f02676f00067882 */ /* 0x000fe20000000000 */
[----:B------:R-:W-:Y:S01]  /*4250*/  UMOV UR7, 0x3ef3b266 ;  /* 0x3ef3b26600077882 */ /* 0x000fe20000000000 */
[----:B------:R-:W-:-:S05]  /*4260*/  DADD R28, R28, R28 ;  /* 0x000000001c1c7229 */ /* 0x000fca000000001c */
[----:B------:R-:W-:Y:S01]  /*4270*/  DFMA R26, R24, R26, UR6 ;  /* 0x00000006181a7e2b */ /* 0x000fe2000800001a */
[----:B------:R-:W-:Y:S01]  /*4280*/  UMOV UR6, 0xa9ab0956 ;  /* 0xa9ab095600067882 */ /* 0x000fe20000000000 */
[----:B------:R-:W-:Y:S01]  /*4290*/  UMOV UR7, 0x3f1745cb ;  /* 0x3f1745cb00077882 */ /* 0x000fe20000000000 */
[----:B------:R-:W-:-:S05]  /*42a0*/  DFMA R28, R30, -R22, R28 ;  /* 0x800000161e1c722b */ /* 0x000fca000000001c */
[----:B------:R-:W-:Y:S01]  /*42b0*/  DFMA R26, R24, R26, UR6 ;  /* 0x00000006181a7e2b */ /* 0x000fe2000800001a */
[----:B------:R-:W-:Y:S01]  /*42c0*/  UMOV UR6, 0x2d1b5154 ;  /* 0x2d1b515400067882 */ /* 0x000fe20000000000 */
[----:B------:R-:W-:Y:S01]  /*42d0*/  UMOV UR7, 0x3f3c71c7 ;  /* 0x3f3c71c700077882 */ /* 0x000fe20000000000 */
[----:B------:R-:W-:-:S05]  /*42e0*/  DMUL R28, R34, R28 ;  /* 0x0000001c221c7228 */ /* 0x000fca0000000000 */
[----:B------:R-:W-:Y:S01]  /*42f0*/  DFMA R32, R24, R26, UR6 ;  /* 0x0000000618207e2b */ /* 0x000fe2000800001a */
[----:B------:R-:W-:Y:S01]  /*4300*/  UMOV UR6, 0x923be72d ;  /* 0x923be72d00067882 */ /* 0x000fe20000000000 */
[----:B------:R-:W-:Y:S01]  /*4310*/  UMOV UR7, 0x3f624924 ;  /* 0x3f62492400077882 */ /* 0x000fe20000000000 */
[----:B------:R-:W-:Y:S02]  /*4320*/  LOP3.LUT R26, R2, 0x80000000, RZ, 0x3c, !PT ;  /* 0x80000000021a7812 */ /* 0x000fe400078e3cff */
[----:B------:R-:W-:-:S03]  /*4330*/  MOV R27, 0x43300000 ;  /* 0x43300000001b7802 */ /* 0x000fc60000000f00 */
[----:B------:R-:W-:Y:S01]  /*4340*/  DFMA R32, R24, R32, UR6 ;  /* 0x0000000618207e2b */ /* 0x000fe20008000020 */
[----:B------:R-:W-:Y:S01]  /*4350*/  UMOV UR6, 0x9999a3c4 ;  /* 0x9999a3c400067882 */ /* 0x000fe20000000000 */
[----:B------:R-:W-:Y:S01]  /*4360*/  UMOV UR7, 0x3f899999 ;  /* 0x3f89999900077882 */ /* 0x000fe20000000000 */
[----:B------:R-:W-:Y:S01]  /*4370*/  DADD R26, R26, -UR8 ;  /* 0x800000081a1a7e29 */ /* 0x000fe20008000000 */
[----:B------:R-:W-:Y:S01]  /*4380*/  UMOV UR8, 0xfefa39ef ;  /* 0xfefa39ef00087882 */ /* 0x000fe20000000000 */
[----:B------:R-:W-:-:S03]  /*4390*/  UMOV UR9, 0x3fe62e42 ;  /* 0x3fe62e4200097882 */ /* 0x000fc60000000000 */
[----:B------:R-:W-:Y:S01]  /*43a0*/  DFMA R32, R24, R32, UR6 ;  /* 0x0000000618207e2b */ /* 0x000fe20008000020 */
[----:B------:R-:W-:Y:S01]  /*43b0*/  UMOV UR6, 0x55555554 ;  /* 0x5555555400067882 */ /* 0x000fe20000000000 */
[----:B------:R-:W-:Y:S01]  /*43c0*/  UMOV UR7, 0x3fb55555 ;  /* 0x3fb5555500077882 */ /* 0x000fe20000000000 */
[----:B------:R-:W-:-:S05]  /*43d0*/  DFMA R30, R26, UR8, R22 ;  /* 0x000000081a1e7c2b */ /* 0x000fca0008000016 */
[----:B------:R-:W-:Y:S01]  /*43e0*/  DFMA R32, R24, R32, UR6 ;  /* 0x0000000618207e2b */ /* 0x000fe20008000020 */
[----:B------:R-:W-:Y:S01]  /*43f0*/  UMOV UR6, 0x3b39803f ;  /* 0x3b39803f00067882 */ /* 0x000fe20000000000 */
[----:B------:R-:W-:Y:S01]  /*4400*/  UMOV UR7, 0x3c7abc9e ;  /* 0x3c7abc9e00077882 */ /* 0x000fe20000000000 */
[----:B------:R-:W-:-:S05]  /*4410*/  DFMA R12, R26, -R12, R30 ;  /* 0x8000000c1a0c722b */ /* 0x000fca000000001e */
[----:B------:R-:W-:-:S03]  /*4420*/  DMUL R32, R24, R32 ;  /* 0x0000002018207228 */ /* 0x000fc60000000000 */
[----:B------:R-:W-:-:S05]  /*4430*/  DADD R12, -R22, R12 ;  /* 0x00000000160c7229 */ /* 0x000fca000000010c */
[----:B------:R-:W-:-:S08]  /*4440*/  DFMA R28, R22, R32, R28 ;  /* 0x00000020161c722b */ /* 0x000fd0000000001c */
[----:B------:R-:W-:-:S08]  /*4450*/  DADD R12, R28, -R12 ;  /* 0x000000001c0c7229 */ /* 0x000fd0000000080c */
[----:B------:R-:W-:-:S08]  /*4460*/  DFMA R12, R26, UR6, R12 ;  /* 0x000000061a0c7c2b */ /* 0x000fd0000800000c */
[----:B------:R-:W-:Y:S01]  /*4470*/  DADD R12, R30, R12 ;  /* 0x000000001e0c7229 */ /* 0x000fe2000000000c */
[----:B------:R-:W-:Y:S10]  /*4480*/  BRA `(.L_x_46) ;  /* 0x0000000000187947 */ /* 0x000ff40003800000 */
.L_x_49:
[----:B------:R-:W-:Y:S01]  /*4490*/  IMAD.MOV.U32 R12, RZ, RZ, 0x0 ;  /* 0x00000000ff0c7424 */ /* 0x000fe200078e00ff */
[----:B------:R-:W-:Y:S01]  /*44a0*/  LOP3.LUT P0, RZ, R23, 0x7fffffff, RZ, 0xc0, !PT ;  /* 0x7fffffff17ff7812 */ /* 0x000fe2000780c0ff */
[----:B------:R-:W-:-:S06]  /*44b0*/  IMAD.MOV.U32 R13, RZ, RZ, 0x7ff00000 ;  /* 0x7ff00000ff0d7424 */ /* 0x000fcc00078e00ff */
[----:B------:R-:W-:-:S10]  /*44c0*/  DFMA R12, R22, R12, +INF ;  /* 0x7ff00000160c742b */ /* 0x000fd4000000000c */
[----:B------:R-:W-:Y:S02]  /*44d0*/  FSEL R12, R12, RZ, P0 ;  /* 0x000000ff0c0c7208 */ /* 0x000fe40000000000 */
[----:B------:R-:W-:-:S07]  /*44e0*/  FSEL R13, R13, -QNAN , P0 ;  /* 0xfff000000d0d7808 */ /* 0x000fce0000000000 */
.L_x_46:
[----:B------:R-:W-:Y:S05]  /*44f0*/  BSYNC.RECONVERGENT B2 ;  /* 0x0000000000027941 */ /* 0x000fea0003800200 */
.L_x_45:
[----:B------:R-:W-:Y:S01]  /*4500*/  DSETP.GEU.AND P1, PT, R14, -30, PT ;  /* 0xc03e00000e00742a */ /* 0x000fe20003f2e000 */
[----:B------:R-:W-:Y:S01]  /*4510*/  BSSY.RECONVERGENT B2, `(.L_x_50) ;  /* 0x0000093000027945 */ /* 0x000fe20003800200 */
[----:B------:R-:W-:-:S04]  /*4520*/  DADD R30, -RZ, -R14 ;  /* 0x00000000ff1e7229 */ /* 0x000fc8000000090e */
[----:B------:R-:W-:-:S06]  /*4530*/  DSETP.GT.OR P0, PT, R14, 30, !P1 ;  /* 0x403e00000e00742a */ /* 0x000fcc0004f04400 */
[----:B------:R-:W-:Y:S02]  /*4540*/  FSEL R32, R30, RZ, !P1 ;  /* 0x000000ff1e207208 */ /* 0x000fe40004800000 */
[----:B0-----:R-:W-:-:S06]  /*4550*/  FSEL R33, R31, RZ, !P1 ;  /* 0x000000ff1f217208 */ /* 0x001fcc0004800000 */
[----:B------:R-:W-:Y:S05]  /*4560*/  @P0 BRA `(.L_x_51) ;  /* 0x0000000800340947 */ /* 0x000fea0003800000 */
[----:B------:R-:W-:Y:S01]  /*4570*/  IMAD.MOV.U32 R24, RZ, RZ, 0x652b82fe ;  /* 0x652b82feff187424 */ /* 0x000fe200078e00ff */
[----:B------:R-:W-:Y:S01]  /*4580*/  MOV R25, 0x3ff71547 ;  /* 0x3ff7154700197802 */ /* 0x000fe20000000f00 */
[----:B-1----:R-:W-:Y:S01]  /*4590*/  IMAD.MOV.U32 R22, RZ, RZ, -0x105c611 ;  /* 0xfefa39efff167424 */ /* 0x002fe200078e00ff */
[----:B------:R-:W-:Y:S01]  /*45a0*/  UMOV UR6, 0x3b39803f ;  /* 0x3b39803f00067882 */ /* 0x000fe20000000000 */
[----:B------:R-:W-:Y:S01]  /*45b0*/  IMAD.MOV.U32 R23, RZ, RZ, 0x3fe62e42 ;  /* 0x3fe62e42ff177424 */ /* 0x000fe200078e00ff */
[----:B------:R-:W-:Y:S01]  /*45c0*/  UMOV UR7, 0x3c7abc9e ;  /* 0x3c7abc9e00077882 */ /* 0x000fe20000000000 */
[----:B------:R-:W-:Y:S01]  /*45d0*/  FSETP.GEU.AND P0, PT, |R31|, 4.1917929649353027344, PT ;  /* 0x4086232b1f00780b */ /* 0x000fe20003f0e200 */
[----:B------:R-:W-:Y:S01]  /*45e0*/  DFMA R24, -R14, R24, 6.75539944105574400000e+15 ;  /* 0x433800000e18742b */ /* 0x000fe20000000118 */
[----:B------:R-:W-:Y:S07]  /*45f0*/  BSSY.RECONVERGENT B3, `(.L_x_52) ;  /* 0x0000032000037945 */ /* 0x000fee0003800200 */
[----:B------:R-:W-:-:S08]  /*4600*/  DADD R26, R24, -6.75539944105574400000e+15 ;  /* 0xc3380000181a7429 */ /* 0x000fd00000000000 */
[----:B------:R-:W-:-:S08]  /*4610*/  DFMA R28, R26, -R22, -R14 ;  /* 0x800000161a1c722b */ /* 0x000fd0000000080e */
[----:B------:R-:W-:Y:S01]  /*4620*/  DFMA R26, R26, -UR6, R28 ;  /* 0x800000061a1a7c2b */ /* 0x000fe2000800001c */
[----:B------:R-:W-:Y:S01]  /*4630*/  UMOV UR6, 0x69ce2bdf ;  /* 0x69ce2bdf00067882 */ /* 0x000fe20000000000 */
[----:B------:R-:W-:Y:S01]  /*4640*/  IMAD.MOV.U32 R28, RZ, RZ, -0x35dec16 ;  /* 0xfca213eaff1c7424 */ /* 0x000fe200078e00ff */
[----:B------:R-:W-:Y:S01]  /*4650*/  MOV R29, 0x3e928af3 ;  /* 0x3e928af3001d7802 */ /* 0x000fe20000000f00 */
        /* <DEDUP_REMOVED lines=38> */
[----:B------:R-:W-:Y:S01]  /*48c0*/  @!P1 LEA R29, R7, R29, 0x14 ;  /* 0x0000001d071d9211 */ /* 0x000fe200078ea0ff */
[----:B------:R-:W-:-:S05]  /*48d0*/  @!P1 IMAD.IADD R14, R24, 0x1, -R7 ;  /* 0x00000001180e9824 */ /* 0x000fca00078e0a07 */
[----:B------:R-:W-:Y:S01]  /*48e0*/  @!P1 LEA R15, R14, 0x3ff00000, 0x14 ;  /* 0x3ff000000e0f9811 */ /* 0x000fe200078ea0ff */
[----:B------:R-:W-:-:S06]  /*48f0*/  @!P1 IMAD.MOV.U32 R14, RZ, RZ, RZ ;  /* 0x000000ffff0e9224 */ /* 0x000fcc00078e00ff */
[----:B------:R-:W-:-:S11]  /*4900*/  @!P1 DMUL R26, R28, R14 ;  /* 0x0000000e1c1a9228 */ /* 0x000fd60000000000 */
.L_x_53:
[----:B------:R-:W-:Y:S05]  /*4910*/  BSYNC.RECONVERGENT B3 ;  /* 0x0000000000037941 */ /* 0x000fea0003800200 */
.L_x_52:
[----:B------:R-:W-:-:S10]  /*4920*/  DADD R26, R26, 1 ;  /* 0x3ff000001a1a7429 */ /* 0x000fd40000000000 */
[----:B------:R-:W-:Y:S01]  /*4930*/  ISETP.GT.AND P0, PT, R27, 0xfffff, PT ;  /* 0x000fffff1b00780c */ /* 0x000fe20003f04270 */
[----:B------:R-:W-:Y:S01]  /*4940*/  IMAD.MOV.U32 R14, RZ, RZ, R26 ;  /* 0x000000ffff0e7224 */ /* 0x000fe200078e001a */
[----:B------:R-:W-:Y:S01]  /*4950*/  MOV R7, R27 ;  /* 0x0000001b00077202 */ /* 0x000fe20000000f00 */
[----:B------:R-:W-:Y:S01]  /*4960*/  IMAD.MOV.U32 R15, RZ, RZ, R27 ;  /* 0x000000ffff0f7224 */ /* 0x000fe200078e001b */
[----:B------:R-:W-:-:S09]  /*4970*/  MOV R32, R26 ;  /* 0x0000001a00207202 */ /* 0x000fd20000000f00 */
[----:B------:R-:W-:-:S10]  /*4980*/  @!P0 DMUL R14, R14, 1.80143985094819840000e+16 ;  /* 0x435000000e0e8828 */ /* 0x000fd40000000000 */
[----:B------:R-:W-:Y:S02]  /*4990*/  @!P0 IMAD.MOV.U32 R7, RZ, RZ, R15 ;  /* 0x000000ffff078224 */ /* 0x000fe400078e000f */
[----:B------:R-:W-:Y:S02]  /*49a0*/  @!P0 IMAD.MOV.U32 R32, RZ, RZ, R14 ;  /* 0x000000ffff208224 */ /* 0x000fe400078e000e */
[----:B------:R-:W-:-:S05]  /*49b0*/  VIADD R2, R7, 0xffffffff ;  /* 0xffffffff07027836 */ /* 0x000fca0000000000 */
[----:B------:R-:W-:Y:S01]  /*49c0*/  ISETP.GT.U32.AND P1, PT, R2, 0x7feffffe, PT ;  /* 0x7feffffe0200780c */ /* 0x000fe20003f24070 */
[----:B------:R-:W-:Y:S02]  /*49d0*/  IMAD.MOV.U32 R2, RZ, RZ, -0x3ff ;  /* 0xfffffc01ff027424 */ /* 0x000fe400078e00ff */
        /* <DEDUP_REMOVED lines=9> */
[----:B------:R-:W-:Y:S01]  /*4a70*/  UMOV UR9, 0x43300000 ;  /* 0x4330000000097882 */ /* 0x000fe20000000000 */
[----:B------:R-:W-:-:S13]  /*4a80*/  ISETP.GE.U32.AND P0, PT, R33, 0x3ff6a09f, PT ;  /* 0x3ff6a09f2100780c */ /* 0x000fda0003f06070 */
[----:B------:R-:W-:Y:S01]  /*4a90*/  @P0 VIADD R15, R33, 0xfff00000 ;  /* 0xfff00000210f0836 */ /* 0x000fe20000000000 */
[----:B------:R-:W-:-:S04]  /*4aa0*/  @P0 IADD3 R2, PT, PT, R2, 0x1, RZ ;  /* 0x0000000102020810 */ /* 0x000fc80007ffe0ff */
[----:B------:R-:W-:-:S06]  /*4ab0*/  @P0 MOV R33, R15 ;  /* 0x0000000f00210202 */ /* 0x000fcc0000000f00 */
[C---:B------:R-:W-:Y:S02]  /*4ac0*/  DADD R30, R32.reuse, 1 ;  /* 0x3ff00000201e7429 */ /* 0x040fe40000000000 */
[----:B------:R-:W-:-:S04]  /*4ad0*/  DADD R32, R32, -1 ;  /* 0xbff0000020207429 */ /* 0x000fc80000000000 */
[----:B------:R-:W0:Y:S02]  /*4ae0*/  MUFU.RCP64H R27, R31 ;  /* 0x0000001f001b7308 */ /* 0x000e240000001800 */
[----:B0-----:R-:W-:-:S08]  /*4af0*/  DFMA R14, -R30, R26, 1 ;  /* 0x3ff000001e0e742b */ /* 0x001fd0000000011a */
[----:B------:R-:W-:-:S08]  /*4b00*/  DFMA R14, R14, R14, R14 ;  /* 0x0000000e0e0e722b */ /* 0x000fd0000000000e */
[----:B------:R-:W-:Y:S01]  /*4b10*/  DFMA R26, R26, R14, R26 ;  /* 0x0000000e1a1a722b */ /* 0x000fe2000000001a */
[----:B------:R-:W-:Y:S02]  /*4b20*/  IMAD.MOV.U32 R14, RZ, RZ, -0x748574fc ;  /* 0x8b7a8b04ff0e7424 */ /* 0x000fe400078e00ff */
[----:B------:R-:W-:-:S05]  /*4b30*/  IMAD.MOV.U32 R15, RZ, RZ, 0x3ed0ee25 ;  /* 0x3ed0ee25ff0f7424 */ /* 0x000fca00078e00ff */
        /* <DEDUP_REMOVED lines=19> */
[----:B------:R-:W-:Y:S01]  /*4c70*/  LOP3.LUT R14, R2, 0x80000000, RZ, 0x3c, !PT ;  /* 0x80000000020e7812 */ /* 0x000fe200078e3cff */
[----:B------:R-:W-:-:S04]  /*4c80*/  IMAD.MOV.U32 R15, RZ, RZ, 0x43300000 ;  /* 0x43300000ff0f7424 */ /* 0x000fc800078e00ff */
        /* <DEDUP_REMOVED lines=21> */
.L_x_54:
[----:B------:R-:W-:Y:S01]  /*4de0*/  IMAD.MOV.U32 R22, RZ, RZ, 0x0 ;  /* 0x00000000ff167424 */ /* 0x000fe200078e00ff */
[----:B------:R-:W-:Y:S01]  /*4df0*/  LOP3.LUT P0, RZ, R15, 0x7fffffff, RZ, 0xc0, !PT ;  /* 0x7fffffff0fff7812 */ /* 0x000fe2000780c0ff */
[----:B------:R-:W-:-:S06]  /*4e00*/  IMAD.MOV.U32 R23, RZ, RZ, 0x7ff00000 ;  /* 0x7ff00000ff177424 */ /* 0x000fcc00078e00ff */
[----:B------:R-:W-:-:S10]  /*4e10*/  DFMA R22, R14, R22, +INF ;  /* 0x7ff000000e16742b */ /* 0x000fd40000000016 */
[----:B------:R-:W-:Y:S02]  /*4e20*/  FSEL R32, R22, RZ, P0 ;  /* 0x000000ff16207208 */ /* 0x000fe40000000000 */
[----:B------:R-:W-:-:S07]  /*4e30*/  FSEL R33, R23, -QNAN , P0 ;  /* 0xfff0000017217808 */ /* 0x000fce0000000000 */
.L_x_51:
[----:B------:R-:W-:Y:S05]  /*4e40*/  BSYNC.RECONVERGENT B2 ;  /* 0x0000000000027941 */ /* 0x000fea0003800200 */
.L_x_50:
[----:B------:R-:W-:-:S08]  /*4e50*/  DADD R12, -R32, R12 ;  /* 0x00000000200c7229 */ /* 0x000fd0000000010c */
[----:B------:R-:W-:-:S11]  /*4e60*/  DADD R10, R10, R12 ;  /* 0x000000000a0a7229 */ /* 0x000fd6000000000c */
.L_x_44:
[----:B------:R-:W-:Y:S05]  /*4e70*/  BSYNC.RECONVERGENT B1 ;  /* 0x0000000000017941 */ /* 0x000fea0003800200 */
.L_x_43:
[----:B------:R-:W-:Y:S01]  /*4e80*/  IMAD.U32 R7, RZ, RZ, UR4 ;  /* 0x00000004ff077e24 */ /* 0x000fe2000f8e00ff */
[----:B------:R-:W-:-:S04]  /*4e90*/  IADD3 R0, PT, PT, R0, 0x1, RZ ;  /* 0x0000000100007810 */ /* 0x000fc80007ffe0ff */
[----:B------:R-:W-:-:S13]  /*4ea0*/  ISETP.NE.AND P0, PT, R0, R7, PT ;  /* 0x000000070000720c */ /* 0x000fda0003f05270 */
[----:B------:R-:W-:Y:S05]  /*4eb0*/  @P0 BRA `(.L_x_55) ;  /* 0xffffffec001c0947 */ /* 0x000fea000383ffff */
[----:B------:R-:W-:Y:S01]  /*4ec0*/  IMAD.MOV.U32 R12, RZ, RZ, 0x652b82fe ;  /* 0x652b82feff0c7424 */ /* 0x000fe200078e00ff */
[----:B------:R-:W-:Y:S01]  /*4ed0*/  UMOV UR6, 0xfefa39ef ;  /* 0xfefa39ef00067882 */ /* 0x000fe20000000000 */
[----:B------:R-:W-:Y:S01]  /*4ee0*/  IMAD.MOV.U32 R13, RZ, RZ, 0x3ff71547 ;  /* 0x3ff71547ff0d7424 */ /* 0x000fe200078e00ff */
[----:B------:R-:W-:Y:S01]  /*4ef0*/  UMOV UR7, 0x3fe62e42 ;  /* 0x3fe62e4200077882 */ /* 0x000fe20000000000 */
[----:B01----:R-:W-:Y:S01]  /*4f00*/  DADD R26, -RZ, -R10 ;  /* 0x00000000ff1a7229 */ /* 0x003fe2000000090a */
[----:B------:R-:W-:Y:S03]  /*4f10*/  BSSY.RECONVERGENT B1, `(.L_x_56) ;  /* 0x0000037000017945 */ /* 0x000fe60003800200 */
[----:B------:R-:W-:-:S06]  /*4f20*/  DFMA R12, R10, -R12, 6.75539944105574400000e+15 ;  /* 0x433800000a0c742b */ /* 0x000fcc000000080c */
[----:B------:R-:W-:Y:S02]  /*4f30*/  FSETP.GEU.AND P0, PT, |R27|, 4.1917929649353027344, PT ;  /* 0x4086232b1b00780b */ /* 0x000fe40003f0e200 */
[----:B------:R-:W-:-:S08]  /*4f40*/  DADD R14, R12, -6.75539944105574400000e+15 ;  /* 0xc33800000c0e7429 */ /* 0x000fd00000000000 */
[----:B------:R-:W-:Y:S01]  /*4f50*/  DFMA R22, R14, -UR6, -R10 ;  /* 0x800000060e167c2b */ /* 0x000fe2000800080a */
[----:B------:R-:W-:Y:S01]  /*4f60*/  UMOV UR6, 0x3b39803f ;  /* 0x3b39803f00067882 */ /* 0x000fe20000000000 */
[----:B------:R-:W-:-:S06]  /*4f70*/  UMOV UR7, 0x3c7abc9e ;  /* 0x3c7abc9e00077882 */ /* 0x000fcc0000000000 */
        /* <DEDUP_REMOVED lines=28> */
[----:B------:R0:W1:Y:S01]  /*5140*/  LDS.64 R22, [R5+0x2e8] ;  /* 0x0002e80005167984 */ /* 0x0000620000000a00 */
[----:B------:R-:W-:-:S05]  /*5150*/  UMOV UR7, 0x3fe00000 ;  /* 0x3fe0000000077882 */ /* 0x000fca0000000000 */
[----:B------:R-:W-:-:S08]  /*5160*/  DFMA R24, R14, R24, UR6 ;  /* 0x000000060e187e2b */ /* 0x000fd00008000018 */
[----:B------:R-:W-:-:S08]  /*5170*/  DFMA R24, R14, R24, 1 ;  /* 0x3ff000000e18742b */ /* 0x000fd00000000018 */
[----:B------:R-:W-:-:S10]  /*5180*/  DFMA R14, R14, R24, 1 ;  /* 0x3ff000000e0e742b */ /* 0x000fd40000000018 */
[----:B------:R-:W-:Y:S02]  /*5190*/  IMAD R25, R12, 0x100000, R15 ;  /* 0x001000000c197824 */ /* 0x000fe400078e020f */
[----:B------:R-:W-:Y:S01]  /*51a0*/  IMAD.MOV.U32 R24, RZ, RZ, R14 ;  /* 0x000000ffff187224 */ /* 0x000fe200078e000e */
[----:B0-----:R-:W-:Y:S06]  /*51b0*/  @!P0 BRA `(.L_x_57) ;  /* 0x0000000000308947 */ /* 0x001fec0003800000 */
        /* <DEDUP_REMOVED lines=12> */
.L_x_57:
[----:B------:R-:W-:Y:S05]  /*5280*/  BSYNC.RECONVERGENT B1 ;  /* 0x0000000000017941 */ /* 0x000fea0003800200 */
.L_x_56:
[----:B-1----:R-:W-:Y:S01]  /*5290*/  DADD R22, R22, -R24 ;  /* 0x0000000016167229 */ /* 0x002fe20000000818 */
[----:B------:R-:W-:Y:S01]  /*52a0*/  IMAD.MOV.U32 R0, RZ, RZ, 0x1 ;  /* 0x00000001ff007424 */ /* 0x000fe200078e00ff */
[----:B------:R0:W-:Y:S01]  /*52b0*/  STS.64 [R5+0x2c8], R10 ;  /* 0x0002c80a05007388 */ /* 0x0001e20000000a00 */
[----:B------:R-:W-:-:S03]  /*52c0*/  MOV R12, 0x1 ;  /* 0x00000001000c7802 */ /* 0x000fc60000000f00 */
[----:B------:R0:W-:Y:S04]  /*52d0*/  STS [R5+0x2e0], R0 ;  /* 0x0002e00005007388 */ /* 0x0001e80000000800 */
[----:B------:R0:W-:Y:S02]  /*52e0*/  STS.64 [R5+0x2e8], R22 ;  /* 0x0002e81605007388 */ /* 0x0001e40000000a00 */
.L_x_34:
[----:B------:R-:W-:Y:S05]  /*52f0*/  BSYNC.RECONVERGENT B0 ;  /* 0x0000000000007941 */ /* 0x000fea0003800200 */
.L_x_27:
[----:B0-----:R-:W-:Y:S01]  /*5300*/  IMAD R0, R7, R7, R7 ;  /* 0x0000000707007224 */ /* 0x001fe200078e0207 */
[----:B------:R-:W-:Y:S04]  /*5310*/  BSSY.RECONVERGENT B1, `(.L_x_58) ;  /* 0x00003c2000017945 */ /* 0x000fe80003800200 */
[----:B------:R-:W-:-:S13]  /*5320*/  ISETP.GE.U32.AND P0, PT, R0, 0x2, PT ;  /* 0x000000020000780c */ /* 0x000fda0003f06070 */
[----:B------:R-:W-:Y:S05]  /*5330*/  @!P0 BRA `(.L_x_59) ;  /* 0x0000003800fc8947 */ /* 0x000fea0003800000 */
[----:B------:R-:W-:Y:S01]  /*5340*/  SHF.R.U32.HI R0, RZ, 0x1, R0 ;  /* 0x00000001ff007819 */ /* 0x000fe20000011600 */
[----:B------:R-:W-:Y:S01]  /*5350*/  BSSY.RELIABLE B0, `(.L_x_60) ;  /* 0x00003bc000007945 */ /* 0x000fe20003800100 */
[----:B------:R-:W-:Y:S02]  /*5360*/  VIMNMX R2, PT, PT, R6, R7, PT ;  /* 0x0000000706027248 */ /* 0x000fe40003fe0100 */
[----:B------:R-:W-:Y:S02]  /*5370*/  VIMNMX.U32 R10, PT, PT, R0, 0x3c, PT ;  /* 0x0000003c000a7848 */ /* 0x000fe40003fe0000 */
[----:B------:R-:W-:Y:S02]  /*5380*/  ISETP.GE.AND P0, PT, R2, 0x1, PT ;  /* 0x000000010200780c */ /* 0x000fe40003f06270 */
[C---:B------:R-:W-:Y:S01]  /*5390*/  LOP3.LUT R0, R7.reuse, 0x3, RZ, 0xc0, !PT ;  /* 0x0000000307007812 */ /* 0x040fe200078ec0ff */
[----:B------:R-:W-:Y:S01]  /*53a0*/  VIADD R10, R10, 0x1 ;  /* 0x000000010a0a7836 */ /* 0x000fe20000000000 */
[----:B------:R-:W-:Y:S01]  /*53b0*/  LOP3.LUT R2, R7, 0x7ffffff8, RZ, 0xc0, !PT ;  /* 0x7ffffff807027812 */ /* 0x000fe200078ec0ff */
[----:B------:R-:W-:-:S08]  /*53c0*/  IMAD.MOV.U32 R7, RZ, RZ, 0x1 ;  /* 0x00000001ff077424 */ /* 0x000fd000078e00ff */
.L_x_120:
[----:B0-----:R-:W0:Y:S02]  /*53d0*/  LDS.64 R12, [R5+0x2e0] ;  /* 0x0002e000050c7984 */ /* 0x001e240000000a00 */
[----:B0-----:R-:W-:-:S13]  /*53e0*/  ISETP.GT.AND P1, PT, R12, 0x2, PT ;  /* 0x000000020c00780c */ /* 0x001fda0003f24270 */
[----:B------:R-:W-:Y:S05]  /*53f0*/  @P1 BREAK.RELIABLE B0 ;  /* 0x0000000000001942 */ /* 0x000fea0003800100 */
[----:B-12---:R-:W-:Y:S05]  /*5400*/  @P1 BRA `(.L_x_59) ;  /* 0x0000003800c81947 */ /* 0x006fea0003800000 */
[----:B------:R-:W-:-:S13]  /*5410*/  ISETP.GT.AND P1, PT, R13, 0x3e7, PT ;  /* 0x000003e70d00780c */ /* 0x000fda0003f24270 */
[----:B------:R-:W-:Y:S05]  /*5420*/  @P1 BREAK.RELIABLE B0 ;  /* 0x0000000000001942 */ /* 0x000fea0003800100 */
[----:B------:R-:W-:Y:S05]  /*5430*/  @P1 BRA `(.L_x_59) ;  /* 0x0000003800bc1947 */ /* 0x000fea0003800000 */
[----:B------:R-:W0:Y:S01]  /*5440*/  LDCU UR5, c[0x0][0x3a0] ;  /* 0x00007400ff0577ac */ /* 0x000e220008000800 */
[----:B------:R-:W-:Y:S01]  /*5450*/  MOV R16, 0x54a0 ;  /* 0x000054a000107802 */ /* 0x000fe20000000f00 */
[----:B0-----:R-:W-:Y:S02]  /*5460*/  UIADD3 UR4, UPT, UPT, UR5, 0x1, UR5 ;  /* 0x0000000105047890 */ /* 0x001fe4000fffe005 */
[----:B------:R-:W-:-:S07]  /*5470*/  ISETP.NE.AND P1, PT, RZ, UR5, PT ;  /* 0x00000005ff007c0c */ /* 0x000fce000bf25270 */
[----:B------:R-:W0:Y:S06]  /*5480*/  I2F.F64.U32 R34, UR4 ;  /* 0x0000000400227d12 */ /* 0x000e2c0008201800 */
[----:B0-----:R-:W-:Y:S05]  /*5490*/  CALL.REL.NOINC `($_Z32decode_slices_cubic_kernel_fixedPdS_S_diii$__internal_accurate_pow) ;  /* 0x0000009800d07944 */ /* 0x001fea0003c00000 */
[----:B------:R-:W-:Y:S01]  /*54a0*/  IMAD.SHL.U32 R11, R7, 0x8, RZ ;  /* 0x00000008070b7824 */ /* 0x000fe200078e00ff */
[----:B------:R-:W-:Y:S01]  /*54b0*/  FSEL R14, R14, RZ, P1 ;  /* 0x000000ff0e0e7208 */ /* 0x000fe20000800000 */
[----:B------:R-:W-:Y:S01]  /*54c0*/  IMAD.MOV.U32 R24, RZ, RZ, 0x0 ;  /* 0x00000000ff187424 */ /* 0x000fe200078e00ff */
[----:B------:R-:W-:Y:S01]  /*54d0*/  FSEL R15, R22, 1.875, P1 ;  /* 0x3ff00000160f7808 */ /* 0x000fe20000800000 */
[----:B------:R-:W0:Y:S01]  /*54e0*/  I2F.F64.U32 R12, R11 ;  /* 0x0000000b000c7312 */ /* 0x000e220000201800 */
[----:B------:R-:W-:Y:S01]  /*54f0*/  IMAD.MOV.U32 R25, RZ, RZ, 0x3fd80000 ;  /* 0x3fd80000ff197424 */ /* 0x000fe200078e00ff */
[----:B------:R-:W-:Y:S03]  /*5500*/  BSSY.RECONVERGENT B2, `(.L_x_61) ;  /* 0x0000015000027945 */ /* 0x000fe60003800200 */
[----:B0-----:R-:W-:-:S08]  /*5510*/  DADD R12, -R12, R14 ;  /* 0x000000000c0c7229 */ /* 0x001fd0000000010e */
[----:B------:R-:W-:-:S06]  /*5520*/  DSETP.GEU.AND P1, PT, R12, RZ, PT ;  /* 0x000000ff0c00722a */ /* 0x000fcc0003f2e000 */
[----:B------:R-:W-:Y:S02]  /*5530*/  FSEL R27, R13, RZ, P1 ;  /* 0x000000ff0d1b7208 */ /* 0x000fe40000800000 */
[----:B------:R-:W-:Y:S02]  /*5540*/  FSEL R26, R12, RZ, P1 ;  /* 0x000000ff0c1a7208 */ /* 0x000fe40000800000 */
[----:B------:R-:W0:Y:S01]  /*5550*/  MUFU.RSQ64H R31, R27 ;  /* 0x0000001b001f7308 */ /* 0x000e220000001c00 */
[----:B------:R-:W-:-:S04]  /*5560*/  IADD3 R30, PT, PT, R27, -0x3500000, RZ ;  /* 0xfcb000001b1e7810 */ /* 0x000fc80007ffe0ff */
[----:B------:R-:W-:Y:S02]  /*5570*/  ISETP.GE.U32.AND P1, PT, R30, 0x7ca00000, PT ;  /* 0x7ca000001e00780c */ /* 0x000fe40003f26070 */
[----:B0-----:R-:W-:-:S08]  /*5580*/  DMUL R14, R30, R30 ;  /* 0x0000001e1e0e7228 */ /* 0x001fd00000000000 */
[----:B------:R-:W-:-:S08]  /*5590*/  DFMA R14, -R14, R26, 1 ;  /* 0x3ff000000e0e742b */ /* 0x000fd0000000011a */
[----:B------:R-:W-:Y:S02]  /*55a0*/  DFMA R24, R14, R24, 0.5 ;  /* 0x3fe000000e18742b */ /* 0x000fe40000000018 */
[----:B------:R-:W-:-:S08]  /*55b0*/  DMUL R14, R30, R14 ;  /* 0x0000000e1e0e7228 */ /* 0x000fd00000000000 */
[----:B------:R-:W-:-:S08]  /*55c0*/  DFMA R24, R24, R14, R30 ;  /* 0x0000000e1818722b */ /* 0x000fd0000000001e */
[----:B------:R-:W-:Y:S02]  /*55d0*/  DMUL R22, R24, R26 ;  /* 0x0000001a18167228 */ /* 0x000fe40000000000 */
[----:B------:R-:W-:Y:S01]  /*55e0*/  VIADD R13, R25, 0xfff00000 ;  /* 0xfff00000190d7836 */ /* 0x000fe20000000000 */
[----:B------:R-:W-:-:S05]  /*55f0*/  MOV R12, R24 ;  /* 0x00000018000c7202 */ /* 0x000fca0000000f00 */
[----:B------:R-:W-:-:S08]  /*5600*/  DFMA R14, R22, -R22, R26 ;  /* 0x80000016160e722b */ /* 0x000fd0000000001a */
[----:B------:R-:W-:Y:S01]  /*5610*/  DFMA R28, R14, R12, R22 ;  /* 0x0000000c0e1c722b */ /* 0x000fe20000000016 */
[----:B------:R-:W-:Y:S10]  /*5620*/  @!P1 BRA `(.L_x_62) ;  /* 0x0000000000089947 */ /* 0x000ff40003800000 */
[----:B------:R-:W-:-:S07]  /*5630*/  MOV R16, 0x5650 ;  /* 0x0000565000107802 */ /* 0x000fce0000000f00 */
[----:B------:R-:W-:Y:S05]  /*5640*/  CALL.REL.NOINC `($__internal_1_$__cuda_sm20_dsqrt_rn_f64_mediumpath_v1) ;  /* 0x0000009400b87944 */ /* 0x000fea0003c00000 */
.L_x_62:
[----:B------:R-:W-:Y:S05]  /*5650*/  BSYNC.RECONVERGENT B2 ;  /* 0x0000000000027941 */ /* 0x000fea0003800200 */
.L_x_61:
[----:B------:R-:W-:Y:S01]  /*5660*/  DADD R28, R34, -R28 ;  /* 0x00000000221c7229 */ /* 0x000fe2000000081c */
[----:B------:R-:W0:Y:S01]  /*5670*/  LDCU UR4, c[0x0][0x3a0] ;  /* 0x00007400ff0477ac */ /* 0x000e220008000800 */
[----:B------:R-:W-:Y:S06]  /*5680*/  BSSY.RECONVERGENT B3, `(.L_x_63) ;  /* 0x0000385000037945 */ /* 0x000fec0003800200 */
[----:B------:R-:W-:-:S06]  /*5690*/  DMUL R28, R28, 0.5 ;  /* 0x3fe000001c1c7828 */ /* 0x000fcc0000000000 */
[----:B------:R-:W0:Y:S02]  /*56a0*/  F2I.F64.TRUNC R11, R28 ;  /* 0x0000001c000b7311 */ /* 0x000e24000030d100 */
[----:B0-----:R-:W-:-:S04]  /*56b0*/  VIMNMX R11, PT, PT, R11, UR4, PT ;  /* 0x000000040b0b7c48 */ /* 0x001fc8000bfe0100 */
[----:B------:R-:W-:-:S13]  /*56c0*/  ISETP.GE.AND P1, PT, R11, 0x1, PT ;  /* 0x000000010b00780c */ /* 0x000fda0003f26270 */
[----:B------:R-:W-:Y:S05]  /*56d0*/  @!P1 BRA `(.L_x_64) ;  /* 0x0000003400fc9947 */ /* 0x000fea0003800000 */
[----:B------:R-:W-:Y:S01]  /*56e0*/  IMAD.MOV.U32 R12, RZ, RZ, 0x1 ;  /* 0x00000001ff0c7424 */ /* 0x000fe200078e00ff */
[----:B------:R-:W-:Y:S01]  /*56f0*/  PRMT R18, RZ, 0x7610, R18 ;  /* 0x00007610ff127816 */ /* 0x000fe20000000012 */
[----:B------:R-:W-:Y:S01]  /*5700*/  IMAD.MOV.U32 R16, RZ, RZ, RZ ;  /* 0x000000ffff107224 */ /* 0x000fe200078e00ff */
[----:B------:R-:W-:-:S07]  /*5710*/  PRMT R30, RZ, 0x7610, R30 ;  /* 0x00007610ff1e7816 */ /* 0x000fce000000001e */
.L_x_119:
[----:B0-----:R-:W0:Y:S02]  /*5720*/  LDS R13, [R5+0x2e0] ;  /* 0x0002e000050d7984 */ /* 0x001e240000000800 */
[----:B0-----:R-:W-:-:S13]  /*5730*/  ISETP.GT.AND P1, PT, R13, 0x2, PT ;  /* 0x000000020d00780c */ /* 0x001fda0003f24270 */
[----:B-12---:R-:W-:Y:S05]  /*5740*/  @P1 BRA `(.L_x_64) ;  /* 0x0000003400e01947 */ /* 0x006fea0003800000 */
[----:B------:R-:W-:Y:S01]  /*5750*/  IMAD.MOV.U32 R22, RZ, RZ, R16 ;  /* 0x000000ffff167224 */ /* 0x000fe200078e0010 */
[----:B------:R-:W-:Y:S01]  /*5760*/  MOV R16, R12 ;  /* 0x0000000c00107202 */ /* 0x000fe20000000f00 */
[----:B------:R-:W-:Y:S01]  /*5770*/  BSSY.RECONVERGENT B2, `(.L_x_65) ;  /* 0x0000372000027945 */ /* 0x000fe20003800200 */
[----:B------:R-:W-:Y:S02]  /*5780*/  VIADD R18, R18, 0x1 ;  /* 0x0000000112127836 */ /* 0x000fe40000000000 */
[----:B------:R-:W-:Y:S02]  /*5790*/  VIADD R30, R30, 0x1 ;  /* 0x000000011e1e7836 */ /* 0x000fe40000000000 */
[----:B------:R-:W-:-:S05]  /*57a0*/  IMAD R12, R16, R16, R16 ;  /* 0x00000010100c7224 */ /* 0x000fca00078e0210 */
[----:B------:R-:W-:-:S04]  /*57b0*/  SHF.R.U32.HI R12, RZ, 0x1, R12 ;  /* 0x00000001ff0c7819 */ /* 0x000fc8000001160c */
[----:B------:R-:W-:-:S13]  /*57c0*/  ISETP.GE.U32.AND P1, PT, R7, R12, PT ;  /* 0x0000000c0700720c */ /* 0x000fda0003f26070 */
[----:B------:R-:W-:Y:S05]  /*57d0*/  @!P1 BRA `(.L_x_66) ;  /* 0x0000003400ac9947 */ /* 0x000fea0003800000 */
[----:B------:R-:W0:Y:S01]  /*57e0*/  LDC R15, c[0x0][0x3a0] ;  /* 0x0000e800ff0f7b82 */ /* 0x000e220000000800 */
[----:B------:R-:W-:Y:S02]  /*57f0*/  HFMA2 R12, -RZ, RZ, 0, 0 ;  /* 0x00000000ff0c7431 */ /* 0x000fe400000001ff */
[----:B0-----:R-:W-:-:S05]  /*5800*/  VIADD R25, R15, 0xffffffff ;  /* 0xffffffff0f197836 */ /* 0x001fca0000000000 */
[----:B------:R-:W-:-:S13]  /*5810*/  ISETP.GE.U32.AND P1, PT, R25, 0xf, PT ;  /* 0x0000000f1900780c */ /* 0x000fda0003f26070 */
[----:B------:R-:W-:Y:S05]  /*5820*/  @!P1 BRA `(.L_x_67) ;  /* 0x00000000002c9947 */ /* 0x000fea0003800000 */
[----:B------:R-:W0:Y:S01]  /*5830*/  LDCU UR5, c[0x0][0x3a0] ;  /* 0x00007400ff0577ac */ /* 0x000e220008000800 */
[----:B------:R-:W-:Y:S01]  /*5840*/  UMOV UR4, URZ ;  /* 0x000000ff00047c82 */ /* 0x000fe20008000000 */
[----:B0-----:R-:W-:-:S12]  /*5850*/  ULOP3.LUT UR5, UR5, 0x7ffffff0, URZ, 0xc0, !UPT ;  /* 0x7ffffff005057892 */ /* 0x001fd8000f8ec0ff */
.L_x_68:
[----:B------:R0:W-:Y:S04]  /*5860*/  STS.U16 [R5+UR4+0x14a], RZ ;  /* 0x00014aff05007988 */ /* 0x0001e80008000404 */
[----:B------:R0:W-:Y:S04]  /*5870*/  STS [R5+UR4+0x14c], RZ ;  /* 0x00014cff05007988 */ /* 0x0001e80008000804 */
[----:B------:R0:W-:Y:S04]  /*5880*/  STS.64 [R5+UR4+0x150], RZ ;  /* 0x000150ff05007988 */ /* 0x0001e80008000a04 */
[----:B------:R0:W-:Y:S01]  /*5890*/  STS.U16 [R5+UR4+0x158], RZ ;  /* 0x000158ff05007988 */ /* 0x0001e20008000404 */
[----:B------:R-:W-:-:S04]  /*58a0*/  UIADD3 UR4, UPT, UPT, UR4, 0x10, URZ ;  /* 0x0000001004047890 */ /* 0x000fc8000fffe0ff */
[----:B------:R-:W-:-:S09]  /*58b0*/  UISETP.NE.AND UP0, UPT, UR4, UR5, UPT ;  /* 0x000000050400728c */ /* 0x000fd2000bf05270 */
[----:B0-----:R-:W-:Y:S05]  /*58c0*/  BRA.U UP0, `(.L_x_68) ;  /* 0xfffffffd00e47547 */ /* 0x001fea000b83ffff */
[----:B------:R-:W-:-:S07]  /*58d0*/  IMAD.U32 R12, RZ, RZ, UR5 ;  /* 0x00000005ff0c7e24 */ /* 0x000fce000f8e00ff */
.L_x_67:
[----:B------:R-:W0:Y:S01]  /*58e0*/  LDC R14, c[0x0][0x3a0] ;  /* 0x0000e800ff0e7b82 */ /* 0x000e220000000800 */
[----:B------:R-:W-:Y:S02]  /*58f0*/  LOP3.LUT R15, R15, 0x7, RZ, 0xc0, !PT ;  /* 0x000000070f0f7812 */ /* 0x000fe400078ec0ff */
[----:B0-----:R-:W-:-:S13]  /*5900*/  LOP3.LUT P1, R13, R14, 0xf, RZ, 0xc0, !PT ;  /* 0x0000000f0e0d7812 */ /* 0x001fda000782c0ff */
[----:B------:R-:W-:Y:S05]  /*5910*/  @!P1 BRA `(.L_x_69) ;  /* 0x0000000000889947 */ /* 0x000fea0003800000 */
[----:B------:R-:W-:Y:S01]  /*5920*/  VIADD R13, R13, 0xffffffff ;  /* 0xffffffff0d0d7836 */ /* 0x000fe20000000000 */
[----:B------:R-:W-:-:S04]  /*5930*/  ISETP.NE.AND P2, PT, R15, RZ, PT ;  /* 0x000000ff0f00720c */ /* 0x000fc80003f45270 */
[----:B------:R-:W-:-:S13]  /*5940*/  ISETP.GE.U32.AND P1, PT, R13, 0x7, PT ;  /* 0x000000070d00780c */ /* 0x000fda0003f26070 */
[----:B------:R-:W-:Y:S05]  /*5950*/  @!P1 BRA `(.L_x_70) ;  /* 0x0000000000289947 */ /* 0x000fea0003800000 */
[----:B------:R-:W-:Y:S01]  /*5960*/  IMAD.IADD R13, R5, 0x1, R12 ;  /* 0x00000001050d7824 */ /* 0x000fe200078e020c */
[----:B------:R-:W-:-:S04]  /*5970*/  IADD3 R12, PT, PT, R12, 0x8, RZ ;  /* 0x000000080c0c7810 */ /* 0x000fc80007ffe0ff */
[----:B------:R0:W-:Y:S04]  /*5980*/  STS.U8 [R13+0x14a], RZ ;  /* 0x00014aff0d007388 */ /* 0x0001e80000000000 */
[----:B------:R0:W-:Y:S04]  /*5990*/  STS.U8 [R13+0x14b], RZ ;  /* 0x00014bff0d007388 */ /* 0x0001e80000000000 */
[----:B------:R0:W-:Y:S04]  /*59a0*/  STS.U8 [R13+0x14c], RZ ;  /* 0x00014cff0d007388 */ /* 0x0001e80000000000 */
[----:B------:R0:W-:Y:S04]  /*59b0*/  STS.U8 [R13+0x14d], RZ ;  /* 0x00014dff0d007388 */ /* 0x0001e80000000000 */
[----:B------:R0:W-:Y:S04]  /*59c0*/  STS.U8 [R13+0x14e], RZ ;  /* 0x00014eff0d007388 */ /* 0x0001e80000000000 */
[----:B------:R0:W-:Y:S04]  /*59d0*/  STS.U8 [R13+0x14f], RZ ;  /* 0x00014fff0d007388 */ /* 0x0001e80000000000 */
[----:B------:R0:W-:Y:S04]  /*59e0*/  STS.U8 [R13+0x150], RZ ;  /* 0x000150ff0d007388 */ /* 0x0001e80000000000 */
[----:B------:R0:W-:Y:S02]  /*59f0*/  STS.U8 [R13+0x151], RZ ;  /* 0x000151ff0d007388 */ /* 0x0001e40000000000 */
.L_x_70:
[----:B------:R-:W-:Y:S04]  /*5a00*/  BSSY.RECONVERGENT B4, `(.L_x_69) ;  /* 0x0000013000047945 */ /* 0x000fe80003800200 */
[----:B------:R-:W-:Y:S05]  /*5a10*/  @!P2 BRA `(.L_x_71) ;  /* 0x000000000044a947 */ /* 0x000fea0003800000 */
[----:B0-----:R-:W-:Y:S01]  /*5a20*/  VIADD R13, R15, 0xffffffff ;  /* 0xffffffff0f0d7836 */ /* 0x001fe20000000000 */
[----:B------:R-:W-:-:S04]  /*5a30*/  ISETP.NE.AND P2, PT, R0, RZ, PT ;  /* 0x000000ff0000720c */ /* 0x000fc80003f45270 */
[----:B------:R-:W-:-:S13]  /*5a40*/  ISETP.GE.U32.AND P1, PT, R13, 0x3, PT ;  /* 0x000000030d00780c */ /* 0x000fda0003f26070 */
[----:B------:R-:W-:Y:S02]  /*5a50*/  @P1 IMAD.IADD R13, R5, 0x1, R12 ;  /* 0x00000001050d1824 */ /* 0x000fe400078e020c */
[----:B------:R-:W-:-:S03]  /*5a60*/  @P1 VIADD R12, R12, 0x4 ;  /* 0x000000040c0c1836 */ /* 0x000fc60000000000 */
[----:B------:R1:W-:Y:S04]  /*5a70*/  @P1 STS.U8 [R13+0x14a], RZ ;  /* 0x00014aff0d001388 */ /* 0x0003e80000000000 */
[----:B------:R1:W-:Y:S04]  /*5a80*/  @P1 STS.U8 [R13+0x14b], RZ ;  /* 0x00014bff0d001388 */ /* 0x0003e80000000000 */
[----:B------:R1:W-:Y:S04]  /*5a90*/  @P1 STS.U8 [R13+0x14c], RZ ;  /* 0x00014cff0d001388 */ /* 0x0003e80000000000 */
[----:B------:R1:W-:Y:S01]  /*5aa0*/  @P1 STS.U8 [R13+0x14d], RZ ;  /* 0x00014dff0d001388 */ /* 0x0003e20000000000 */
[----:B------:R-:W-:Y:S05]  /*5ab0*/  @!P2 BRA `(.L_x_71) ;  /* 0x00000000001ca947 */ /* 0x000fea0003800000 */
[----:B------:R-:W-:Y:S02]  /*5ac0*/  IADD3 R12, PT, PT, R5, R12, RZ ;  /* 0x0000000c050c7210 */ /* 0x000fe40007ffe0ff */
[----:B------:R-:W-:-:S03]  /*5ad0*/  ISETP.NE.AND P1, PT, R0, 0x1, PT ;  /* 0x000000010000780c */ /* 0x000fc60003f25270 */
[----:B------:R2:W-:Y:S10]  /*5ae0*/  STS.U8 [R12+0x14a], RZ ;  /* 0x00014aff0c007388 */ /* 0x0005f40000000000 */
[----:B--2---:R-:W-:Y:S05]  /*5af0*/  @!P1 BRA `(.L_x_71) ;  /* 0x00000000000c9947 */ /* 0x004fea0003800000 */
[----:B------:R-:W-:Y:S01]  /*5b00*/  ISETP.NE.AND P1, PT, R0, 0x2, PT ;  /* 0x000000020000780c */ /* 0x000fe20003f25270 */
[----:B------:R2:W-:-:S12]  /*5b10*/  STS.U8 [R12+0x14b], RZ ;  /* 0x00014bff0c007388 */ /* 0x0005d80000000000 */
[----:B------:R2:W-:Y:S02]  /*5b20*/  @P1 STS.U8 [R12+0x14c], RZ ;  /* 0x00014cff0c001388 */ /* 0x0005e40000000000 */
.L_x_71:
[----:B------:R-:W-:Y:S05]  /*5b30*/  BSYNC.RECONVERGENT B4 ;  /* 0x0000000000047941 */ /* 0x000fea0003800200 */
.L_x_69:
[----:B------:R-:W-:Y:S01]  /*5b40*/  ISETP.GE.U32.AND P1, PT, R22, 0xf, PT ;  /* 0x0000000f1600780c */ /* 0x000fe20003f26070 */
[----:B------:R-:W-:Y:S01]  /*5b50*/  BSSY.RECONVERGENT B4, `(.L_x_72) ;  /* 0x0000014000047945 */ /* 0x000fe20003800200 */
[----:B--2---:R-:W-:-:S11]  /*5b60*/  IMAD.MOV.U32 R12, RZ, RZ, RZ ;  /* 0x000000ffff0c7224 */ /* 0x004fd600078e00ff */
[----:B------:R-:W-:Y:S05]  /*5b70*/  @!P1 BRA `(.L_x_73) ;  /* 0x0000000000449947 */ /* 0x000fea0003800000 */
[----:B------:R-:W-:Y:S01]  /*5b80*/  BSSY.RECONVERGENT B5, `(.L_x_74) ;  /* 0x000000f000057945 */ /* 0x000fe20003800200 */
[----:B------:R-:W-:Y:S01]  /*5b90*/  IMAD.MOV.U32 R24, RZ, RZ, 0x101 ;  /* 0x00000101ff187424 */ /* 0x000fe200078e00ff */
[----:B------:R-:W-:Y:S01]  /*5ba0*/  LOP3.LUT R27, R16, 0xfffffff0, RZ, 0xc0, !PT ;  /* 0xfffffff0101b7812 */ /* 0x000fe200078ec0ff */
[----:B------:R-:W-:Y:S01]  /*5bb0*/  IMAD.MOV.U32 R22, RZ, RZ, RZ ;  /* 0x000000ffff167224 */ /* 0x000fe200078e00ff */
[----:B------:R-:W-:Y:S01]  /*5bc0*/  MOV R26, 0x1010101 ;  /* 0x01010101001a7802 */ /* 0x000fe20000000f00 */
[----:B------:R-:W-:Y:S02]  /*5bd0*/  IMAD.MOV.U32 R12, RZ, RZ, 0x1010101 ;  /* 0x01010101ff0c7424 */ /* 0x000fe400078e00ff */
[----:B01----:R-:W-:-:S07]  /*5be0*/  IMAD.MOV.U32 R13, RZ, RZ, 0x1010101 ;  /* 0x01010101ff0d7424 */ /* 0x003fce00078e00ff */
.L_x_75:
[----:B0-----:R-:W-:Y:S01]  /*5bf0*/  IMAD.IADD R23, R5, 0x1, R22 ;  /* 0x0000000105177824 */ /* 0x001fe200078e0216 */
[----:B------:R-:W-:-:S04]  /*5c00*/  IADD3 R22, PT, PT, R22, 0x10, RZ ;  /* 0x0000001016167810 */ /* 0x000fc80007ffe0ff */
[----:B------:R0:W-:Y:S01]  /*5c10*/  STS.U16 [R23+0x14a], R24 ;  /* 0x00014a1817007388 */ /* 0x0001e20000000400 */
[----:B------:R-:W-:-:S03]  /*5c20*/  ISETP.NE.AND P1, PT, R22, R27, PT ;  /* 0x0000001b1600720c */ /* 0x000fc60003f25270 */
[----:B------:R0:W-:Y:S04]  /*5c30*/  STS [R23+0x14c], R26 ;  /* 0x00014c1a17007388 */ /* 0x0001e80000000800 */
[----:B------:R0:W-:Y:S04]  /*5c40*/  STS.64 [R23+0x150], R12 ;  /* 0x0001500c17007388 */ /* 0x0001e80000000a00 */
[----:B------:R0:W-:Y:S02]  /*5c50*/  STS.U16 [R23+0x158], R24 ;  /* 0x0001581817007388 */ /* 0x0001e40000000400 */
[----:B------:R-:W-:Y:S05]  /*5c60*/  @P1 BRA `(.L_x_75) ;  /* 0xfffffffc00e01947 */ /* 0x000fea000383ffff */
[----:B------:R-:W-:Y:S05]  /*5c70*/  BSYNC.RECONVERGENT B5 ;  /* 0x0000000000057941 */ /* 0x000fea0003800200 */
.L_x_74:
[----:B0-----:R-:W-:-:S07]  /*5c80*/  IMAD.MOV.U32 R12, RZ, RZ, R27 ;  /* 0x000000ffff0c7224 */ /* 0x001fce00078e001b */
.L_x_73:
[----:B------:R-:W-:Y:S05]  /*5c90*/  BSYNC.RECONVERGENT B4 ;  /* 0x0000000000047941 */ /* 0x000fea0003800200 */
.L_x_72:
[----:B------:R-:W-:Y:S01]  /*5ca0*/  LOP3.LUT P1, RZ, R16, 0xf, RZ, 0xc0, !PT ;  /* 0x0000000f10ff7812 */ /* 0x000fe2000782c0ff */
[----:B------:R-:W-:-:S12]  /*5cb0*/  BSSY.RECONVERGENT B4, `(.L_x_76) ;  /* 0x000002b000047945 */ /* 0x000fd80003800200 */
[----:B------:R-:W-:Y:S05]  /*5cc0*/  @!P1 BRA `(.L_x_77) ;  /* 0x0000000000a49947 */ /* 0x000fea0003800000 */
[----:B------:R-:W-:Y:S01]  /*5cd0*/  LOP3.LUT R22, R30, 0xf, RZ, 0xc0, !PT ;  /* 0x0000000f1e167812 */ /* 0x000fe200078ec0ff */
[----:B------:R-:W-:Y:S03]  /*5ce0*/  BSSY.RECONVERGENT B5, `(.L_x_78) ;  /* 0x0000010000057945 */ /* 0x000fe60003800200 */
[C---:B------:R-:W-:Y:S01]  /*5cf0*/  LOP3.LUT P2, RZ, R22.reuse, 0x7, RZ, 0xc0, !PT ;  /* 0x0000000716ff7812 */ /* 0x040fe2000784c0ff */
[----:B01----:R-:W-:-:S05]  /*5d00*/  VIADD R13, R22, 0xffffffff ;  /* 0xffffffff160d7836 */ /* 0x003fca0000000000 */
[----:B------:R-:W-:-:S13]  /*5d10*/  ISETP.GE.U32.AND P1, PT, R13, 0x7, PT ;  /* 0x000000070d00780c */ /* 0x000fda0003f26070 */
[----:B------:R-:W-:Y:S05]  /*5d20*/  @!P1 BRA `(.L_x_79) ;  /* 0x00000000002c9947 */ /* 0x000fea0003800000 */
[----:B------:R-:W-:Y:S01]  /*5d30*/  IMAD.MOV.U32 R22, RZ, RZ, 0x1 ;  /* 0x00000001ff167424 */ /* 0x000fe200078e00ff */
[----:B------:R-:W-:Y:S01]  /*5d40*/  IADD3 R13, PT, PT, R5, R12, RZ ;  /* 0x0000000c050d7210 */ /* 0x000fe20007ffe0ff */
[----:B------:R-:W-:-:S04]  /*5d50*/  VIADD R12, R12, 0x8 ;  /* 0x000000080c0c7836 */ /* 0x000fc80000000000 */
[----:B------:R0:W-:Y:S04]  /*5d60*/  STS.U8 [R13+0x14a], R22 ;  /* 0x00014a160d007388 */ /* 0x0001e80000000000 */
[----:B------:R0:W-:Y:S04]  /*5d70*/  STS.U8 [R13+0x14b], R22 ;  /* 0x00014b160d007388 */ /* 0x0001e80000000000 */
[----:B------:R0:W-:Y:S04]  /*5d80*/  STS.U8 [R13+0x14c], R22 ;  /* 0x00014c160d007388 */ /* 0x0001e80000000000 */
[----:B------:R0:W-:Y:S04]  /*5d90*/  STS.U8 [R13+0x14d], R22 ;  /* 0x00014d160d007388 */ /* 0x0001e80000000000 */
[----:B------:R0:W-:Y:S04]  /*5da0*/  STS.U8 [R13+0x14e], R22 ;  /* 0x00014e160d007388 */ /* 0x0001e80000000000 */
[----:B------:R0:W-:Y:S04]  /*5db0*/  STS.U8 [R13+0x14f], R22 ;  /* 0x00014f160d007388 */ /* 0x0001e80000000000 */
[----:B------:R0:W-:Y:S04]  /*5dc0*/  STS.U8 [R13+0x150], R22 ;  /* 0x000150160d007388 */ /* 0x0001e80000000000 */
[----:B------:R0:W-:Y:S02]  /*5dd0*/  STS.U8 [R13+0x151], R22 ;  /* 0x000151160d007388 */ /* 0x0001e40000000000 */
.L_x_79:
[----:B------:R-:W-:Y:S05]  /*5de0*/  BSYNC.RECONVERGENT B5 ;  /* 0x0000000000057941 */ /* 0x000fea0003800200 */
.L_x_78:
[----:B------:R-:W-:Y:S05]  /*5df0*/  @!P2 BRA `(.L_x_77) ;  /* 0x000000000058a947 */ /* 0x000fea0003800000 */
[----:B0-----:R-:W-:Y:S01]  /*5e00*/  LOP3.LUT R13, R18, 0xffff, RZ, 0xc0, !PT ;  /* 0x0000ffff120d7812 */ /* 0x001fe200078ec0ff */
[----:B------:R-:W-:-:S03]  /*5e10*/  IMAD.MOV.U32 R23, RZ, RZ, 0x1 ;  /* 0x00000001ff177424 */ /* 0x000fc600078e00ff */
[C---:B------:R-:W-:Y:S02]  /*5e20*/  LOP3.LUT R22, R13.reuse, 0x7, RZ, 0xc0, !PT ;  /* 0x000000070d167812 */ /* 0x040fe400078ec0ff */
[----:B------:R-:W-:-:S03]  /*5e30*/  LOP3.LUT R13, R13, 0x3, RZ, 0xc0, !PT ;  /* 0x000000030d0d7812 */ /* 0x000fc600078ec0ff */
[----:B------:R-:W-:Y:S01]  /*5e40*/  VIADD R22, R22, 0xffffffff ;  /* 0xffffffff16167836 */ /* 0x000fe20000000000 */
[----:B------:R-:W-:-:S04]  /*5e50*/  ISETP.NE.AND P2, PT, R13, RZ, PT ;  /* 0x000000ff0d00720c */ /* 0x000fc80003f45270 */
[----:B------:R-:W-:-:S13]  /*5e60*/  ISETP.GE.U32.AND P1, PT, R22, 0x3, PT ;  /* 0x000000031600780c */ /* 0x000fda0003f26070 */
[----:B------:R-:W-:Y:S01]  /*5e70*/  @P1 IADD3 R22, PT, PT, R5, R12, RZ ;  /* 0x0000000c05161210 */ /* 0x000fe20007ffe0ff */
[----:B------:R-:W-:-:S04]  /*5e80*/  @P1 VIADD R12, R12, 0x4 ;  /* 0x000000040c0c1836 */ /* 0x000fc80000000000 */
[----:B------:R2:W-:Y:S04]  /*5e90*/  @P1 STS.U8 [R22+0x14a], R23 ;  /* 0x00014a1716001388 */ /* 0x0005e80000000000 */
[----:B------:R2:W-:Y:S04]  /*5ea0*/  @P1 STS.U8 [R22+0x14b], R23 ;  /* 0x00014b1716001388 */ /* 0x0005e80000000000 */
[----:B------:R2:W-:Y:S04]  /*5eb0*/  @P1 STS.U8 [R22+0x14c], R23 ;  /* 0x00014c1716001388 */ /* 0x0005e80000000000 */
[----:B------:R2:W-:Y:S01]  /*5ec0*/  @P1 STS.U8 [R22+0x14d], R23 ;  /* 0x00014d1716001388 */ /* 0x0005e20000000000 */
[----:B------:R-:W-:Y:S05]  /*5ed0*/  @!P2 BRA `(.L_x_77) ;  /* 0x000000000020a947 */ /* 0x000fea0003800000 */
[----:B--2---:R-:W-:Y:S01]  /*5ee0*/  IMAD.MOV.U32 R22, RZ, RZ, 0x1 ;  /* 0x00000001ff167424 */ /* 0x004fe200078e00ff */
[----:B------:R-:W-:Y:S01]  /*5ef0*/  ISETP.NE.AND P1, PT, R13, 0x1, PT ;  /* 0x000000010d00780c */ /* 0x000fe20003f25270 */
[----:B------:R-:W-:-:S05]  /*5f00*/  IMAD.IADD R12, R5, 0x1, R12 ;  /* 0x00000001050c7824 */ /* 0x000fca00078e020c */
[----:B------:R3:W-:Y:S07]  /*5f10*/  STS.U8 [R12+0x14a], R22 ;  /* 0x00014a160c007388 */ /* 0x0007ee0000000000 */
[----:B------:R-:W-:Y:S05]  /*5f20*/  @!P1 BRA `(.L_x_77) ;  /* 0x00000000000c9947 */ /* 0x000fea0003800000 */
[----:B------:R-:W-:Y:S01]  /*5f30*/  ISETP.NE.AND P1, PT, R13, 0x2, PT ;  /* 0x000000020d00780c */ /* 0x000fe20003f25270 */
[----:B------:R4:W-:-:S12]  /*5f40*/  STS.U8 [R12+0x14b], R22 ;  /* 0x00014b160c007388 */ /* 0x0009d80000000000 */
[----:B------:R4:W-:Y:S02]  /*5f50*/  @P1 STS.U8 [R12+0x14c], R22 ;  /* 0x00014c160c001388 */ /* 0x0009e40000000000 */
.L_x_77:
[----:B------:R-:W-:Y:S05]  /*5f60*/  BSYNC.RECONVERGENT B4 ;  /* 0x0000000000047941 */ /* 0x000fea0003800200 */
.L_x_76:
[----:B------:R-:W-:Y:S01]  /*5f70*/  ISETP.GE.U32.AND P1, PT, R25, 0x7, PT ;  /* 0x000000071900780c */ /* 0x000fe20003f26070 */
[----:B---34-:R-:W-:-:S12]  /*5f80*/  HFMA2 R12, -RZ, RZ, 0, 0 ;  /* 0x00000000ff0c7431 */ /* 0x018fd800000001ff */
[----:B------:R-:W-:Y:S05]  /*5f90*/  @!P1 BRA `(.L_x_80) ;  /* 0x0000000000e49947 */ /* 0x000fea0003800000 */
[----:B------:R-:W-:Y:S01]  /*5fa0*/  BSSY.RECONVERGENT B4, `(.L_x_81) ;  /* 0x0000037000047945 */ /* 0x000fe20003800200 */
[----:B------:R-:W-:-:S07]  /*5fb0*/  IMAD.MOV.U32 R12, RZ, RZ, RZ ;  /* 0x000000ffff0c7224 */ /* 0x000fce00078e00ff */
.L_x_82:
[----:B--2---:R-:W-:-:S04]  /*5fc0*/  IMAD R23, R12, 0x4, R5 ;  /* 0x000000040c177824 */ /* 0x004fc800078e0205 */
[C---:B01----:R-:W-:Y:S01]  /*5fd0*/  IMAD R13, R12.reuse, -0x3, R23 ;  /* 0xfffffffd0c0d7824 */ /* 0x043fe200078e0217 */
[----:B------:R-:W0:Y:S01]  /*5fe0*/  LDS R22, [R23+0xf0] ;  /* 0x0000f00017167984 */ /* 0x000e220000000800 */
[----:B------:R-:W-:-:S03]  /*5ff0*/  VIADD R12, R12, 0x8 ;  /* 0x000000080c0c7836 */ /* 0x000fc60000000000 */
[----:B------:R-:W-:Y:S02]  /*6000*/  LDS.U8 R25, [R13+0x14a] ;  /* 0x00014a000d197984 */ /* 0x000fe40000000000 */
[----:B------:R-:W-:Y:S01]  /*6010*/  ISETP.NE.AND P2, PT, R12, R2, PT ;  /* 0x000000020c00720c */ /* 0x000fe20003f45270 */
[----:B0-----:R-:W-:-:S05]  /*6020*/  IMAD.IADD R22, R5, 0x1, R22 ;  /* 0x0000000105167824 */ /* 0x001fca00078e0216 */
[----:B---3--:R-:W0:Y:S02]  /*6030*/  LDS.U8 R24, [R22+0x12c] ;  /* 0x00012c0016187984 */ /* 0x008e240000000000 */
[----:B0-----:R-:W-:-:S05]  /*6040*/  LOP3.LUT R25, R25, R24, RZ, 0x3c, !PT ;  /* 0x0000001819197212 */ /* 0x001fca00078e3cff */
[----:B------:R-:W-:Y:S04]  /*6050*/  STS.U8 [R22+0x13b], R25 ;  /* 0x00013b1916007388 */ /* 0x000fe80000000000 */
[----:B------:R-:W0:Y:S04]  /*6060*/  LDS R24, [R23+0xf4] ;  /* 0x0000f40017187984 */ /* 0x000e280000000800 */
[----:B------:R-:W-:Y:S01]  /*6070*/  LDS.U8 R27, [R13+0x14b] ;  /* 0x00014b000d1b7984 */ /* 0x000fe20000000000 */
[----:B0-----:R-:W-:-:S05]  /*6080*/  IADD3 R24, PT, PT, R5, R24, RZ ;  /* 0x0000001805187210 */ /* 0x001fca0007ffe0ff */
[----:B------:R-:W0:Y:S02]  /*6090*/  LDS.U8 R26, [R24+0x12c] ;  /* 0x00012c00181a7984 */ /* 0x000e240000000000 */
[----:B0-----:R-:W-:-:S05]  /*60a0*/  LOP3.LUT R27, R27, R26, RZ, 0x3c, !PT ;  /* 0x0000001a1b1b7212 */ /* 0x001fca00078e3cff */
[----:B------:R-:W-:Y:S04]  /*60b0*/  STS.U8 [R24+0x13b], R27 ;  /* 0x00013b1b18007388 */ /* 0x000fe80000000000 */
[----:B------:R-:W0:Y:S04]  /*60c0*/  LDS R26, [R23+0xf8] ;  /* 0x0000f800171a7984 */ /* 0x000e280000000800 */
[----:B------:R-:W-:Y:S01]  /*60d0*/  LDS.U8 R29, [R13+0x14c] ;  /* 0x00014c000d1d7984 */ /* 0x000fe20000000000 */
[----:B0-----:R-:W-:-:S05]  /*60e0*/  IMAD.IADD R26, R5, 0x1, R26 ;  /* 0x00000001051a7824 */ /* 0x001fca00078e021a */
        /* <DEDUP_REMOVED lines=32> */
[----:B------:R3:W-:Y:S01]  /*62f0*/  STS.U8 [R24+0x13b], R27 ;  /* 0x00013b1b18007388 */ /* 0x0007e20000000000 */
[----:B------:R-:W-:Y:S05]  /*6300*/  @P2 BRA `(.L_x_82) ;  /* 0xfffffffc002c2947 */ /* 0x000fea000383ffff */
[----:B------:R-:W-:Y:S05]  /*6310*/  BSYNC.RECONVERGENT B4 ;  /* 0x0000000000047941 */ /* 0x000fea0003800200 */
.L_x_81:
[----:B------:R-:W-:-:S07]  /*6320*/  MOV R12, R2 ;  /* 0x00000002000c7202 */ /* 0x000fce0000000f00 */
.L_x_80:
[----:B------:R-:W-:-:S13]  /*6330*/  ISETP.NE.AND P2, PT, R15, RZ, PT ;  /* 0x000000ff0f00720c */ /* 0x000fda0003f45270 */
[----:B------:R-:W-:Y:S05]  /*6340*/  @!P2 BRA `(.L_x_83) ;  /* 0x000000040000a947 */ /* 0x000fea0003800000 */
[----:B------:R-:W-:Y:S01]  /*6350*/  VIADD R15, R15, 0xffffffff ;  /* 0xffffffff0f0f7836 */ /* 0x000fe20000000000 */
[----:B------:R-:W-:-:S04]  /*6360*/  ISETP.NE.AND P4, PT, R0, RZ, PT ;  /* 0x000000ff0000720c */ /* 0x000fc80003f85270 */
[----:B------:R-:W-:-:S13]  /*6370*/  ISETP.GE.U32.AND P3, PT, R15, 0x3, PT ;  /* 0x000000030f00780c */ /* 0x000fda0003f66070 */
[----:B------:R-:W-:Y:S05]  /*6380*/  @!P3 BRA `(.L_x_84) ;  /* 0x00000000006cb947 */ /* 0x000fea0003800000 */
[----:B------:R-:W-:-:S04]  /*6390*/  IMAD R15, R12, 0x4, R5 ;  /* 0x000000040c0f7824 */ /* 0x000fc800078e0205 */
[C---:B01----:R-:W-:Y:S01]  /*63a0*/  IMAD R13, R12.reuse, -0x3, R15 ;  /* 0xfffffffd0c0d7824 */ /* 0x043fe200078e020f */
[----:B--2---:R-:W0:Y:S01]  /*63b0*/  LDS R22, [R15+0xf0] ;  /* 0x0000f0000f167984 */ /* 0x004e220000000800 */
[----:B------:R-:W-:-:S03]  /*63c0*/  VIADD R12, R12, 0x4 ;  /* 0x000000040c0c7836 */ /* 0x000fc60000000000 */
[----:B---3--:R-:W-:Y:S01]  /*63d0*/  LDS.U8 R24, [R13+0x14a] ;  /* 0x00014a000d187984 */ /* 0x008fe20000000000 */
        /* <DEDUP_REMOVED lines=21> */
[----:B------:R4:W-:Y:S02]  /*6530*/  STS.U8 [R22+0x13b], R23 ;  /* 0x00013b1716007388 */ /* 0x0009e40000000000 */
.L_x_84:
[----:B------:R-:W-:Y:S04]  /*6540*/  BSSY.RECONVERGENT B4, `(.L_x_83) ;  /* 0x0000020000047945 */ /* 0x000fe80003800200 */
[----:B------:R-:W-:Y:S05]  /*6550*/  @!P4 BRA `(.L_x_85) ;  /* 0x000000000078c947 */ /* 0x000fea0003800000 */
[----:B------:R-:W-:Y:S01]  /*6560*/  ISETP.NE.AND P3, PT, R0, 0x1, PT ;  /* 0x000000010000780c */ /* 0x000fe20003f65270 */
[----:B------:R-:W-:Y:S01]  /*6570*/  BSSY.RECONVERGENT B5, `(.L_x_86) ;  /* 0x0000013000057945 */ /* 0x000fe20003800200 */
[----:B------:R-:W-:-:S04]  /*6580*/  LOP3.LUT R14, R14, 0x1, RZ, 0xc0, !PT ;  /* 0x000000010e0e7812 */ /* 0x000fc800078ec0ff */
[----:B------:R-:W-:-:S07]  /*6590*/  ISETP.NE.U32.AND P4, PT, R14, 0x1, PT ;  /* 0x000000010e00780c */ /* 0x000fce0003f85070 */
[----:B------:R-:W-:Y:S06]  /*65a0*/  @!P3 BRA `(.L_x_87) ;  /* 0x00000000003cb947 */ /* 0x000fec0003800000 */
[----:B--2-4-:R-:W-:-:S05]  /*65b0*/  LEA R23, R12, R5, 0x2 ;  /* 0x000000050c177211 */ /* 0x014fca00078e10ff */
[----:B------:R-:W2:Y:S01]  /*65c0*/  LDS R14, [R23+0xf0] ;  /* 0x0000f000170e7984 */ /* 0x000ea20000000800 */
[C---:B------:R-:W-:Y:S02]  /*65d0*/  IMAD R25, R12.reuse, -0x3, R23 ;  /* 0xfffffffd0c197824 */ /* 0x040fe400078e0217 */
[----:B------:R-:W-:-:S03]  /*65e0*/  VIADD R12, R12, 0x2 ;  /* 0x000000020c0c7836 */ /* 0x000fc60000000000 */
[----:B0-----:R-:W-:Y:S01]  /*65f0*/  LDS.U8 R22, [R25+0x14a] ;  /* 0x00014a0019167984 */ /* 0x001fe20000000000 */
[----:B--2---:R-:W-:-:S05]  /*6600*/  IMAD.IADD R14, R5, 0x1, R14 ;  /* 0x00000001050e7824 */ /* 0x004fca00078e020e */
[----:B-1----:R-:W0:Y:S02]  /*6610*/  LDS.U8 R13, [R14+0x12c] ;  /* 0x00012c000e0d7984 */ /* 0x002e240000000000 */
[----:B0-----:R-:W-:-:S05]  /*6620*/  LOP3.LUT R13, R22, R13, RZ, 0x3c, !PT ;  /* 0x0000000d160d7212 */ /* 0x001fca00078e3cff */
[----:B------:R-:W-:Y:S04]  /*6630*/  STS.U8 [R14+0x13b], R13 ;  /* 0x00013b0d0e007388 */ /* 0x000fe80000000000 */
[----:B------:R-:W0:Y:S04]  /*6640*/  LDS R22, [R23+0xf4] ;  /* 0x0000f40017167984 */ /* 0x000e280000000800 */
[----:B---3--:R-:W-:Y:S01]  /*6650*/  LDS.U8 R24, [R25+0x14b] ;  /* 0x00014b0019187984 */ /* 0x008fe20000000000 */
[----:B0-----:R-:W-:-:S05]  /*6660*/  IMAD.IADD R22, R5, 0x1, R22 ;  /* 0x0000000105167824 */ /* 0x001fca00078e0216 */
[----:B------:R-:W0:Y:S02]  /*6670*/  LDS.U8 R15, [R22+0x12c] ;  /* 0x00012c00160f7984 */ /* 0x000e240000000000 */
[----:B0-----:R-:W-:-:S05]  /*6680*/  LOP3.LUT R15, R24, R15, RZ, 0x3c, !PT ;  /* 0x0000000f180f7212 */ /* 0x001fca00078e3cff */
[----:B------:R0:W-:Y:S02]  /*6690*/  STS.U8 [R22+0x13b], R15 ;  /* 0x00013b0f16007388 */ /* 0x0001e40000000000 */
.L_x_87:
[----:B------:R-:W-:Y:S05]  /*66a0*/  BSYNC.RECONVERGENT B5 ;  /* 0x0000000000057941 */ /* 0x000fea0003800200 */
.L_x_86:
[----:B------:R-:W-:Y:S05]  /*66b0*/  @P4 BRA `(.L_x_85) ;  /* 0x0000000000204947 */ /* 0x000fea0003800000 */
[----:B01----:R-:W-:-:S05]  /*66c0*/  LEA R13, R12, R5, 0x2 ;  /* 0x000000050c0d7211 */ /* 0x003fca00078e10ff */
[----:B------:R-:W0:Y:S01]  /*66d0*/  LDS R14, [R13+0xf0] ;  /* 0x0000f0000d0e7984 */ /* 0x000e220000000800 */
[----:B------:R-:W-:-:S06]  /*66e0*/  IMAD R15, R12, -0x3, R13 ;  /* 0xfffffffd0c0f7824 */ /* 0x000fcc00078e020d */
[----:B------:R-:W-:Y:S01]  /*66f0*/  LDS.U8 R15, [R15+0x14a] ;  /* 0x00014a000f0f7984 */ /* 0x000fe20000000000 */
[----:B0-----:R-:W-:-:S05]  /*6700*/  IMAD.IADD R14, R5, 0x1, R14 ;  /* 0x00000001050e7824 */ /* 0x001fca00078e020e */
[----:B------:R-:W2:Y:S02]  /*6710*/  LDS.U8 R12, [R14+0x12c] ;  /* 0x00012c000e0c7984 */ /* 0x000ea40000000000 */
[----:B--2-4-:R-:W-:-:S05]  /*6720*/  LOP3.LUT R23, R15, R12, RZ, 0x3c, !PT ;  /* 0x0000000c0f177212 */ /* 0x014fca00078e3cff */
[----:B------:R0:W-:Y:S02]  /*6730*/  STS.U8 [R14+0x13b], R23 ;  /* 0x00013b170e007388 */ /* 0x0001e40000000000 */
.L_x_85:
[----:B------:R-:W-:Y:S05]  /*6740*/  BSYNC.RECONVERGENT B4 ;  /* 0x0000000000047941 */ /* 0x000fea0003800200 */
.L_x_83:
[----:B------:R-:W5:Y:S01]  /*6750*/  LDS R12, [R5+0x2e4] ;  /* 0x0002e400050c7984 */ /* 0x000f620000000800 */
[----:B------:R-:W-:Y:S02]  /*6760*/  IMAD.MOV.U32 R32, RZ, RZ, RZ ;  /* 0x000000ffff207224 */ /* 0x000fe400078e00ff */
[----:B01----:R-:W-:Y:S02]  /*6770*/  IMAD.MOV.U32 R13, RZ, RZ, R9 ;  /* 0x000000ffff0d7224 */ /* 0x003fe400078e0009 */
[----:B-----5:R-:W-:Y:S01]  /*6780*/  VIADD R14, R12, 0x1 ;  /* 0x000000010c0e7836 */ /* 0x020fe20000000000 */
[----:B------:R-:W-:-:S04]  /*6790*/  MOV R12, R8 ;  /* 0x00000008000c7202 */ /* 0x000fc80000000f00 */
[----:B------:R0:W-:Y:S03]  /*67a0*/  STS [R5+0x2e4], R14 ;  /* 0x0002e40e05007388 */ /* 0x0001e60000000800 */
.L_x_98:
[----:B------:R-:W-:Y:S01]  /*67b0*/  IMAD.IADD R15, R5, 0x1, R32 ;  /* 0x00000001050f7824 */ /* 0x000fe200078e0220 */
[----:B------:R-:W-:Y:S04]  /*67c0*/  BSSY.RECONVERGENT B4, `(.L_x_88) ;  /* 0x0000132000047945 */ /* 0x000fe80003800200 */
[----:B0-----:R-:W0:Y:S02]  /*67d0*/  LDS.U8 R14, [R15+0x14a] ;  /* 0x00014a000f0e7984 */ /* 0x001e240000000000 */
[----:B0-----:R-:W-:-:S13]  /*67e0*/  ISETP.NE.AND P3, PT, R14, 0x1, PT ;  /* 0x000000010e00780c */ /* 0x001fda0003f65270 */
[----:B------:R-:W-:Y:S05]  /*67f0*/  @P3 BRA `(.L_x_89) ;  /* 0x0000001000b83947 */ /* 0x000fea0003800000 */
[----:B--2-4-:R-:W-:Y:S01]  /*6800*/  IMAD R22, R32, 0x7, R15 ;  /* 0x0000000720167824 */ /* 0x014fe200078e020f */
[----:B------:R-:W-:Y:S05]  /*6810*/  BSSY.RECONVERGENT B5, `(.L_x_90) ;  /* 0x0000096000057945 */ /* 0x000fea0003800200 */
[----:B------:R-:W0:Y:S02]  /*6820*/  LDS.64 R22, [R22+0x78] ;  /* 0x0000780016167984 */ /* 0x000e240000000a00 */
[----:B0-----:R-:W-:Y:S01]  /*6830*/  DSETP.GT.AND P3, PT, R22, 30, PT ;  /* 0x403e00001600742a */ /* 0x001fe20003f64000 */
[----:B------:R-:W-:Y:S01]  /*6840*/  IMAD.MOV.U32 R14, RZ, RZ, R22 ;  /* 0x000000ffff0e7224 */ /* 0x000fe200078e0016 */
[----:B------:R-:W-:-:S12]  /*6850*/  MOV R15, R23 ;  /* 0x00000017000f7202 */ /* 0x000fd80000000f00 */
[----:B------:R-:W-:Y:S05]  /*6860*/  @P3 BRA `(.L_x_91) ;  /* 0x0000000800403947 */ /* 0x000fea0003800000 */
[----:B------:R-:W-:Y:S01]  /*6870*/  DSETP.GEU.AND P3, PT, R22, -30, PT ;  /* 0xc03e00001600742a */ /* 0x000fe20003f6e000 */
[----:B------:R-:W-:-:S13]  /*6880*/  CS2R R14, SRZ ;  /* 0x00000000000e7805 */ /* 0x000fda000001ff00 */
[----:B------:R-:W-:Y:S05]  /*6890*/  @!P3 BRA `(.L_x_91) ;  /* 0x000000080034b947 */ /* 0x000fea0003800000 */
[----:B---3--:R-:W-:Y:S01]  /*68a0*/  IMAD.MOV.U32 R24, RZ, RZ, 0x652b82fe ;  /* 0x652b82feff187424 */ /* 0x008fe200078e00ff */
[----:B------:R-:W-:Y:S01]  /*68b0*/  UMOV UR4, 0xfefa39ef ;  /* 0xfefa39ef00047882 */ /* 0x000fe20000000000 */
[----:B------:R-:W-:Y:S01]  /*68c0*/  IMAD.MOV.U32 R25, RZ, RZ, 0x3ff71547 ;  /* 0x3ff71547ff197424 */ /* 0x000fe200078e00ff */
[----:B------:R-:W-:Y:S01]  /*68d0*/  UMOV UR5, 0x3fe62e42 ;  /* 0x3fe62e4200057882 */ /* 0x000fe20000000000 */
[----:B------:R-:W-:Y:S01]  /*68e0*/  FSETP.GEU.AND P3, PT, |R23|, 4.1917929649353027344, PT ;  /* 0x4086232b1700780b */ /* 0x000fe20003f6e200 */
[----:B------:R-:W-:Y:S03]  /*68f0*/  BSSY.RECONVERGENT B6, `(.L_x_92) ;  /* 0x0000036000067945 */ /* 0x000fe60003800200 */
[----:B------:R-:W-:-:S08]  /*6900*/  DFMA R24, R22, R24, 6.75539944105574400000e+15 ;  /* 0x433800001618742b */ /* 0x000fd00000000018 */
[----:B------:R-:W-:-:S08]  /*6910*/  DADD R14, R24, -6.75539944105574400000e+15 ;  /* 0xc3380000180e7429 */ /* 0x000fd00000000000 */
[----:B------:R-:W-:Y:S01]  /*6920*/  DFMA R26, R14, -UR4, R22 ;  /* 0x800000040e1a7c2b */ /* 0x000fe20008000016 */
[----:B------:R-:W-:Y:S01]  /*6930*/  UMOV UR4, 0x3b39803f ;  /* 0x3b39803f00047882 */ /* 0x000fe20000000000 */
[----:B------:R-:W-:-:S06]  /*6940*/  UMOV UR5, 0x3c7abc9e ;  /* 0x3c7abc9e00057882 */ /* 0x000fcc0000000000 */
        /* <DEDUP_REMOVED lines=42> */
[----:B------:R-:W-:Y:S01]  /*6bf0*/  @!P4 IMAD.IADD R24, R24, 0x1, -R25 ;  /* 0x000000011818c824 */ /* 0x000fe200078e0a19 */
[----:B------:R-:W-:-:S04]  /*6c00*/  @!P4 LEA R25, R25, R15, 0x14 ;  /* 0x0000000f1919c211 */ /* 0x000fc800078ea0ff */
[----:B------:R-:W-:Y:S01]  /*6c10*/  @!P4 LEA R15, R24, 0x3ff00000, 0x14 ;  /* 0x3ff00000180fc811 */ /* 0x000fe200078ea0ff */
[----:B------:R-:W-:Y:S02]  /*6c20*/  @!P4 IMAD.MOV.U32 R24, RZ, RZ, R14 ;  /* 0x000000ffff18c224 */ /* 0x000fe400078e000e */
[----:B------:R-:W-:-:S06]  /*6c30*/  @!P4 IMAD.MOV.U32 R14, RZ, RZ, RZ ;  /* 0x000000ffff0ec224 */ /* 0x000fcc00078e00ff */
[----:B------:R-:W-:-:S11]  /*6c40*/  @!P4 DMUL R26, R24, R14 ;  /* 0x0000000e181ac228 */ /* 0x000fd60000000000 */
.L_x_93:
[----:B------:R-:W-:Y:S05]  /*6c50*/  BSYNC.RECONVERGENT B6 ;  /* 0x0000000000067941 */ /* 0x000fea0003800200 */
.L_x_92:
[----:B------:R-:W-:Y:S01]  /*6c60*/  DADD R26, R26, 1 ;  /* 0x3ff000001a1a7429 */ /* 0x000fe20000000000 */
[----:B------:R-:W-:-:S09]  /*6c70*/  IMAD.MOV.U32 R31, RZ, RZ, -0x3ff ;  /* 0xfffffc01ff1f7424 */ /* 0x000fd200078e00ff */
[----:B------:R-:W-:Y:S01]  /*6c80*/  ISETP.GT.AND P3, PT, R27, 0xfffff, PT ;  /* 0x000fffff1b00780c */ /* 0x000fe20003f64270 */
[--C-:B------:R-:W-:Y:S01]  /*6c90*/  IMAD.MOV.U32 R24, RZ, RZ, R26.reuse ;  /* 0x000000ffff187224 */ /* 0x100fe200078e001a */
[----:B------:R-:W-:Y:S01]  /*6ca0*/  MOV R25, R27 ;  /* 0x0000001b00197202 */ /* 0x000fe20000000f00 */
[----:B------:R-:W-:Y:S02]  /*6cb0*/  IMAD.MOV.U32 R33, RZ, RZ, R27 ;  /* 0x000000ffff217224 */ /* 0x000fe400078e001b */
[----:B------:R-:W-:-:S08]  /*6cc0*/  IMAD.MOV.U32 R28, RZ, RZ, R26 ;  /* 0x000000ffff1c7224 */ /* 0x000fd000078e001a */
[----:B------:R-:W-:Y:S01]  /*6cd0*/  @!P3 DMUL R24, R24, 1.80143985094819840000e+16 ;  /* 0x435000001818b828 */ /* 0x000fe20000000000 */
[----:B------:R-:W-:-:S09]  /*6ce0*/  @!P3 IMAD.MOV.U32 R31, RZ, RZ, -0x435 ;  /* 0xfffffbcbff1fb424 */ /* 0x000fd200078e00ff */
[----:B------:R-:W-:Y:S01]  /*6cf0*/  @!P3 IMAD.MOV.U32 R33, RZ, RZ, R25 ;  /* 0x000000ffff21b224 */ /* 0x000fe200078e0019 */
[----:B------:R-:W-:-:S03]  /*6d00*/  @!P3 MOV R28, R24 ;  /* 0x00000018001cb202 */ /* 0x000fc60000000f00 */
[----:B------:R-:W-:-:S05]  /*6d10*/  VIADD R14, R33, 0xffffffff ;  /* 0xffffffff210e7836 */ /* 0x000fca0000000000 */
[----:B------:R-:W-:-:S13]  /*6d20*/  ISETP.GE.U32.AND P4, PT, R14, 0x7fefffff, PT ;  /* 0x7fefffff0e00780c */ /* 0x000fda0003f86070 */
[----:B------:R-:W-:Y:S01]  /*6d30*/  @P4 MOV R14, 0x0 ;  /* 0x00000000000e4802 */ /* 0x000fe20000000f00 */
[----:B------:R-:W-:Y:S01]  /*6d40*/  @P4 IMAD.MOV.U32 R15, RZ, RZ, 0x7ff00000 ;  /* 0x7ff00000ff0f4424 */ /* 0x000fe200078e00ff */
[----:B------:R-:W-:-:S05]  /*6d50*/  @P4 LOP3.LUT P5, RZ, R25, 0x7fffffff, RZ, 0xc0, !PT ;  /* 0x7fffffff19ff4812 */ /* 0x000fca00078ac0ff */
[----:B------:R-:W-:-:S10]  /*6d60*/  @P4 DFMA R14, R24, R14, +INF ;  /* 0x7ff00000180e442b */ /* 0x000fd4000000000e */
[----:B------:R-:W-:Y:S02]  /*6d70*/  @P4 FSEL R14, R14, RZ, P5 ;  /* 0x000000ff0e0e4208 */ /* 0x000fe40002800000 */
[----:B------:R-:W-:Y:S01]  /*6d80*/  @P4 FSEL R15, R15, -QNAN , P5 ;  /* 0xfff000000f0f4808 */ /* 0x000fe20002800000 */
[----:B------:R-:W-:Y:S06]  /*6d90*/  @P4 BRA `(.L_x_91) ;  /* 0x0000000000f44947 */ /* 0x000fec0003800000 */
[C---:B------:R-:W-:Y:S01]  /*6da0*/  LOP3.LUT R14, R33.reuse, 0xfffff, RZ, 0xc0, !PT ;  /* 0x000fffff210e7812 */ /* 0x040fe200078ec0ff */
[----:B------:R-:W-:Y:S01]  /*6db0*/  UMOV UR4, 0x3ae80f1e ;  /* 0x3ae80f1e00047882 */ /* 0x000fe20000000000 */
[----:B------:R-:W-:Y:S01]  /*6dc0*/  UMOV UR5, 0x3eb1380b ;  /* 0x3eb1380b00057882 */ /* 0x000fe20000000000 */
[----:B------:R-:W-:Y:S02]  /*6dd0*/  LEA.HI R31, R33, R31, RZ, 0xc ;  /* 0x0000001f211f7211 */ /* 0x000fe400078f60ff */
[----:B------:R-:W-:Y:S02]  /*6de0*/  LOP3.LUT R29, R14, 0x3ff00000, RZ, 0xfc, !PT ;  /* 0x3ff000000e1d7812 */ /* 0x000fe400078efcff */
[----:B------:R-:W-:Y:S02]  /*6df0*/  MOV R14, RZ ;  /* 0x000000ff000e7202 */ /* 0x000fe40000000f00 */
[----:B------:R-:W-:-:S13]  /*6e00*/  ISETP.GE.U32.AND P3, PT, R29, 0x3ff6a09f, PT ;  /* 0x3ff6a09f1d00780c */ /* 0x000fda0003f66070 */
        /* <DEDUP_REMOVED lines=11> */
[----:B------:R-:W-:-:S08]  /*6ec0*/  DADD R14, R28, -R24 ;  /* 0x000000001c0e7229 */ /* 0x000fd00000000818 */
[----:B------:R-:W-:-:S08]  /*6ed0*/  DADD R14, R14, R14 ;  /* 0x000000000e0e7229 */ /* 0x000fd0000000000e */
[-C--:B------:R-:W-:Y:S02]  /*6ee0*/  DFMA R14, R28, -R24.reuse, R14 ;  /* 0x800000181c0e722b */ /* 0x080fe4000000000e */
[----:B------:R-:W-:-:S06]  /*6ef0*/  DMUL R28, R24, R24 ;  /* 0x00000018181c7228 */ /* 0x000fcc0000000000 */
[----:B------:R-:W-:Y:S01]  /*6f00*/  DMUL R26, R26, R14 ;  /* 0x0000000e1a1a7228 */ /* 0x000fe20000000000 */
[----:B------:R-:W-:Y:S02]  /*6f10*/  IMAD.MOV.U32 R14, RZ, RZ, -0x748574fc ;  /* 0x8b7a8b04ff0e7424 */ /* 0x000fe400078e00ff */
        /* <DEDUP_REMOVED lines=18> */
[----:B------:R-:W-:Y:S01]  /*7040*/  LOP3.LUT R14, R31, 0x80000000, RZ, 0x3c, !PT ;  /* 0x800000001f0e7812 */ /* 0x000fe200078e3cff */
[----:B------:R-:W-:Y:S01]  /*7050*/  UMOV UR5, 0x3fb55555 ;  /* 0x3fb5555500057882 */ /* 0x000fe20000000000 */
[----:B------:R-:W-:-:S04]  /*7060*/  MOV R15, 0x43300000 ;  /* 0x43300000000f7802 */ /* 0x000fc80000000f00 */
[----:B------:R-:W-:Y:S01]  /*7070*/  DFMA R34, R28, R34, UR4 ;  /* 0x000000041c227e2b */ /* 0x000fe20008000022 */
[----:B------:R-:W-:Y:S01]  /*7080*/  UMOV UR4, 0x80000000 ;  /* 0x8000000000047882 */ /* 0x000fe20000000000 */
[----:B------:R-:W-:Y:S02]  /*7090*/  UMOV UR5, 0x43300000 ;  /* 0x4330000000057882 */ /* 0x000fe40000000000 */
[----:B------:R-:W-:Y:S01]  /*70a0*/  DADD R14, R14, -UR4 ;  /* 0x800000040e0e7e29 */ /* 0x000fe20008000000 */
[----:B------:R-:W-:Y:S01]  /*70b0*/  UMOV UR4, 0xfefa39ef ;  /* 0xfefa39ef00047882 */ /* 0x000fe20000000000 */
[----:B------:R-:W-:Y:S02]  /*70c0*/  UMOV UR5, 0x3fe62e42 ;  /* 0x3fe62e4200057882 */ /* 0x000fe40000000000 */
[----:B------:R-:W-:-:S04]  /*70d0*/  DMUL R34, R28, R34 ;  /* 0x000000221c227228 */ /* 0x000fc80000000000 */
[----:B------:R-:W-:-:S04]  /*70e0*/  DFMA R28, R14, UR4, R24 ;  /* 0x000000040e1c7c2b */ /* 0x000fc80008000018 */
[----:B------:R-:W-:-:S04]  /*70f0*/  DFMA R34, R24, R34, R26 ;  /* 0x000000221822722b */ /* 0x000fc8000000001a */
[----:B------:R-:W-:Y:S01]  /*7100*/  DFMA R26, R14, -UR4, R28 ;  /* 0x800000040e1a7c2b */ /* 0x000fe2000800001c */
[----:B------:R-:W-:Y:S01]  /*7110*/  UMOV UR4, 0x3b39803f ;  /* 0x3b39803f00047882 */ /* 0x000fe20000000000 */
[----:B------:R-:W-:-:S06]  /*7120*/  UMOV UR5, 0x3c7abc9e ;  /* 0x3c7abc9e00057882 */ /* 0x000fcc0000000000 */
[----:B------:R-:W-:-:S08]  /*7130*/  DADD R26, -R24, R26 ;  /* 0x00000000181a7229 */ /* 0x000fd0000000011a */
[----:B------:R-:W-:-:S08]  /*7140*/  DADD R26, R34, -R26 ;  /* 0x00000000221a7229 */ /* 0x000fd0000000081a */
[----:B------:R-:W-:-:S08]  /*7150*/  DFMA R14, R14, UR4, R26 ;  /* 0x000000040e0e7c2b */ /* 0x000fd0000800001a */
[----:B------:R-:W-:-:S11]  /*7160*/  DADD R14, R28, R14 ;  /* 0x000000001c0e7229 */ /* 0x000fd6000000000e */
.L_x_91:
[----:B------:R-:W-:Y:S05]  /*7170*/  BSYNC.RECONVERGENT B5 ;  /* 0x0000000000057941 */ /* 0x000fea0003800200 */
.L_x_90:
[----:B------:R-:W-:Y:S01]  /*7180*/  DSETP.GEU.AND P4, PT, R22, -30, PT ;  /* 0xc03e00001600742a */ /* 0x000fe20003f8e000 */
[----:B------:R-:W-:Y:S01]  /*7190*/  BSSY.RECONVERGENT B5, `(.L_x_94) ;  /* 0x0000092000057945 */ /* 0x000fe20003800200 */
[----:B------:R-:W-:-:S04]  /*71a0*/  DADD R28, -RZ, -R22 ;  /* 0x00000000ff1c7229 */ /* 0x000fc80000000916 */
[----:B------:R-:W-:-:S06]  /*71b0*/  DSETP.GT.OR P3, PT, R22, 30, !P4 ;  /* 0x403e00001600742a */ /* 0x000fcc0006764400 */
[----:B---3--:R-:W-:Y:S02]  /*71c0*/  FSEL R24, R28, RZ, !P4 ;  /* 0x000000ff1c187208 */ /* 0x008fe40006000000 */
[----:B------:R-:W-:-:S06]  /*71d0*/  FSEL R25, R29, RZ, !P4 ;  /* 0x000000ff1d197208 */ /* 0x000fcc0006000000 */
[----:B------:R-:W-:Y:S05]  /*71e0*/  @P3 BRA `(.L_x_95) ;  /* 0x0000000800303947 */ /* 0x000fea0003800000 */
[----:B------:R-:W-:Y:S01]  /*71f0*/  IMAD.MOV.U32 R26, RZ, RZ, 0x652b82fe ;  /* 0x652b82feff1a7424 */ /* 0x000fe200078e00ff */
[----:B------:R-:W-:Y:S01]  /*7200*/  UMOV UR4, 0xfefa39ef ;  /* 0xfefa39ef00047882 */ /* 0x000fe20000000000 */
[----:B------:R-:W-:Y:S01]  /*7210*/  IMAD.MOV.U32 R27, RZ, RZ, 0x3ff71547 ;  /* 0x3ff71547ff1b7424 */ /* 0x000fe200078e00ff */
[----:B------:R-:W-:Y:S01]  /*7220*/  UMOV UR5, 0x3fe62e42 ;  /* 0x3fe62e4200057882 */ /* 0x000fe20000000000 */
[----:B------:R-:W-:Y:S01]  /*7230*/  FSETP.GEU.AND P3, PT, |R29|, 4.1917929649353027344, PT ;  /* 0x4086232b1d00780b */ /* 0x000fe20003f6e200 */
[----:B------:R-:W-:Y:S03]  /*7240*/  BSSY.RECONVERGENT B6, `(.L_x_96) ;  /* 0x0000035000067945 */ /* 0x000fe60003800200 */
[----:B------:R-:W-:-:S08]  /*7250*/  DFMA R26, -R22, R26, 6.75539944105574400000e+15 ;  /* 0x43380000161a742b */ /* 0x000fd0000000011a */
[----:B------:R-:W-:-:S08]  /*7260*/  DADD R24, R26, -6.75539944105574400000e+15 ;  /* 0xc33800001a187429 */ /* 0x000fd00000000000 */
[----:B------:R-:W-:Y:S01]  /*7270*/  DFMA R34, R24, -UR4, -R22 ;  /* 0x8000000418227c2b */ /* 0x000fe20008000816 */
        /* <DEDUP_REMOVED lines=49> */
.L_x_97:
[----:B------:R-:W-:Y:S05]  /*7590*/  BSYNC.RECONVERGENT B6 ;  /* 0x0000000000067941 */ /* 0x000fea0003800200 */
.L_x_96:
        /* <DEDUP_REMOVED lines=8> */
[----:B------:R-:W-:-:S09]  /*7620*/  @!P3 MOV R31, 0xfffffbcb ;  /* 0xfffffbcb001fb802 */ /* 0x000fd20000000f00 */
[----:B------:R-:W-:Y:S02]  /*7630*/  @!P3 IMAD.MOV.U32 R33, RZ, RZ, R23 ;  /* 0x000000ffff21b224 */ /* 0x000fe400078e0017 */
[----:B------:R-:W-:Y:S02]  /*7640*/  @!P3 IMAD.MOV.U32 R26, RZ, RZ, R22 ;  /* 0x000000ffff1ab224 */ /* 0x000fe400078e0016 */
[----:B------:R-:W-:-:S05]  /*7650*/  VIADD R24, R33, 0xffffffff ;  /* 0xffffffff21187836 */ /* 0x000fca0000000000 */
[----:B------:R-:W-:-:S13]  /*7660*/  ISETP.GE.U32.AND P4, PT, R24, 0x7fefffff, PT ;  /* 0x7fefffff1800780c */ /* 0x000fda0003f86070 */
[----:B------:R-:W-:Y:S01]  /*7670*/  @P4 IMAD.MOV.U32 R24, RZ, RZ, 0x0 ;  /* 0x00000000ff184424 */ /* 0x000fe200078e00ff */
[----:B------:R-:W-:Y:S02]  /*7680*/  @P4 MOV R25, 0x7ff00000 ;  /* 0x7ff0000000194802 */ /* 0x000fe40000000f00 */
[----:B------:R-:W-:-:S04]  /*7690*/  @P4 LOP3.LUT P5, RZ, R23, 0x7fffffff, RZ, 0xc0, !PT ;  /* 0x7fffffff17ff4812 */ /* 0x000fc800078ac0ff */
        /* <DEDUP_REMOVED lines=8> */
[----:B------:R-:W-:Y:S01]  /*7720*/  LOP3.LUT R27, R22, 0x3ff00000, RZ, 0xfc, !PT ;  /* 0x3ff00000161b7812 */ /* 0x000fe200078efcff */
[----:B------:R-:W-:-:S03]  /*7730*/  IMAD.MOV.U32 R22, RZ, RZ, RZ ;  /* 0x000000ffff167224 */ /* 0x000fc600078e00ff */
        /* <DEDUP_REMOVED lines=17> */
[----:B------:R-:W-:Y:S01]  /*7850*/  MOV R24, 0x8b7a8b04 ;  /* 0x8b7a8b0400187802 */ /* 0x000fe20000000f00 */
        /* <DEDUP_REMOVED lines=19> */
[----:B------:R-:W-:Y:S01]  /*7990*/  IMAD.MOV.U32 R25, RZ, RZ, 0x43300000 ;  /* 0x43300000ff197424 */ /* 0x000fe200078e00ff */
[----:B------:R-:W-:-:S04]  /*79a0*/  UMOV UR5, 0x3fb55555 ;  /* 0x3fb5555500057882 */ /* 0x000fc80000000000 */
        /* <DEDUP_REMOVED lines=16> */
.L_x_95:
[----:B------:R-:W-:Y:S05]  /*7ab0*/  BSYNC.RECONVERGENT B5 ;  /* 0x0000000000057941 */ /* 0x000fea0003800200 */
.L_x_94:
[----:B------:R-:W-:-:S08]  /*7ac0*/  DADD R14, -R24, R14 ;  /* 0x00000000180e7229 */ /* 0x000fd0000000010e */
[----:B------:R-:W-:-:S11]  /*7ad0*/  DADD R12, R12, R14 ;  /* 0x000000000c0c7229 */ /* 0x000fd6000000000e */
.L_x_89:
[----:B------:R-:W-:Y:S05]  /*7ae0*/  BSYNC.RECONVERGENT B4 ;  /* 0x0000000000047941 */ /* 0x000fea0003800200 */
.L_x_88:
[----:B------:R-:W0:Y:S01]  /*7af0*/  LDCU UR4, c[0x0][0x3a0] ;  /* 0x00007400ff0477ac */ /* 0x000e220008000800 */
[----:B------:R-:W-:Y:S01]  /*7b00*/  IADD3 R32, PT, PT, R32, 0x1, RZ ;  /* 0x0000000120207810 */ /* 0x000fe20007ffe0ff */
[----:B0-----:R-:W-:-:S05]  /*7b10*/  IMAD.U32 R31, RZ, RZ, UR4 ;  /* 0x00000004ff1f7e24 */ /* 0x001fca000f8e00ff */
[----:B------:R-:W-:-:S13]  /*7b20*/  ISETP.NE.AND P3, PT, R32, R31, PT ;  /* 0x0000001f2000720c */ /* 0x000fda0003f65270 */
[----:B------:R-:W-:Y:S05]  /*7b30*/  @P3 BRA `(.L_x_98) ;  /* 0xffffffec001c3947 */ /* 0x000fea000383ffff */
[----:B--2-4-:R-:W-:Y:S01]  /*7b40*/  IMAD.MOV.U32 R22, RZ, RZ, 0x652b82fe ;  /* 0x652b82feff167424 */ /* 0x014fe200078e00ff */
[----:B------:R-:W-:Y:S01]  /*7b50*/  UMOV UR4, 0xfefa39ef ;  /* 0xfefa39ef00047882 */ /* 0x000fe20000000000 */
[----:B------:R-:W-:Y:S01]  /*7b60*/  IMAD.MOV.U32 R23, RZ, RZ, 0x3ff71547 ;  /* 0x3ff71547ff177424 */ /* 0x000fe200078e00ff */
[----:B------:R-:W-:Y:S01]  /*7b70*/  UMOV UR5, 0x3fe62e42 ;  /* 0x3fe62e4200057882 */ /* 0x000fe20000000000 */
[----:B---3--:R0:W1:Y:S01]  /*7b80*/  LDS.64 R24, [R5+0x2e8] ;  /* 0x0002e80005187984 */ /* 0x0080620000000a00 */
[----:B------:R-:W2:Y:S01]  /*7b90*/  LDC R32, c[0x0][0x3a0] ;  /* 0x0000e800ff207b82 */ /* 0x000ea20000000800 */
[----:B------:R-:W-:Y:S02]  /*7ba0*/  BSSY.RECONVERGENT B4, `(.L_x_99) ;  /* 0x0000038000047945 */ /* 0x000fe40003800200 */
[----:B------:R-:W-:-:S08]  /*7bb0*/  DFMA R22, R12, -R22, 6.75539944105574400000e+15 ;  /* 0x433800000c16742b */ /* 0x000fd00000000816 */
        /* <DEDUP_REMOVED lines=14> */
[----:B------:R-:W-:Y:S01]  /*7ca0*/  UMOV UR5, 0x3efa0199 ;  /* 0x3efa019900057882 */ /* 0x000fe20000000000 */
[----:B------:R-:W-:-:S05]  /*7cb0*/  DADD R14, -RZ, -R12 ;  /* 0x00000000ff0e7229 */ /* 0x000fca000000090c */
        /* <DEDUP_REMOVED lines=20> */
[----:B------:R-:W-:Y:S01]  /*7e00*/  DFMA R26, R28, R26, 1 ;  /* 0x3ff000001c1a742b */ /* 0x000fe2000000001a */
[----:B------:R-:W-:-:S05]  /*7e10*/  IMAD.MOV.U32 R28, RZ, RZ, R15 ;  /* 0x000000ffff1c7224 */ /* 0x000fca00078e000f */
[----:B------:R-:W-:-:S04]  /*7e20*/  FSETP.GEU.AND P3, PT, |R28|, 4.1917929649353027344, PT ;  /* 0x4086232b1c00780b */ /* 0x000fc80003f6e200 */
[----:B------:R-:W-:Y:S01]  /*7e30*/  IMAD R15, R22, 0x100000, R27 ;  /* 0x00100000160f7824 */ /* 0x000fe200078e021b */
[----:B------:R-:W-:-:S08]  /*7e40*/  MOV R14, R26 ;  /* 0x0000001a000e7202 */ /* 0x000fd00000000f00 */
[----:B012---:R-:W-:Y:S05]  /*7e50*/  @!P3 BRA `(.L_x_100) ;  /* 0x000000000030b947 */ /* 0x007fea0003800000 */
[----:B------:R-:W-:Y:S01]  /*7e60*/  FSETP.GEU.AND P4, PT, |R28|, 4.2275390625, PT ;  /* 0x408748001c00780b */ /* 0x000fe20003f8e200 */
[C---:B------:R-:W-:Y:S02]  /*7e70*/  DADD R14, -R12.reuse, +INF ;  /* 0x7ff000000c0e7429 */ /* 0x040fe40000000100 */
[----:B------:R-:W-:-:S08]  /*7e80*/  DSETP.GT.AND P3, PT, R12, RZ, PT ;  /* 0x000000ff0c00722a */ /* 0x000fd00003f64000 */
[----:B------:R-:W-:Y:S02]  /*7e90*/  FSEL R14, R14, RZ, !P3 ;  /* 0x000000ff0e0e7208 */ /* 0x000fe40005800000 */
[----:B------:R-:W-:Y:S02]  /*7ea0*/  @!P4 LEA.HI R23, R22, R22, RZ, 0x1 ;  /* 0x000000161617c211 */ /* 0x000fe400078f08ff */
[----:B------:R-:W-:Y:S02]  /*7eb0*/  FSEL R15, R15, RZ, !P3 ;  /* 0x000000ff0f0f7208 */ /* 0x000fe40005800000 */
[----:B------:R-:W-:-:S05]  /*7ec0*/  @!P4 SHF.R.S32.HI R23, RZ, 0x1, R23 ;  /* 0x00000001ff17c819 */ /* 0x000fca0000011417 */
[----:B------:R-:W-:Y:S02]  /*7ed0*/  @!P4 IMAD.IADD R22, R22, 0x1, -R23 ;  /* 0x000000011616c824 */ /* 0x000fe400078e0a17 */
[----:B------:R-:W-:-:S03]  /*7ee0*/  @!P4 IMAD R27, R23, 0x100000, R27 ;  /* 0x00100000171bc824 */ /* 0x000fc600078e021b */
[----:B------:R-:W-:Y:S01]  /*7ef0*/  @!P4 LEA R23, R22, 0x3ff00000, 0x14 ;  /* 0x3ff000001617c811 */ /* 0x000fe200078ea0ff */
[----:B------:R-:W-:-:S06]  /*7f00*/  @!P4 IMAD.MOV.U32 R22, RZ, RZ, RZ ;  /* 0x000000ffff16c224 */ /* 0x000fcc00078e00ff */
[----:B------:R-:W-:-:S11]  /*7f10*/  @!P4 DMUL R14, R26, R22 ;  /* 0x000000161a0ec228 */ /* 0x000fd60000000000 */
.L_x_100:
[----:B------:R-:W-:Y:S05]  /*7f20*/  BSYNC.RECONVERGENT B4 ;  /* 0x0000000000047941 */ /* 0x000fea0003800200 */
.L_x_99:
[----:B------:R-:W-:Y:S01]  /*7f30*/  DADD R24, R24, -R14 ;  /* 0x0000000018187229 */ /* 0x000fe2000000080e */
[----:B------:R-:W-:-:S06]  /*7f40*/  LOP3.LUT R26, R32, 0x7, RZ, 0xc0, !PT ;  /* 0x00000007201a7812 */ /* 0x000fcc00078ec0ff */
[----:B------:R0:W-:Y:S01]  /*7f50*/  STS.64 [R5+0x2e8], R24 ;  /* 0x0002e81805007388 */ /* 0x0001e20000000a00 */
[----:B------:R-:W-:Y:S05]  /*7f60*/  @!P0 BRA `(.L_x_101) ;  /* 0x0000000400c88947 */ /* 0x000fea0003800000 */
[----:B------:R-:W-:-:S07]  /*7f70*/  MOV R14, RZ ;  /* 0x000000ff000e7202 */ /* 0x000fce0000000f00 */
.L_x_110:
[----:B------:R-:W1:Y:S01]  /*7f80*/  LDCU UR4, c[0x0][0x3a0] ;  /* 0x00007400ff0477ac */ /* 0x000e620008000800 */
[----:B------:R-:W-:Y:S01]  /*7f90*/  PRMT R23, RZ, 0x7610, R23 ;  /* 0x00007610ff177816 */ /* 0x000fe20000000017 */
[----:B------:R-:W-:Y:S02]  /*7fa0*/  IMAD.MOV.U32 R22, RZ, RZ, RZ ;  /* 0x000000ffff167224 */ /* 0x000fe400078e00ff */
[----:B-1----:R-:W-:-:S04]  /*7fb0*/  IMAD.U32 R31, RZ, RZ, UR4 ;  /* 0x00000004ff1f7e24 */ /* 0x002fc8000f8e00ff */
[----:B------:R-:W-:Y:S01]  /*7fc0*/  IMAD R15, R14, R31, RZ ;  /* 0x0000001f0e0f7224 */ /* 0x000fe200078e02ff */
[----:B------:R-:W-:Y:S06]  /*7fd0*/  @!P1 BRA `(.L_x_102) ;  /* 0x0000000000a89947 */ /* 0x000fec0003800000 */
[----:B------:R-:W-:Y:S01]  /*7fe0*/  BSSY.RECONVERGENT B4, `(.L_x_103) ;  /* 0x0000028000047945 */ /* 0x000fe20003800200 */
[----:B------:R-:W-:Y:S01]  /*7ff0*/  PRMT R23, RZ, 0x7610, R23 ;  /* 0x00007610ff177816 */ /* 0x000fe20000000017 */
[----:B------:R-:W-:-:S07]  /*8000*/  IMAD.MOV.U32 R22, RZ, RZ, RZ ;  /* 0x000000ffff167224 */ /* 0x000fce00078e00ff */
.L_x_104:
[----:B0-----:R-:W-:Y:S01]  /*8010*/  IADD3 R25, PT, PT, R15, R22, RZ ;  /* 0x000000160f197210 */ /* 0x001fe20007ffe0ff */
[----:B------:R-:W-:Y:S01]  /*8020*/  UMOV UR4, 0x258 ;  /* 0x0000025800047882 */ /* 0x000fe20000000000 */
[----:B------:R-:W-:Y:S02]  /*8030*/  IMAD.IADD R27, R5, 0x1, R22 ;  /* 0x00000001051b7824 */ /* 0x000fe400078e0216 */
[----:B------:R-:W-:Y:S01]  /*8040*/  LEA R25, R25, UR4, 0x2 ;  /* 0x0000000419197c11 */ /* 0x000fe2000f8e10ff */
[----:B------:R-:W-:Y:S02]  /*8050*/  VIADD R22, R22, 0x8 ;  /* 0x0000000816167836 */ /* 0x000fe40000000000 */
[----:B------:R-:W0:Y:S01]  /*8060*/  LDS R24, [R27+0x13c] ;  /* 0x00013c001b187984 */ /* 0x000e220000000800 */
[----:B------:R-:W1:Y:S02]  /*8070*/  LDC.U8 R29, c[0x3][R25] ;  /* 0x00c00000191d7b82 */ /* 0x000e640000000000 */
[----:B------:R-:W-:Y:S01]  /*8080*/  ISETP.NE.AND P3, PT, R22, R2, PT ;  /* 0x000000021600720c */ /* 0x000fe20003f65270 */
[----:B------:R-:W-:Y:S04]  /*8090*/  LDS.U8 R28, [R27+0x13b] ;  /* 0x00013b001b1c7984 */ /* 0x000fe80000000000 */
[----:B------:R-:W2:Y:S01]  /*80a0*/  LDS R27, [R27+0x140] ;  /* 0x000140001b1b7984 */ /* 0x000ea20000000800 */
[----:B------:R-:W3:Y:S01]  /*80b0*/  LDC.U8 R33, c[0x3][R25+0x4] ;  /* 0x00c0010019217b82 */ /* 0x000ee20000000000 */
[----:B0-----:R-:W-:-:S02]  /*80c0*/  LOP3.LUT R36, R24, 0xff, RZ, 0xc0, !PT ;  /* 0x000000ff18247812 */ /* 0x001fc400078ec0ff */
[----:B--2---:R-:W-:Y:S01]  /*80d0*/  LOP3.LUT R35, R27, 0xff, RZ, 0xc0, !PT ;  /* 0x000000ff1b237812 */ /* 0x004fe200078ec0ff */
[----:B-1----:R-:W-:-:S04]  /*80e0*/  IMAD R34, R28, R29, RZ ;  /* 0x0000001d1c227224 */ /* 0x002fc800078e02ff */
[----:B------:R-:W0:Y:S01]  /*80f0*/  LDC.U8 R28, c[0x3][R25+0xc] ;  /* 0x00c00300191c7b82 */ /* 0x000e220000000000 */
[----:B---3--:R-:W-:Y:S01]  /*8100*/  IMAD R29, R33, R36, RZ ;  /* 0x00000024211d7224 */ /* 0x008fe200078e02ff */
[----:B------:R-:W-:-:S06]  /*8110*/  PRMT R36, R27, 0x7772, RZ ;  /* 0x000077721b247816 */ /* 0x000fcc00000000ff */
[----:B------:R-:W1:Y:S01]  /*8120*/  LDC.U8 R33, c[0x3][R25+0x8] ;  /* 0x00c0020019217b82 */ /* 0x000e620000000000 */
[----:B------:R-:W-:Y:S02]  /*8130*/  LOP3.LUT R29, R29, R34, R23, 0x96, !PT ;  /* 0x000000221d1d7212 */ /* 0x000fe400078e9617 */
[C---:B------:R-:W-:Y:S02]  /*8140*/  PRMT R34, R24.reuse, 0x7771, RZ ;  /* 0x0000777118227816 */ /* 0x040fe400000000ff */
[C---:B------:R-:W-:Y:S02]  /*8150*/  PRMT R23, R24.reuse, 0x7772, RZ ;  /* 0x0000777218177816 */ /* 0x040fe400000000ff */
[----:B------:R-:W-:-:S03]  /*8160*/  PRMT R24, R24, 0x7773, RZ ;  /* 0x0000777318187816 */ /* 0x000fc600000000ff */
[----:B0-----:R-:W-:Y:S02]  /*8170*/  IMAD R28, R28, R23, RZ ;  /* 0x000000171c1c7224 */ /* 0x001fe400078e02ff */
[----:B------:R-:W0:Y:S01]  /*8180*/  LDC.U8 R23, c[0x3][R25+0x10] ;  /* 0x00c0040019177b82 */ /* 0x000e220000000000 */
[----:B-1----:R-:W-:-:S07]  /*8190*/  IMAD R34, R33, R34, RZ ;  /* 0x0000002221227224 */ /* 0x002fce00078e02ff */
[----:B------:R-:W1:Y:S01]  /*81a0*/  LDC.U8 R33, c[0x3][R25+0x18] ;  /* 0x00c0060019217b82 */ /* 0x000e620000000000 */
[----:B------:R-:W-:-:S07]  /*81b0*/  LOP3.LUT R28, R28, R34, R29, 0x96, !PT ;  /* 0x000000221c1c7212 */ /* 0x000fce00078e961d */
[----:B------:R-:W2:Y:S08]  /*81c0*/  LDC.U8 R34, c[0x3][R25+0x14] ;  /* 0x00c0050019227b82 */ /* 0x000eb00000000000 */
[----:B------:R-:W3:Y:S01]  /*81d0*/  LDC.U8 R29, c[0x3][R25+0x1c] ;  /* 0x00c00700191d7b82 */ /* 0x000ee20000000000 */
[----:B0-----:R-:W-:Y:S01]  /*81e0*/  IMAD R23, R23, R24, RZ ;  /* 0x0000001817177224 */ /* 0x001fe200078e02ff */
[----:B------:R-:W-:-:S05]  /*81f0*/  PRMT R24, R27, 0x7771, RZ ;  /* 0x000077711b187816 */ /* 0x000fca00000000ff */
[----:B-1----:R-:W-:Y:S02]  /*8200*/  IMAD R24, R33, R24, RZ ;  /* 0x0000001821187224 */ /* 0x002fe400078e02ff */
[----:B--2---:R-:W-:-:S05]  /*8210*/  IMAD R34, R34, R35, RZ ;  /* 0x0000002322227224 */ /* 0x004fca00078e02ff */
[----:B------:R-:W-:Y:S01]  /*8220*/  LOP3.LUT R23, R34, R23, R28, 0x96, !PT ;  /* 0x0000001722177212 */ /* 0x000fe200078e961c */
[----:B---3--:R-:W-:-:S05]  /*8230*/  IMAD R29, R29, R36, RZ ;  /* 0x000000241d1d7224 */ /* 0x008fca00078e02ff */
[----:B------:R-:W-:Y:S01]  /*8240*/  LOP3.LUT R23, R29, R24, R23, 0x96, !PT ;  /* 0x000000181d177212 */ /* 0x000fe200078e9617 */
[----:B------:R-:W-:Y:S06]  /*8250*/  @P3 BRA `(.L_x_104) ;  /* 0xfffffffc006c3947 */ /* 0x000fec000383ffff */
[----:B------:R-:W-:Y:S05]  /*8260*/  BSYNC.RECONVERGENT B4 ;  /* 0x0000000000047941 */ /* 0x000fea0003800200 */
.L_x_103:
[----:B------:R-:W-:-:S07]  /*8270*/  IMAD.MOV.U32 R22, RZ, RZ, R2 ;  /* 0x000000ffff167224 */ /* 0x000fce00078e0002 */
.L_x_102:
[----:B------:R-:W-:Y:S05]  /*8280*/  @!P2 BRA `(.L_x_105) ;  /* 0x0000000000e8a947 */ /* 0x000fea0003800000 */
[----:B0-----:R-:W-:Y:S02]  /*8290*/  IADD3 R24, PT, PT, R26, -0x1, RZ ;  /* 0xffffffff1a187810 */ /* 0x001fe40007ffe0ff */
[----:B------:R-:W-:Y:S02]  /*82a0*/  ISETP.NE.AND P4, PT, R0, RZ, PT ;  /* 0x000000ff0000720c */ /* 0x000fe40003f85270 */
[----:B------:R-:W-:-:S13]  /*82b0*/  ISETP.GE.U32.AND P3, PT, R24, 0x3, PT ;  /* 0x000000031800780c */ /* 0x000fda0003f66070 */
[----:B------:R-:W-:Y:S05]  /*82c0*/  @!P3 BRA `(.L_x_106) ;  /* 0x000000000054b947 */ /* 0x000fea0003800000 */
[--C-:B------:R-:W-:Y:S01]  /*82d0*/  IMAD.IADD R24, R15, 0x1, R22.reuse ;  /* 0x000000010f187824 */ /* 0x100fe200078e0216 */
[----:B------:R-:W-:Y:S01]  /*82e0*/  UMOV UR4, 0x258 ;  /* 0x0000025800047882 */ /* 0x000fe20000000000 */
[--C-:B------:R-:W-:Y:S02]  /*82f0*/  IMAD.IADD R29, R5, 0x1, R22.reuse ;  /* 0x00000001051d7824 */ /* 0x100fe400078e0216 */
[----:B------:R-:W-:Y:S01]  /*8300*/  IMAD.IADD R36, R15, 0x1, R22 ;  /* 0x000000010f247824 */ /* 0x000fe200078e0216 */
[----:B------:R-:W-:Y:S01]  /*8310*/  LEA R33, R24, UR4, 0x2 ;  /* 0x0000000418217c11 */ /* 0x000fe2000f8e10ff */
[----:B------:R-:W-:Y:S01]  /*8320*/  VIADD R22, R22, 0x4 ;  /* 0x0000000416167836 */ /* 0x000fe20000000000 */
[----:B------:R-:W0:Y:S02]  /*8330*/  LDS.U8 R27, [R29+0x13b] ;  /* 0x00013b001d1b7984 */ /* 0x000e240000000000 */
[----:B------:R-:W0:Y:S01]  /*8340*/  LDC.U8 R34, c[0x3][R33] ;  /* 0x00c0000021227b82 */ /* 0x000e220000000000 */
[----:B------:R-:W-:Y:S01]  /*8350*/  SHF.L.U32 R36, R36, 0x2, RZ ;  /* 0x0000000224247819 */ /* 0x000fe200000006ff */
[----:B------:R-:W1:Y:S04]  /*8360*/  LDS.U8 R35, [R29+0x13c] ;  /* 0x00013c001d237984 */ /* 0x000e680000000000 */
[----:B------:R-:W2:Y:S02]  /*8370*/  LDS.U8 R37, [R29+0x13e] ;  /* 0x00013e001d257984 */ /* 0x000ea40000000000 */
[----:B------:R-:W1:Y:S08]  /*8380*/  LDC.U8 R28, c[0x3][R36+0x25c] ;  /* 0x00c09700241c7b82 */ /* 0x000e700000000000 */
[----:B------:R-:W3:Y:S08]  /*8390*/  LDC.U8 R25, c[0x3][R36+0x260] ;  /* 0x00c0980024197b82 */ /* 0x000ef00000000000 */
[----:B------:R-:W2:Y:S01]  /*83a0*/  LDC.U8 R24, c[0x3][R36+0x264] ;  /* 0x00c0990024187b82 */ /* 0x000ea20000000000 */
[----:B0-----:R-:W-:-:S02]  /*83b0*/  IMAD R27, R27, R34, RZ ;  /* 0x000000221b1b7224 */ /* 0x001fc400078e02ff */
[----:B------:R-:W3:Y:S01]  /*83c0*/  LDS.U8 R34, [R29+0x13d] ;  /* 0x00013d001d227984 */ /* 0x000ee20000000000 */
[----:B-1----:R-:W-:Y:S02]  /*83d0*/  IMAD R28, R35, R28, RZ ;  /* 0x0000001c231c7224 */ /* 0x002fe400078e02ff */
[----:B--2---:R-:W-:Y:S02]  /*83e0*/  IMAD R24, R37, R24, RZ ;  /* 0x0000001825187224 */ /* 0x004fe400078e02ff */
[----:B---3--:R-:W-:-:S05]  /*83f0*/  IMAD R25, R34, R25, RZ ;  /* 0x0000001922197224 */ /* 0x008fca00078e02ff */
[----:B------:R-:W-:-:S04]  /*8400*/  LOP3.LUT R28, R25, R27, R28, 0x96, !PT ;  /* 0x0000001b191c7212 */ /* 0x000fc800078e961c */
[----:B------:R-:W-:-:S07]  /*8410*/  LOP3.LUT R23, R23, R28, R24, 0x96, !PT ;  /* 0x0000001c17177212 */ /* 0x000fce00078e9618 */
.L_x_106:
[----:B------:R-:W-:Y:S04]  /*8420*/  BSSY.RECONVERGENT B4, `(.L_x_105) ;  /* 0x0000020000047945 */ /* 0x000fe80003800200 */
[----:B------:R-:W-:Y:S05]  /*8430*/  @!P4 BRA `(.L_x_107) ;  /* 0x000000000078c947 */ /* 0x000fea0003800000 */
[----:B------:R-:W-:Y:S01]  /*8440*/  ISETP.NE.AND P3, PT, R0, 0x1, PT ;  /* 0x000000010000780c */ /* 0x000fe20003f65270 */
[----:B------:R-:W-:Y:S01]  /*8450*/  BSSY.RECONVERGENT B5, `(.L_x_108) ;  /* 0x0000012000057945 */ /* 0x000fe20003800200 */
        /* <DEDUP_REMOVED lines=9> */
[----:B------:R-:W-:Y:S01]  /*84f0*/  VIADD R22, R22, 0x2 ;  /* 0x0000000216167836 */ /* 0x000fe20000000000 */
[----:B------:R-:W0:Y:S02]  /*8500*/  LDC.U8 R28, c[0x3][R27] ;  /* 0x00c000001b1c7b82 */ /* 0x000e240000000000 */
[----:B------:R-:W0:Y:S04]  /*8510*/  LDS.U8 R25, [R24+0x13b] ;  /* 0x00013b0018197984 */ /* 0x000e280000000000 */
[----:B------:R-:W1:Y:S02]  /*8520*/  LDS.U8 R29, [R24+0x13c] ;  /* 0x00013c00181d7984 */ /* 0x000e640000000000 */
[----:B------:R-:W1:Y:S01]  /*8530*/  LDC.U8 R34, c[0x3][R33+0x25c] ;  /* 0x00c0970021227b82 */ /* 0x000e620000000000 */
[----:B0-----:R-:W-:-:S02]  /*8540*/  IMAD R28, R25, R28, RZ ;  /* 0x0000001c191c7224 */ /* 0x001fc400078e02ff */
[----:B-1----:R-:W-:-:S05]  /*8550*/  IMAD R29, R29, R34, RZ ;  /* 0x000000221d1d7224 */ /* 0x002fca00078e02ff */
[----:B------:R-:W-:-:S07]  /*8560*/  LOP3.LUT R23, R23, R28, R29, 0x96, !PT ;  /* 0x0000001c17177212 */ /* 0x000fce00078e961d */
.L_x_109:
[----:B------:R-:W-:Y:S05]  /*8570*/  BSYNC.RECONVERGENT B5 ;  /* 0x0000000000057941 */ /* 0x000fea0003800200 */
.L_x_108:
[----:B------:R-:W-:Y:S05]  /*8580*/  @P4 BRA `(.L_x_107) ;  /* 0x0000000000244947 */ /* 0x000fea0003800000 */
[----:B------:R-:W-:Y:S01]  /*8590*/  IADD3 R15, PT, PT, R15, R22, RZ ;  /* 0x000000160f0f7210 */ /* 0x000fe20007ffe0ff */
[----:B------:R-:W-:-:S03]  /*85a0*/  UMOV UR4, 0x258 ;  /* 0x0000025800047882 */ /* 0x000fc60000000000 */
[----:B------:R-:W-:Y:S01]  /*85b0*/  LEA R24, R15, UR4, 0x2 ;  /* 0x000000040f187c11 */ /* 0x000fe2000f8e10ff */
[----:B------:R-:W-:-:S05]  /*85c0*/  IMAD.IADD R15, R5, 0x1, R22 ;  /* 0x00000001050f7824 */ /* 0x000fca00078e0216 */
[----:B------:R-:W0:Y:S01]  /*85d0*/  LDC.U8 R24, c[0x3][R24] ;  /* 0x00c0000018187b82 */ /* 0x000e220000000000 */
[----:B------:R-:W0:Y:S02]  /*85e0*/  LDS.U8 R15, [R15+0x13b] ;  /* 0x00013b000f0f7984 */ /* 0x000e240000000000 */
[----:B0-----:R-:W-:-:S05]  /*85f0*/  IMAD R22, R15, R24, RZ ;  /* 0x000000180f167224 */ /* 0x001fca00078e02ff */
[----:B------:R-:W-:-:S04]  /*8600*/  LOP3.LUT R22, R22, R23, RZ, 0x3c, !PT ;  /* 0x0000001716167212 */ /* 0x000fc800078e3cff */
[----:B------:R-:W-:-:S07]  /*8610*/  PRMT R23, R22, 0x7610, R23 ;  /* 0x0000761016177816 */ /* 0x000fce0000000017 */
.L_x_107:
[----:B------:R-:W-:Y:S05]  /*8620*/  BSYNC.RECONVERGENT B4 ;  /* 0x0000000000047941 */ /* 0x000fea0003800200 */
.L_x_105:
[----:B------:R-:W-:-:S04]  /*8630*/  LOP3.LUT R23, R23, 0xff, RZ, 0xc0, !PT ;  /* 0x000000ff17177812 */ /* 0x000fc800078ec0ff */
[----:B------:R-:W-:-:S13]  /*8640*/  ISETP.NE.AND P3, PT, R23, 0x1, PT ;  /* 0x000000011700780c */ /* 0x000fda0003f65270 */
[----:B------:R-:W-:Y:S05]  /*8650*/  @!P3 BRA `(.L_x_66) ;  /* 0x00000008000cb947 */ /* 0x000fea0003800000 */
[----:B------:R-:W-:-:S05]  /*8660*/  VIADD R14, R14, 0x1 ;  /* 0x000000010e0e7836 */ /* 0x000fca0000000000 */
[----:B------:R-:W-:-:S13]  /*8670*/  ISETP.NE.AND P3, PT, R14, R6, PT ;  /* 0x000000060e00720c */ /* 0x000fda0003f65270 */
[----:B------:R-:W-:Y:S05]  /*8680*/  @P3 BRA `(.L_x_110) ;  /* 0xfffffff8003c3947 */ /* 0x000fea000383ffff */
.L_x_101:
[----:B------:R-:W-:Y:S01]  /*8690*/  IADD3 R32, PT, PT, R32, -0x1, RZ ;  /* 0xffffffff20207810 */ /* 0x000fe20007ffe0ff */
[----:B------:R-:W-:-:S03]  /*86a0*/  IMAD.MOV.U32 R28, RZ, RZ, RZ ;  /* 0x000000ffff1c7224 */ /* 0x000fc600078e00ff */
[----:B------:R-:W-:-:S13]  /*86b0*/  ISETP.GE.U32.AND P1, PT, R32, 0x7, PT ;  /* 0x000000072000780c */ /* 0x000fda0003f26070 */
[----:B------:R-:W-:Y:S05]  /*86c0*/  @!P1 BRA `(.L_x_111) ;  /* 0x0000000000e09947 */ /* 0x000fea0003800000 */
[----:B------:R-:W-:Y:S01]  /*86d0*/  BSSY.RECONVERGENT B4, `(.L_x_112) ;  /* 0x0000036000047945 */ /* 0x000fe20003800200 */
[----:B------:R-:W-:-:S07]  /*86e0*/  IMAD.MOV.U32 R28, RZ, RZ, RZ ;  /* 0x000000ffff1c7224 */ /* 0x000fce00078e00ff */
.L_x_113:
[----:B------:R-:W-:Y:S01]  /*86f0*/  IADD3 R27, PT, PT, R5, R28, RZ ;  /* 0x0000001c051b7210 */ /* 0x000fe20007ffe0ff */
[----:B-1----:R-:W1:Y:S04]  /*8700*/  LDS R22, [R5+0x2e0] ;  /* 0x0002e00005167984 */ /* 0x002e680000000800 */
[----:B------:R-:W2:Y:S01]  /*8710*/  LDS.U8 R14, [R27+0x13b] ;  /* 0x00013b001b0e7984 */ /* 0x000ea20000000000 */
[----:B-1----:R-:W-:Y:S01]  /*8720*/  IMAD R22, R22, R31, R28 ;  /* 0x0000001f16167224 */ /* 0x002fe200078e021c */
[----:B--2---:R-:W1:Y:S03]  /*8730*/  I2F.F64.U16 R14, R14 ;  /* 0x0000000e000e7312 */ /* 0x004e660000101800 */
[----:B------:R-:W-:-:S05]  /*8740*/  IMAD R29, R22, 0x8, R5 ;  /* 0x00000008161d7824 */ /* 0x000fca00078e0205 */
[----:B-1----:R-:W-:Y:S04]  /*8750*/  STS.64 [R29+0x160], R14 ;  /* 0x0001600e1d007388 */ /* 0x002fe80000000a00 */
[----:B0-----:R-:W0:Y:S04]  /*8760*/  LDS.U8 R24, [R27+0x13c] ;  /* 0x00013c001b187984 */ /* 0x001e280000000000 */
[----:B------:R-:W1:Y:S01]  /*8770*/  LDS R22, [R5+0x2e0] ;  /* 0x0002e00005167984 */ /* 0x000e620000000800 */
[----:B0-----:R-:W0:Y:S01]  /*8780*/  I2F.F64.U16 R24, R24 ;  /* 0x0000001800187312 */ /* 0x001e220000101800 */
[----:B-1----:R-:W-:-:S04]  /*8790*/  IMAD R22, R22, R31, R28 ;  /* 0x0000001f16167224 */ /* 0x002fc800078e021c */
[----:B------:R-:W-:-:S05]  /*87a0*/  IMAD R33, R22, 0x8, R5 ;  /* 0x0000000816217824 */ /* 0x000fca00078e0205 */
[----:B0-----:R-:W-:Y:S04]  /*87b0*/  STS.64 [R33+0x168], R24 ;  /* 0x0001681821007388 */ /* 0x001fe80000000a00 */
[----:B------:R-:W0:Y:S04]  /*87c0*/  LDS.U8 R22, [R27+0x13d] ;  /* 0x00013d001b167984 */ /* 0x000e280000000000 */
[----:B------:R-:W1:Y:S01]  /*87d0*/  LDS R32, [R5+0x2e0] ;  /* 0x0002e00005207984 */ /* 0x000e620000000800 */
[----:B0-----:R-:W0:Y:S01]  /*87e0*/  I2F.F64.U16 R22, R22 ;  /* 0x0000001600167312 */ /* 0x001e220000101800 */
[----:B-1----:R-:W-:-:S05]  /*87f0*/  IMAD R32, R32, R31, R28 ;  /* 0x0000001f20207224 */ /* 0x002fca00078e021c */
[----:B------:R-:W-:-:S05]  /*8800*/  LEA R35, R32, R5, 0x3 ;  /* 0x0000000520237211 */ /* 0x000fca00078e18ff */
[----:B0-----:R-:W-:Y:S04]  /*8810*/  STS.64 [R35+0x170], R22 ;  /* 0x0001701623007388 */ /* 0x001fe80000000a00 */
[----:B------:R-:W0:Y:S04]  /*8820*/  LDS.U8 R14, [R27+0x13e] ;  /* 0x00013e001b0e7984 */ /* 0x000e280000000000 */
        /* <DEDUP_REMOVED lines=26> */
[----:B-1----:R-:W-:Y:S01]  /*89d0*/  IMAD R32, R29, R31, R28 ;  /* 0x0000001f1d207224 */ /* 0x002fe200078e021c */
[----:B------:R-:W-:-:S03]  /*89e0*/  IADD3 R28, PT, PT, R28, 0x8, RZ ;  /* 0x000000081c1c7810 */ /* 0x000fc60007ffe0ff */
[----:B------:R-:W-:Y:S01]  /*89f0*/  IMAD R23, R32, 0x8, R5 ;  /* 0x0000000820177824 */ /* 0x000fe200078e0205 */
[----:B------:R-:W-:-:S04]  /*8a00*/  ISETP.NE.AND P1, PT, R28, R2, PT ;  /* 0x000000021c00720c */ /* 0x000fc80003f25270 */
[----:B0-----:R1:W-:Y:S09]  /*8a10*/  STS.64 [R23+0x198], R24 ;  /* 0x0001981817007388 */ /* 0x0013f20000000a00 */
[----:B------:R-:W-:Y:S05]  /*8a20*/  @P1 BRA `(.L_x_113) ;  /* 0xfffffffc00301947 */ /* 0x000fea000383ffff */
[----:B------:R-:W-:Y:S05]  /*8a30*/  BSYNC.RECONVERGENT B4 ;  /* 0x0000000000047941 */ /* 0x000fea0003800200 */
.L_x_112:
[----:B------:R-:W-:-:S07]  /*8a40*/  IMAD.MOV.U32 R28, RZ, RZ, R2 ;  /* 0x000000ffff1c7224 */ /* 0x000fce00078e0002 */
.L_x_111:
[----:B------:R-:W-:-:S13]  /*8a50*/  ISETP.NE.AND P1, PT, R26, RZ, PT ;  /* 0x000000ff1a00720c */ /* 0x000fda0003f25270 */
[----:B------:R-:W-:Y:S05]  /*8a60*/  @!P1 BRA `(.L_x_114) ;  /* 0x0000000000f09947 */ /* 0x000fea0003800000 */
[----:B------:R-:W-:Y:S01]  /*8a70*/  VIADD R26, R26, 0xffffffff ;  /* 0xffffffff1a1a7836 */ /* 0x000fe20000000000 */
[----:B------:R-:W-:-:S04]  /*8a80*/  ISETP.NE.AND P2, PT, R0, RZ, PT ;  /* 0x000000ff0000720c */ /* 0x000fc80003f45270 */
[----:B------:R-:W-:-:S13]  /*8a90*/  ISETP.GE.U32.AND P1, PT, R26, 0x3, PT ;  /* 0x000000031a00780c */ /* 0x000fda0003f26070 */
[----:B------:R-:W-:Y:S05]  /*8aa0*/  @!P1 BRA `(.L_x_115) ;  /* 0x0000000000689947 */ /* 0x000fea0003800000 */
[----:B------:R-:W-:Y:S01]  /*8ab0*/  IADD3 R26, PT, PT, R5, R28, RZ ;  /* 0x0000001c051a7210 */ /* 0x000fe20007ffe0ff */
[----:B------:R-:W2:Y:S04]  /*8ac0*/  LDS R22, [R5+0x2e0] ;  /* 0x0002e00005167984 */ /* 0x000ea80000000800 */
[----:B------:R-:W3:Y:S01]  /*8ad0*/  LDS.U8 R14, [R26+0x13b] ;  /* 0x00013b001a0e7984 */ /* 0x000ee20000000000 */
[----:B--2---:R-:W-:Y:S01]  /*8ae0*/  IMAD R22, R22, R31, R28 ;  /* 0x0000001f16167224 */ /* 0x004fe200078e021c */
[----:B---3--:R-:W2:Y:S03]  /*8af0*/  I2F.F64.U16 R14, R14 ;  /* 0x0000000e000e7312 */ /* 0x008ea60000101800 */
[----:B------:R-:W-:-:S05]  /*8b00*/  IMAD R27, R22, 0x8, R5 ;  /* 0x00000008161b7824 */ /* 0x000fca00078e0205 */
[----:B--2---:R-:W-:Y:S04]  /*8b10*/  STS.64 [R27+0x160], R14 ;  /* 0x0001600e1b007388 */ /* 0x004fe80000000a00 */
[----:B01----:R-:W0:Y:S04]  /*8b20*/  LDS.U8 R24, [R26+0x13c] ;  /* 0x00013c001a187984 */ /* 0x003e280000000000 */
        /* <DEDUP_REMOVED lines=14> */
[----:B-1----:R-:W-:-:S02]  /*8c10*/  IMAD R32, R27, R31, R28 ;  /* 0x0000001f1b207224 */ /* 0x002fc400078e021c */
[----:B------:R-:W-:Y:S02]  /*8c20*/  VIADD R28, R28, 0x4 ;  /* 0x000000041c1c7836 */ /* 0x000fe40000000000 */
[----:B------:R-:W-:-:S05]  /*8c30*/  IMAD R25, R32, 0x8, R5 ;  /* 0x0000000820197824 */ /* 0x000fca00078e0205 */
[----:B0-----:R2:W-:Y:S02]  /*8c40*/  STS.64 [R25+0x178], R14 ;  /* 0x0001780e19007388 */ /* 0x0015e40000000a00 */
.L_x_115:
[----:B------:R-:W-:Y:S04]  /*8c50*/  BSSY.RECONVERGENT B4, `(.L_x_114) ;  /* 0x000001d000047945 */ /* 0x000fe80003800200 */
[----:B------:R-:W-:Y:S05]  /*8c60*/  @!P2 BRA `(.L_x_116) ;  /* 0x00000000006ca947 */ /* 0x000fea0003800000 */
[----:B------:R-:W-:Y:S01]  /*8c70*/  ISETP.NE.AND P1, PT, R0, 0x1, PT ;  /* 0x000000010000780c */ /* 0x000fe20003f25270 */
[----:B------:R-:W-:Y:S01]  /*8c80*/  BSSY.RECONVERGENT B5, `(.L_x_117) ;  /* 0x0000012000057945 */ /* 0x000fe20003800200 */
[----:B--2---:R-:W-:-:S04]  /*8c90*/  LOP3.LUT R14, R31, 0x1, RZ, 0xc0, !PT ;  /* 0x000000011f0e7812 */ /* 0x004fc800078ec0ff */
[----:B------:R-:W-:-:S07]  /*8ca0*/  ISETP.NE.U32.AND P2, PT, R14, 0x1, PT ;  /* 0x000000010e00780c */ /* 0x000fce0003f45070 */
[----:B------:R-:W-:Y:S06]  /*8cb0*/  @!P1 BRA `(.L_x_118) ;  /* 0x0000000000389947 */ /* 0x000fec0003800000 */
[----:B------:R-:W-:Y:S01]  /*8cc0*/  IADD3 R26, PT, PT, R5, R28, RZ ;  /* 0x0000001c051a7210 */ /* 0x000fe20007ffe0ff */
[----:B------:R-:W2:Y:S04]  /*8cd0*/  LDS R14, [R5+0x2e0] ;  /* 0x0002e000050e7984 */ /* 0x000ea80000000800 */
[----:B------:R-:W1:Y:S01]  /*8ce0*/  LDS.U8 R22, [R26+0x13b] ;  /* 0x00013b001a167984 */ /* 0x000e620000000000 */
[----:B--2---:R-:W-:Y:S01]  /*8cf0*/  IMAD R14, R14, R31, R28 ;  /* 0x0000001f0e0e7224 */ /* 0x004fe200078e021c */
[----:B-1----:R-:W1:Y:S03]  /*8d00*/  I2F.F64.U16 R22, R22 ;  /* 0x0000001600167312 */ /* 0x002e660000101800 */
[----:B0-----:R-:W-:-:S05]  /*8d10*/  IMAD R25, R14, 0x8, R5 ;  /* 0x000000080e197824 */ /* 0x001fca00078e0205 */
[----:B-1----:R-:W-:Y:S04]  /*8d20*/  STS.64 [R25+0x160], R22 ;  /* 0x0001601619007388 */ /* 0x002fe80000000a00 */
[----:B------:R-:W0:Y:S04]  /*8d30*/  LDS.U8 R14, [R26+0x13c] ;  /* 0x00013c001a0e7984 */ /* 0x000e280000000000 */
[----:B------:R-:W1:Y:S01]  /*8d40*/  LDS R24, [R5+0x2e0] ;  /* 0x0002e00005187984 */ /* 0x000e620000000800 */
[----:B0-----:R-:W0:Y:S01]  /*8d50*/  I2F.F64.U16 R14, R14 ;  /* 0x0000000e000e7312 */ /* 0x001e220000101800 */
[----:B-1----:R-:W-:Y:S01]  /*8d60*/  IMAD R24, R24, R31, R28 ;  /* 0x0000001f18187224 */ /* 0x002fe200078e021c */
[----:B------:R-:W-:-:S03]  /*8d70*/  IADD3 R28, PT, PT, R28, 0x2, RZ ;  /* 0x000000021c1c7810 */ /* 0x000fc60007ffe0ff */
[----:B------:R-:W-:-:S05]  /*8d80*/  IMAD R27, R24, 0x8, R5 ;  /* 0x00000008181b7824 */ /* 0x000fca00078e0205 */
[----:B0-----:R2:W-:Y:S02]  /*8d90*/  STS.64 [R27+0x168], R14 ;  /* 0x0001680e1b007388 */ /* 0x0015e40000000a00 */
.L_x_118:
[----:B------:R-:W-:Y:S05]  /*8da0*/  BSYNC.RECONVERGENT B5 ;  /* 0x0000000000057941 */ /* 0x000fea0003800200 */
.L_x_117:
[--C-:B------:R-:W-:Y:S01]  /*8db0*/  @!P2 IMAD.IADD R22, R5, 0x1, R28.reuse ;  /* 0x000000010516a824 */ /* 0x100fe200078e021c */
[----:B-1----:R-:W0:Y:S04]  /*8dc0*/  @!P2 LDS R23, [R5+0x2e0] ;  /* 0x0002e0000517a984 */ /* 0x002e280000000800 */
[----:B--2---:R-:W1:Y:S01]  /*8dd0*/  @!P2 LDS.U8 R14, [R22+0x13b] ;  /* 0x00013b00160ea984 */ /* 0x004e620000000000 */
[----:B0-----:R-:W-:Y:S01]  /*8de0*/  @!P2 IMAD R24, R23, R31, R28 ;  /* 0x0000001f1718a224 */ /* 0x001fe200078e021c */
[----:B-1----:R-:W0:Y:S03]  /*8df0*/  @!P2 I2F.F64.U16 R14, R14 ;  /* 0x0000000e000ea312 */ /* 0x002e260000101800 */
[----:B------:R-:W-:-:S05]  /*8e00*/  @!P2 IMAD R23, R24, 0x8, R5 ;  /* 0x000000081817a824 */ /* 0x000fca00078e0205 */
[----:B0-----:R3:W-:Y:S02]  /*8e10*/  @!P2 STS.64 [R23+0x160], R14 ;  /* 0x0001600e1700a388 */ /* 0x0017e40000000a00 */
.L_x_116:
[----:B------:R-:W-:Y:S05]  /*8e20*/  BSYNC.RECONVERGENT B4 ;  /* 0x0000000000047941 */ /* 0x000fea0003800200 */
.L_x_114:
[----:B--23--:R-:W2:Y:S02]  /*8e30*/  LDS R14, [R5+0x2e0] ;  /* 0x0002e000050e7984 */ /* 0x00cea40000000800 */
[----:B--2---:R-:W-:-:S05]  /*8e40*/  LEA R15, R14, R5, 0x3 ;  /* 0x000000050e0f7211 */ /* 0x004fca00078e18ff */
[----:B------:R-:W-:Y:S04]  /*8e50*/  STS.64 [R15+0x2c8], R12 ;  /* 0x0002c80c0f007388 */ /* 0x000fe80000000a00 */
[----:B------:R-:W2:Y:S02]  /*8e60*/  LDS R14, [R5+0x2e0] ;  /* 0x0002e000050e7984 */ /* 0x000ea40000000800 */
[----:B--2---:R-:W-:-:S05]  /*8e70*/  VIADD R14, R14, 0x1 ;  /* 0x000000010e0e7836 */ /* 0x004fca0000000000 */
[----:B------:R2:W-:Y:S02]  /*8e80*/  STS [R5+0x2e0], R14 ;  /* 0x0002e00e05007388 */ /* 0x0005e40000000800 */
.L_x_66:
[----:B------:R-:W-:Y:S05]  /*8e90*/  BSYNC.RECONVERGENT B2 ;  /* 0x0000000000027941 */ /* 0x000fea0003800200 */
.L_x_65:
[C---:B------:R-:W-:Y:S01]  /*8ea0*/  ISETP.NE.AND P1, PT, R16.reuse, R11, PT ;  /* 0x0000000b1000720c */ /* 0x040fe20003f25270 */
[----:B------:R-:W-:-:S12]  /*8eb0*/  VIADD R12, R16, 0x1 ;  /* 0x00000001100c7836 */ /* 0x000fd80000000000 */
[----:B------:R-:W-:Y:S05]  /*8ec0*/  @P1 BRA `(.L_x_119) ;  /* 0xffffffc800141947 */ /* 0x000fea000383ffff */
.L_x_64:
[----:B------:R-:W-:Y:S05]  /*8ed0*/  BSYNC.RECONVERGENT B3 ;  /* 0x0000000000037941 */ /* 0x000fea0003800200 */
.L_x_63:
[----:B------:R-:W-:-:S04]  /*8ee0*/  IADD3 R7, PT, PT, R7, 0x1, RZ ;  /* 0x0000000107077810 */ /* 0x000fc80007ffe0ff */
[----:B------:R-:W-:-:S13]  /*8ef0*/  ISETP.NE.AND P1, PT, R7, R10, PT ;  /* 0x0000000a0700720c */ /* 0x000fda0003f25270 */
[----:B------:R-:W-:Y:S05]  /*8f00*/  @P1 BRA `(.L_x_120) ;  /* 0xffffffc400301947 */ /* 0x000fea000383ffff */
[----:B------:R-:W-:Y:S05]  /*8f10*/  BSYNC.RELIABLE B0 ;  /* 0x0000000000007941 */ /* 0x000fea0003800100 */
.L_x_60:
[----:B------:R3:W4:Y:S02]  /*8f20*/  LDS R12, [R5+0x2e0] ;  /* 0x0002e000050c7984 */ /* 0x0007240000000800 */
.L_x_59:
[----:B------:R-:W-:Y:S05]  /*8f30*/  BSYNC.RECONVERGENT B1 ;  /* 0x0000000000017941 */ /* 0x000fea0003800200 */
.L_x_58:
[----:B------:R-:W-:Y:S05]  /*8f40*/  WARPSYNC.ALL ;  /* 0x0000000000007948 */ /* 0x000fea0003800000 */
[----:B------:R-:W5:Y:S01]  /*8f50*/  LDCU UR4, c[0x0][0x3a0] ;  /* 0x00007400ff0477ac */ /* 0x000f620008000800 */
[----:B------:R-:W0:Y:S01]  /*8f60*/  S2R R7, SR_TID.X ;  /* 0x0000000000077919 */ /* 0x000e220000002100 */
[----:B----4-:R-:W-:Y:S01]  /*8f70*/  ISETP.NE.AND P0, PT, R12, RZ, PT ;  /* 0x000000ff0c00720c */ /* 0x010fe20003f05270 */
[----:B------:R-:W-:Y:S01]  /*8f80*/  BSSY.RECONVERGENT B0, `(.L_x_121) ;  /* 0x00004f9000007945 */ /* 0x000fe20003800200 */
[----:B------:R-:W-:Y:S01]  /*8f90*/  VIADD R0, R1, 0x78 ;  /* 0x0000007801007836 */ /* 0x000fe20000000000 */
[----:B-----5:R-:W-:-:S02]  /*8fa0*/  ULOP3.LUT UR9, UR4, 0x7, URZ, 0xc0, !UPT ;  /* 0x0000000704097892 */ /* 0x020fc4000f8ec0ff */
[----:B------:R-:W-:-:S08]  /*8fb0*/  UIADD3 UR4, UPT, UPT, UR4, -0x1, URZ ;  /* 0xffffffff04047890 */ /* 0x000fd0000fffe0ff */
[----:B------:R-:W-:Y:S05]  /*8fc0*/  @!P0 BRA `(.L_x_122) ;  /* 0x0000004400c88947 */ /* 0x000fea0003800000 */
[----:B------:R-:W4:Y:S01]  /*8fd0*/  LDC R6, c[0x0][0x3a0] ;  /* 0x0000e800ff067b82 */ /* 0x000f220000000800 */
[----:B------:R-:W-:Y:S01]  /*8fe0*/  UISETP.NE.AND UP0, UPT, UR4, URZ, UPT ;  /* 0x000000ff0400728c */ /* 0x000fe2000bf05270 */
[----:B------:R-:W-:Y:S01]  /*8ff0*/  IMAD.MOV.U32 R8, RZ, RZ, RZ ;  /* 0x000000ffff087224 */ /* 0x000fe200078e00ff */
[----:B----4-:R-:W-:-:S07]  /*9000*/  LOP3.LUT R2, R6, 0x1, RZ, 0xc0, !PT ;  /* 0x0000000106027812 */ /* 0x010fce00078ec0ff */
[----:B------:R-:W-:Y:S05]  /*9010*/  BRA.U !UP0, `(.L_x_123) ;  /* 0x0000000d08d07547 */ /* 0x000fea000b800000 */
[----:B------:R-:W-:Y:S01]  /*9020*/  HFMA2 R9, -RZ, RZ, 0, 0 ;  /* 0x00000000ff097431 */ /* 0x000fe200000001ff */
[----:B------:R-:W-:-:S07]  /*9030*/  LOP3.LUT R8, R6, 0x7ffffffe, RZ, 0xc0, !PT ;  /* 0x7ffffffe06087812 */ /* 0x000fce00078ec0ff */
.L_x_132:
[----:B------:R-:W-:-:S05]  /*9040*/  IMAD R13, R9, 0x8, R20 ;  /* 0x00000008090d7824 */ /* 0x000fca00078e0214 */
[----:B--2-4-:R-:W2:Y:S01]  /*9050*/  LDL.64 R14, [R13] ;  /* 0x000000000d0e7983 */ /* 0x014ea20000100a00 */
[----:B------:R-:W-:Y:S01]  /*9060*/  IMAD.MOV.U32 R10, RZ, RZ, 0x652b82fe ;  /* 0x652b82feff0a7424 */ /* 0x000fe200078e00ff */
[----:B------:R-:W-:Y:S01]  /*9070*/  MOV R11, 0x3ff71547 ;  /* 0x3ff71547000b7802 */ /* 0x000fe20000000f00 */
[----:B------:R-:W-:Y:S01]  /*9080*/  UMOV UR6, 0xfefa39ef ;  /* 0xfefa39ef00067882 */ /* 0x000fe20000000000 */
[----:B------:R-:W-:Y:S01]  /*9090*/  UMOV UR7, 0x3fe62e42 ;  /* 0x3fe62e4200077882 */ /* 0x000fe20000000000 */
[----:B------:R-:W-:Y:S03]  /*90a0*/  BSSY.RECONVERGENT B1, `(.L_x_124) ;  /* 0x0000036000017945 */ /* 0x000fe60003800200 */
[----:B--2---:R-:W-:Y:S01]  /*90b0*/  DFMA R10, R14, R10, 6.75539944105574400000e+15 ;  /* 0x433800000e0a742b */ /* 0x004fe2000000000a */
[----:B------:R-:W-:-:S07]  /*90c0*/  FSETP.GEU.AND P0, PT, |R15|, 4.1917929649353027344, PT ;  /* 0x4086232b0f00780b */ /* 0x000fce0003f0e200 */
[----:B-1----:R-:W-:-:S08]  /*90d0*/  DADD R22, R10, -6.75539944105574400000e+15 ;  /* 0xc33800000a167429 */ /* 0x002fd00000000000 */
[----:B0-----:R-:W-:Y:S01]  /*90e0*/  DFMA R24, R22, -UR6, R14 ;  /* 0x8000000616187c2b */ /* 0x001fe2000800000e */
[----:B------:R-:W-:Y:S01]  /*90f0*/  UMOV UR6, 0x3b39803f ;  /* 0x3b39803f00067882 */ /* 0x000fe20000000000 */
[----:B------:R-:W-:-:S06]  /*9100*/  UMOV UR7, 0x3c7abc9e ;  /* 0x3c7abc9e00077882 */ /* 0x000fcc0000000000 */
        /* <DEDUP_REMOVED lines=41> */
[----:B------:R-:W-:-:S04]  /*93a0*/  @!P1 SHF.R.S32.HI R11, RZ, 0x1, R6 ;  /* 0x00000001ff0b9819 */ /* 0x000fc80000011406 */
[----:B------:R-:W-:Y:S01]  /*93b0*/  @!P1 LEA R25, R11, R25, 0x14 ;  /* 0x000000190b199211 */ /* 0x000fe200078ea0ff */
[----:B------:R-:W-:-:S05]  /*93c0*/  @!P1 IMAD.IADD R10, R10, 0x1, -R11 ;  /* 0x000000010a0a9824 */ /* 0x000fca00078e0a0b */
[----:B------:R-:W-:Y:S01]  /*93d0*/  @!P1 LEA R11, R10, 0x3ff00000, 0x14 ;  /* 0x3ff000000a0b9811 */ /* 0x000fe200078ea0ff */
[----:B------:R-:W-:-:S06]  /*93e0*/  @!P1 IMAD.MOV.U32 R10, RZ, RZ, RZ ;  /* 0x000000ffff0a9224 */ /* 0x000fcc00078e00ff */
[----:B------:R-:W-:-:S11]  /*93f0*/  @!P1 DMUL R22, R24, R10 ;  /* 0x0000000a18169228 */ /* 0x000fd60000000000 */
.L_x_125:
[----:B------:R-:W-:Y:S05]  /*9400*/  BSYNC.RECONVERGENT B1 ;  /* 0x0000000000017941 */ /* 0x000fea0003800200 */
.L_x_124:
[----:B------:R-:W-:Y:S01]  /*9410*/  DADD R22, R22, 1 ;  /* 0x3ff0000016167429 */ /* 0x000fe20000000000 */
[----:B------:R-:W-:Y:S05]  /*9420*/  BSSY.RECONVERGENT B1, `(.L_x_126) ;  /* 0x0000010000017945 */ /* 0x000fea0003800200 */
[----:B------:R-:W0:Y:S04]  /*9430*/  MUFU.RCP64H R11, R23 ;  /* 0x00000017000b7308 */ /* 0x000e280000001800 */
[----:B------:R-:W-:-:S05]  /*9440*/  VIADD R10, R23, 0x300402 ;  /* 0x00300402170a7836 */ /* 0x000fca0000000000 */
[----:B------:R-:W-:Y:S01]  /*9450*/  FSETP.GEU.AND P0, PT, |R10|, 5.8789094863358348022e-39, PT ;  /* 0x004004020a00780b */ /* 0x000fe20003f0e200 */
[----:B0-----:R-:W-:-:S08]  /*9460*/  DFMA R14, -R22, R10, 1 ;  /* 0x3ff00000160e742b */ /* 0x001fd0000000010a */
[----:B------:R-:W-:-:S08]  /*9470*/  DFMA R14, R14, R14, R14 ;  /* 0x0000000e0e0e722b */ /* 0x000fd0000000000e */
[----:B------:R-:W-:-:S08]  /*9480*/  DFMA R14, R10, R14, R10 ;  /* 0x0000000e0a0e722b */ /* 0x000fd0000000000a */
[----:B------:R-:W-:-:S08]  /*9490*/  DFMA R24, -R22, R14, 1 ;  /* 0x3ff000001618742b */ /* 0x000fd0000000010e */
[----:B------:R-:W-:Y:S01]  /*94a0*/  DFMA R14, R14, R24, R14 ;  /* 0x000000180e0e722b */ /* 0x000fe2000000000e */
[----:B------:R-:W-:Y:S10]  /*94b0*/  @P0 BRA `(.L_x_127) ;  /* 0x0000000000180947 */ /* 0x000ff40003800000 */
[----:B------:R-:W-:Y:S01]  /*94c0*/  LOP3.LUT R6, R23, 0x7fffffff, RZ, 0xc0, !PT ;  /* 0x7fffffff17067812 */ /* 0x000fe200078ec0ff */
[----:B------:R-:W-:Y:S01]  /*94d0*/  IMAD.MOV.U32 R11, RZ, RZ, R23 ;  /* 0x000000ffff0b7224 */ /* 0x000fe200078e0017 */
[----:B------:R-:W-:-:S03]  /*94e0*/  MOV R10, R22 ;  /* 0x00000016000a7202 */ /* 0x000fc60000000f00 */
[----:B------:R-:W-:Y:S01]  /*94f0*/  VIADD R25, R6, 0xfff00000 ;  /* 0xfff0000006197836 */ /* 0x000fe20000000000 */
[----:B------:R-:W-:-:S07]  /*9500*/  MOV R6, 0x9520 ;  /* 0x0000952000067802 */ /* 0x000fce0000000f00 */
[----:B---3--:R-:W-:Y:S05]  /*9510*/  CALL.REL.NOINC `($__internal_0_$__cuda_sm20_dblrcp_rn_slowpath_v3) ;  /* 0x0000005400587944 */ /* 0x008fea0003c00000 */
.L_x_127:
[----:B------:R-:W-:Y:S05]  /*9520*/  BSYNC.RECONVERGENT B1 ;  /* 0x0000000000017941 */ /* 0x000fea0003800200 */
.L_x_126:
[C---:B------:R-:W-:Y:S01]  /*9530*/  DADD R10, -R14.reuse, 1 ;  /* 0x3ff000000e0a7429 */ /* 0x040fe20000000100 */
[----:B------:R-:W-:Y:S01]  /*9540*/  UMOV UR6, 0xe826d695 ;  /* 0xe826d69500067882 */ /* 0x000fe20000000000 */
[----:B------:R-:W-:Y:S01]  /*9550*/  UMOV UR7, 0x3e112e0b ;  /* 0x3e112e0b00077882 */ /* 0x000fe20000000000 */
[----:B------:R-:W-:Y:S01]  /*9560*/  MOV R6, R15 ;  /* 0x0000000f00067202 */ /* 0x000fe20000000f00 */
[----:B------:R-:W-:Y:S01]  /*9570*/  DSETP.MAX.AND P0, P1, R14, UR6, PT ;  /* 0x000000060e007e2a */ /* 0x000fe2000b90f000 */
[----:B------:R-:W-:Y:S01]  /*9580*/  UMOV UR5, UR7 ;  /* 0x0000000700057c82 */ /* 0x000fe20008000000 */
[----:B------:R-:W-:Y:S02]  /*9590*/  UMOV UR8, UR7 ;  /* 0x0000000700087c82 */ /* 0x000fe40008000000 */
[----:B------:R-:W-:Y:S01]  /*95a0*/  DSETP.MAX.AND P2, P3, R10, UR6, PT ;  /* 0x000000060a007e2a */ /* 0x000fe2000bb4f000 */
[----:B------:R-:W-:Y:S01]  /*95b0*/  UMOV UR7, 0x3fefffff ;  /* 0x3fefffff00077882 */ /* 0x000fe20000000000 */
[----:B------:R-:W-:Y:S01]  /*95c0*/  IMAD.MOV.U32 R16, RZ, RZ, R11 ;  /* 0x000000ffff107224 */ /* 0x000fe200078e000b */
[----:B------:R-:W-:Y:S01]  /*95d0*/  FSEL R23, R6, UR5, P0 ;  /* 0x0000000506177c08 */ /* 0x000fe20008000000 */
[----:B------:R-:W-:Y:S01]  /*95e0*/  IMAD.U32 R6, RZ, RZ, UR5 ;  /* 0x00000005ff067e24 */ /* 0x000fe2000f8e00ff */
[----:B------:R-:W-:Y:S01]  /*95f0*/  UMOV UR5, UR6 ;  /* 0x0000000600057c82 */ /* 0x000fe20008000000 */
[----:B------:R-:W-:Y:S01]  /*9600*/  SEL R10, R10, UR6, P2 ;  /* 0x000000060a0a7c07 */ /* 0x000fe20009000000 */
[----:B------:R-:W-:Y:S01]  /*9610*/  UMOV UR6, 0xff768fa1 ;  /* 0xff768fa100067882 */ /* 0x000fe20000000000 */
[----:B------:R-:W-:-:S02]  /*9620*/  FSEL R25, R16, UR8, P2 ;  /* 0x0000000810197c08 */ /* 0x000fc40009000000 */
[----:B------:R-:W-:Y:S01]  /*9630*/  MOV R16, UR8 ;  /* 0x0000000800107c02 */ /* 0x000fe20008000f00 */
[----:B------:R-:W-:Y:S01]  /*9640*/  UMOV UR8, UR7 ;  /* 0x0000000700087c82 */ /* 0x000fe20008000000 */
[----:B------:R-:W-:Y:S01]  /*9650*/  @P1 LOP3.LUT R23, R6, 0x80000, RZ, 0xfc, !PT ;  /* 0x0008000006171812 */ /* 0x000fe200078efcff */
[----:B------:R-:W-:Y:S01]  /*9660*/  IMAD.U32 R22, RZ, RZ, UR8 ;  /* 0x00000008ff167e24 */ /* 0x000fe2000f8e00ff */
[----:B------:R-:W-:Y:S02]  /*9670*/  @P3 LOP3.LUT R25, R16, 0x80000, RZ, 0xfc, !PT ;  /* 0x0008000010193812 */ /* 0x000fe400078efcff */
[----:B------:R-:W-:Y:S01]  /*9680*/  SEL R14, R14, UR5, P0 ;  /* 0x000000050e0e7c07 */ /* 0x000fe20008000000 */
[----:B------:R-:W-:Y:S01]  /*9690*/  IMAD.MOV.U32 R15, RZ, RZ, R23 ;  /* 0x000000ffff0f7224 */ /* 0x000fe200078e0017 */
[----:B------:R-:W-:Y:S01]  /*96a0*/  UMOV UR5, UR7 ;  /* 0x0000000700057c82 */ /* 0x000fe20008000000 */
[----:B------:R-:W-:Y:S01]  /*96b0*/  IMAD.MOV.U32 R11, RZ, RZ, R25 ;  /* 0x000000ffff0b7224 */ /* 0x000fe200078e0019 */
[----:B------:R-:W-:Y:S01]  /*96c0*/  MOV R18, UR5 ;  /* 0x0000000500127c02 */ /* 0x000fe20008000f00 */
[----:B------:R-:W-:-:S02]  /*96d0*/  IMAD.MOV.U32 R6, RZ, RZ, R15 ;  /* 0x000000ffff067224 */ /* 0x000fc400078e000f */
[----:B------:R-:W-:Y:S01]  /*96e0*/  DSETP.MIN.AND P0, P1, R14, UR6, PT ;  /* 0x000000060e007e2a */ /* 0x000fe2000b900000 */
[----:B------:R-:W-:Y:S01]  /*96f0*/  MOV R16, R11 ;  /* 0x0000000b00107202 */ /* 0x000fe20000000f00 */
[----:B------:R-:W-:-:S04]  /*9700*/  DSETP.MIN.AND P2, P3, R10, UR6, PT ;  /* 0x000000060a007e2a */ /* 0x000fc8000bb40000 */
[----:B------:R-:W-:Y:S01]  /*9710*/  FSEL R25, R6, UR5, P0 ;  /* 0x0000000506197c08 */ /* 0x000fe20008000000 */
[----:B------:R-:W-:Y:S01]  /*9720*/  UMOV UR5, UR6 ;  /* 0x0000000600057c82 */ /* 0x000fe20008000000 */
[----:B------:R-:W-:Y:S01]  /*9730*/  FSEL R27, R16, UR8, P2 ;  /* 0x00000008101b7c08 */ /* 0x000fe20009000000 */
[----:B------:R-:W-:Y:S01]  /*9740*/  IMAD R16, R9, 0x8, R1 ;  /* 0x0000000809107824 */ /* 0x000fe200078e0201 */
[----:B------:R-:W-:Y:S02]  /*9750*/  SEL R24, R14, UR5, P0 ;  /* 0x000000050e187c07 */ /* 0x000fe40008000000 */
[----:B------:R-:W-:Y:S02]  /*9760*/  SEL R26, R10, UR6, P2 ;  /* 0x000000060a1a7c07 */ /* 0x000fe40009000000 */
[----:B------:R-:W-:Y:S02]  /*9770*/  @P1 LOP3.LUT R25, R18, 0x80000, RZ, 0xfc, !PT ;  /* 0x0008000012191812 */ /* 0x000fe400078efcff */
[----:B------:R-:W-:-:S03]  /*9780*/  @P3 LOP3.LUT R27, R22, 0x80000, RZ, 0xfc, !PT ;  /* 0x00080000161b3812 */ /* 0x000fc600078efcff */
[----:B------:R0:W-:Y:S04]  /*9790*/  STL.64 [R16+0x78], R24 ;  /* 0x0000781810007387 */ /* 0x0001e80000100a00 */
[----:B------:R1:W-:Y:S04]  /*97a0*/  STL.64 [R16], R26 ;  /* 0x0000001a10007387 */ /* 0x0003e80000100a00 */
[----:B------:R-:W2:Y:S01]  /*97b0*/  LDL.64 R14, [R13+0x8] ;  /* 0x000008000d0e7983 */ /* 0x000ea20000100a00 */
[----:B------:R-:W-:Y:S02]  /*97c0*/  HFMA2 R11, -RZ, RZ, 1.9912109375, 0.00128841400146484375 ;  /* 0x3ff71547ff0b7431 */ /* 0x000fe400000001ff */
[----:B------:R-:W-:Y:S01]  /*97d0*/  IMAD.MOV.U32 R10, RZ, RZ, 0x652b82fe ;  /* 0x652b82feff0a7424 */ /* 0x000fe200078e00ff */
[----:B------:R-:W-:Y:S01]  /*97e0*/  UMOV UR6, 0xfefa39ef ;  /* 0xfefa39ef00067882 */ /* 0x000fe20000000000 */
[----:B------:R-:W-:Y:S01]  /*97f0*/  UMOV UR7, 0x3fe62e42 ;  /* 0x3fe62e4200077882 */ /* 0x000fe20000000000 */
[----:B------:R-:W-:Y:S03]  /*9800*/  BSSY.RECONVERGENT B1, `(.L_x_128) ;  /* 0x0000036000017945 */ /* 0x000fe60003800200 */
[----:B--2---:R-:W-:Y:S01]  /*9810*/  DFMA R10, R14, R10, 6.75539944105574400000e+15 ;  /* 0x433800000e0a742b */ /* 0x004fe2000000000a */
[----:B------:R-:W-:-:S07]  /*9820*/  FSETP.GEU.AND P0, PT, |R15|, 4.1917929649353027344, PT ;  /* 0x4086232b0f00780b */ /* 0x000fce0003f0e200 */
[----:B------:R-:W-:-:S08]  /*9830*/  DADD R22, R10, -6.75539944105574400000e+15 ;  /* 0xc33800000a167429 */ /* 0x000fd00000000000 */
[----:B------:R-:W-:Y:S01]  /*9840*/  DFMA R28, R22, -UR6, R14 ;  /* 0x80000006161c7c2b */ /* 0x000fe2000800000e */
[----:B------:R-:W-:Y:S01]  /*9850*/  UMOV UR6, 0x3b39803f ;  /* 0x3b39803f00067882 */ /* 0x000fe20000000000 */
[----:B------:R-:W-:-:S06]  /*9860*/  UMOV UR7, 0x3c7abc9e ;  /* 0x3c7abc9e00077882 */ /* 0x000fcc0000000000 */
[----:B------:R-:W-:Y:S01]  /*9870*/  DFMA R22, R22, -UR6, R28 ;  /* 0x8000000616167c2b */ /* 0x000fe2000800001c */
[----:B------:R-:W-:Y:S01]  /*9880*/  UMOV UR6, 0x69ce2bdf ;  /* 0x69ce2bdf00067882 */ /* 0x000fe20000000000 */
[----:B------:R-:W-:Y:S01]  /*9890*/  IMAD.MOV.U32 R28, RZ, RZ, -0x35dec16 ;  /* 0xfca213eaff1c7424 */ /* 0x000fe200078e00ff */
[----:B------:R-:W-:Y:S01]  /*98a0*/  UMOV UR7, 0x3e5ade15 ;  /* 0x3e5ade1500077882 */ /* 0x000fe20000000000 */
[----:B------:R-:W-:-:S06]  /*98b0*/  IMAD.MOV.U32 R29, RZ, RZ, 0x3e928af3 ;  /* 0x3e928af3ff1d7424 */ /* 0x000fcc00078e00ff */
[----:B0-----:R-:W-:Y:S01]  /*98c0*/  DFMA R24, R22, UR6, R28 ;  /* 0x0000000616187c2b */ /* 0x001fe2000800001c */
        /* <DEDUP_REMOVED lines=28> */
[----:B-1----:R-:W-:Y:S06]  /*9a90*/  @!P0 BRA `(.L_x_129) ;  /* 0x0000000000308947 */ /* 0x002fec0003800000 */
        /* <DEDUP_REMOVED lines=12> */
.L_x_129:
[----:B------:R-:W-:Y:S05]  /*9b60*/  BSYNC.RECONVERGENT B1 ;  /* 0x0000000000017941 */ /* 0x000fea0003800200 */
.L_x_128:
        /* <DEDUP_REMOVED lines=17> */
.L_x_131:
[----:B------:R-:W-:Y:S05]  /*9c80*/  BSYNC.RECONVERGENT B1 ;  /* 0x0000000000017941 */ /* 0x000fea0003800200 */
.L_x_130:
[C---:B------:R-:W-:Y:S01]  /*9c90*/  DADD R10, -R14.reuse, 1 ;  /* 0x3ff000000e0a7429 */ /* 0x040fe20000000100 */
[----:B------:R-:W-:Y:S01]  /*9ca0*/  UMOV UR6, 0xe826d695 ;  /* 0xe826d69500067882 */ /* 0x000fe20000000000 */
[----:B------:R-:W-:Y:S01]  /*9cb0*/  UMOV UR7, 0x3e112e0b ;  /* 0x3e112e0b00077882 */ /* 0x000fe20000000000 */
[----:B------:R-:W-:Y:S01]  /*9cc0*/  MOV R6, R15 ;  /* 0x0000000f00067202 */ /* 0x000fe20000000f00 */
[----:B------:R-:W-:Y:S01]  /*9cd0*/  DSETP.MAX.AND P0, P1, R14, UR6, PT ;  /* 0x000000060e007e2a */ /* 0x000fe2000b90f000 */
[----:B------:R-:W-:Y:S01]  /*9ce0*/  UMOV UR5, UR7 ;  /* 0x0000000700057c82 */ /* 0x000fe20008000000 */
[----:B------:R-:W-:Y:S01]  /*9cf0*/  UMOV UR8, UR7 ;  /* 0x0000000700087c82 */ /* 0x000fe20008000000 */
[----:B------:R-:W-:Y:S01]  /*9d00*/  VIADD R9, R9, 0x2 ;  /* 0x0000000209097836 */ /* 0x000fe20000000000 */
        /* <DEDUP_REMOVED lines=22> */
[----:B------:R-:W-:Y:S01]  /*9e70*/  DSETP.MIN.AND P2, P3, R10, UR6, PT ;  /* 0x000000060a007e2a */ /* 0x000fe2000bb40000 */
[----:B------:R-:W-:-:S03]  /*9e80*/  IMAD.MOV.U32 R15, RZ, RZ, R10 ;  /* 0x000000ffff0f7224 */ /* 0x000fc600078e000a */
[----:B------:R-:W-:Y:S01]  /*9e90*/  FSEL R13, R6, UR5, P0 ;  /* 0x00000005060d7c08 */ /* 0x000fe20008000000 */
[----:B------:R-:W-:Y:S01]  /*9ea0*/  UMOV UR5, UR6 ;  /* 0x0000000600057c82 */ /* 0x000fe20008000000 */
[----:B------:R-:W-:Y:S02]  /*9eb0*/  FSEL R23, R18, UR8, P2 ;  /* 0x0000000812177c08 */ /* 0x000fe40009000000 */
[----:B------:R-:W-:Y:S02]  /*9ec0*/  SEL R10, R14, UR5, P0 ;  /* 0x000000050e0a7c07 */ /* 0x000fe40008000000 */
[----:B------:R-:W-:Y:S02]  /*9ed0*/  SEL R14, R15, UR6, P2 ;  /* 0x000000060f0e7c07 */ /* 0x000fe40009000000 */
[----:B------:R-:W-:Y:S02]  /*9ee0*/  @P1 LOP3.LUT R13, R22, 0x80000, RZ, 0xfc, !PT ;  /* 0x00080000160d1812 */ /* 0x000fe400078efcff */
[----:B------:R-:W-:-:S02]  /*9ef0*/  @P3 LOP3.LUT R23, R24, 0x80000, RZ, 0xfc, !PT ;  /* 0x0008000018173812 */ /* 0x000fc400078efcff */
[----:B------:R-:W-:Y:S01]  /*9f00*/  ISETP.NE.AND P0, PT, R9, R8, PT ;  /* 0x000000080900720c */ /* 0x000fe20003f05270 */
[----:B------:R-:W-:Y:S01]  /*9f10*/  IMAD.MOV.U32 R11, RZ, RZ, R13 ;  /* 0x000000ffff0b7224 */ /* 0x000fe200078e000d */
[----:B------:R-:W-:-:S04]  /*9f20*/  MOV R15, R23 ;  /* 0x00000017000f7202 */ /* 0x000fc80000000f00 */
[----:B------:R4:W-:Y:S04]  /*9f30*/  STL.64 [R16+0x80], R10 ;  /* 0x0000800a10007387 */ /* 0x0009e80000100a00 */
[----:B------:R4:W-:Y:S03]  /*9f40*/  STL.64 [R16+0x8], R14 ;  /* 0x0000080e10007387 */ /* 0x0009e60000100a00 */
[----:B------:R-:W-:Y:S05]  /*9f50*/  @P0 BRA `(.L_x_132) ;  /* 0xfffffff000380947 */ /* 0x000fea000383ffff */
.L_x_123:
[----:B------:R-:W-:-:S13]  /*9f60*/  ISETP.NE.AND P0, PT, R2, RZ, PT ;  /* 0x000000ff0200720c */ /* 0x000fda0003f05270 */
[----:B------:R-:W-:Y:S05]  /*9f70*/  @!P0 BRA `(.L_x_133) ;  /* 0x0000000400e48947 */ /* 0x000fea0003800000 */
[----:B------:R-:W-:-:S05]  /*9f80*/  IMAD.SHL.U32 R8, R8, 0x8, RZ ;  /* 0x0000000808087824 */ /* 0x000fca00078e00ff */
[----:B----4-:R-:W-:-:S06]  /*9f90*/  IADD3 R10, PT, PT, R20, R8, RZ ;  /* 0x00000008140a7210 */ /* 0x010fcc0007ffe0ff */
[----:B------:R-:W4:Y:S01]  /*9fa0*/  LDL.64 R10, [R10] ;  /* 0x000000000a0a7983 */ /* 0x000f220000100a00 */
[----:B--2---:R-:W-:Y:S01]  /*9fb0*/  IMAD.MOV.U32 R14, RZ, RZ, 0x652b82fe ;  /* 0x652b82feff0e7424 */ /* 0x004fe200078e00ff */
[----:B------:R-:W-:Y:S01]  /*9fc0*/  UMOV UR6, 0xfefa39ef ;  /* 0xfefa39ef00067882 */ /* 0x000fe20000000000 */
[----:B------:R-:W-:Y:S01]  /*9fd0*/  IMAD.MOV.U32 R15, RZ, RZ, 0x3ff71547 ;  /* 0x3ff71547ff0f7424 */ /* 0x000fe200078e00ff */
[----:B------:R-:W-:Y:S01]  /*9fe0*/  UMOV UR7, 0x3fe62e42 ;  /* 0x3fe62e4200077882 */ /* 0x000fe20000000000 */
[----:B------:R-:W-:Y:S04]  /*9ff0*/  BSSY.RECONVERGENT B1, `(.L_x_134) ;  /* 0x0000036000017945 */ /* 0x000fe80003800200 */
[----:B----4-:R-:W-:Y:S01]  /*a000*/  DFMA R14, R10, R14, 6.75539944105574400000e+15 ;  /* 0x433800000a0e742b */ /* 0x010fe2000000000e */
[----:B------:R-:W-:-:S07]  /*a010*/  FSETP.GEU.AND P0, PT, |R11|, 4.1917929649353027344, PT ;  /* 0x4086232b0b00780b */ /* 0x000fce0003f0e200 */
[----:B-1----:R-:W-:-:S08]  /*a020*/  DADD R22, R14, -6.75539944105574400000e+15 ;  /* 0xc33800000e167429 */ /* 0x002fd00000000000 */
[----:B0-----:R-:W-:Y:S01]  /*a030*/  DFMA R24, R22, -UR6, R10 ;  /* 0x8000000616187c2b */ /* 0x001fe2000800000a */
        /* <DEDUP_REMOVED lines=34> */
[----:B------:R-:W-:Y:S01]  /*a260*/  IMAD R23, R14, 0x100000, R25 ;  /* 0x001000000e177824 */ /* 0x000fe200078e0219 */
[----:B------:R-:W-:Y:S01]  /*a270*/  MOV R22, R24 ;  /* 0x0000001800167202 */ /* 0x000fe20000000f00 */
        /* <DEDUP_REMOVED lines=13> */
.L_x_135:
[----:B------:R-:W-:Y:S05]  /*a350*/  BSYNC.RECONVERGENT B1 ;  /* 0x0000000000017941 */ /* 0x000fea0003800200 */
.L_x_134:
        /* <DEDUP_REMOVED lines=11> */
[----:B------:R-:W-:-:S05]  /*a410*/  LOP3.LUT R6, R11, 0x7fffffff, RZ, 0xc0, !PT ;  /* 0x7fffffff0b067812 */ /* 0x000fca00078ec0ff */
[----:B------:R-:W-:Y:S01]  /*a420*/  VIADD R25, R6, 0xfff00000 ;  /* 0xfff0000006197836 */ /* 0x000fe20000000000 */
[----:B------:R-:W-:-:S07]  /*a430*/  MOV R6, 0xa450 ;  /* 0x0000a45000067802 */ /* 0x000fce0000000f00 */
[----:B---3--:R-:W-:Y:S05]  /*a440*/  CALL.REL.NOINC `($__internal_0_$__cuda_sm20_dblrcp_rn_slowpath_v3) ;  /* 0x00000044008c7944 */ /* 0x008fea0003c00000 */
.L_x_137:
[----:B------:R-:W-:Y:S05]  /*a450*/  BSYNC.RECONVERGENT B1 ;  /* 0x0000000000017941 */ /* 0x000fea0003800200 */
.L_x_136:
        /* <DEDUP_REMOVED lines=8> */
[----:B------:R-:W-:Y:S01]  /*a4e0*/  MOV R16, UR8 ;  /* 0x0000000800107c02 */ /* 0x000fe20008000f00 */
[----:B------:R-:W-:Y:S01]  /*a4f0*/  IMAD.MOV.U32 R13, RZ, RZ, R11 ;  /* 0x000000ffff0d7224 */ /* 0x000fe200078e000b */
[----:B------:R-:W-:Y:S01]  /*a500*/  FSEL R9, R6, UR5, P0 ;  /* 0x0000000506097c08 */ /* 0x000fe20008000000 */
[----:B------:R-:W-:Y:S01]  /*a510*/  IMAD.U32 R6, RZ, RZ, UR5 ;  /* 0x00000005ff067e24 */ /* 0x000fe2000f8e00ff */
[----:B------:R-:W-:Y:S01]  /*a520*/  UMOV UR5, UR6 ;  /* 0x0000000600057c82 */ /* 0x000fe20008000000 */
[----:B------:R-:W-:Y:S01]  /*a530*/  IMAD.MOV.U32 R15, RZ, RZ, R10 ;  /* 0x000000ffff0f7224 */ /* 0x000fe200078e000a */
[----:B------:R-:W-:Y:S01]  /*a540*/  FSEL R13, R13, UR8, P2 ;  /* 0x000000080d0d7c08 */ /* 0x000fe20009000000 */
[----:B------:R-:W-:Y:S01]  /*a550*/  UMOV UR7, 0x3fefffff ;  /* 0x3fefffff00077882 */ /* 0x000fe20000000000 */
[----:B------:R-:W-:Y:S01]  /*a560*/  SEL R10, R14, UR5, P0 ;  /* 0x000000050e0a7c07 */ /* 0x000fe20008000000 */
[----:B------:R-:W-:Y:S01]  /*a570*/  UMOV UR8, UR7 ;  /* 0x0000000700087c82 */ /* 0x000fe20008000000 */
[----:B------:R-:W-:Y:S01]  /*a580*/  @P1 LOP3.LUT R9, R6, 0x80000, RZ, 0xfc, !PT ;  /* 0x0008000006091812 */ /* 0x000fe200078efcff */
[----:B------:R-:W-:Y:S01]  /*a590*/  UMOV UR5, UR7 ;  /* 0x0000000700057c82 */ /* 0x000fe20008000000 */
[----:B------:R-:W-:Y:S01]  /*a5a0*/  SEL R14, R15, UR6, P2 ;  /* 0x000000060f0e7c07 */ /* 0x000fe20009000000 */
[----:B------:R-:W-:Y:S01]  /*a5b0*/  UMOV UR6, 0xff768fa1 ;  /* 0xff768fa100067882 */ /* 0x000fe20000000000 */
[----:B------:R-:W-:Y:S01]  /*a5c0*/  @P3 LOP3.LUT R13, R16, 0x80000, RZ, 0xfc, !PT ;  /* 0x00080000100d3812 */ /* 0x000fe200078efcff */
[----:B------:R-:W-:-:S02]  /*a5d0*/  IMAD.MOV.U32 R11, RZ, RZ, R9 ;  /* 0x000000ffff0b7224 */ /* 0x000fc400078e0009 */
[----:B------:R-:W-:Y:S01]  /*a5e0*/  IMAD.U32 R18, RZ, RZ, UR8 ;  /* 0x00000008ff127e24 */ /* 0x000fe2000f8e00ff */
[----:B------:R-:W-:Y:S01]  /*a5f0*/  MOV R15, R13 ;  /* 0x0000000d000f7202 */ /* 0x000fe20000000f00 */
[----:B------:R-:W-:Y:S01]  /*a600*/  IMAD.U32 R16, RZ, RZ, UR5 ;  /* 0x00000005ff107e24 */ /* 0x000fe2000f8e00ff */
[----:B------:R-:W-:Y:S01]  /*a610*/  MOV R6, R11 ;  /* 0x0000000b00067202 */ /* 0x000fe20000000f00 */
[----:B------:R-:W-:Y:S02]  /*a620*/  DSETP.MIN.AND P0, P1, R10, UR6, PT ;  /* 0x000000060a007e2a */ /* 0x000fe4000b900000 */
[----:B------:R-:W-:Y:S01]  /*a630*/  IMAD.MOV.U32 R9, RZ, RZ, R15 ;  /* 0x000000ffff097224 */ /* 0x000fe200078e000f */
[----:B------:R-:W-:-:S03]  /*a640*/  DSETP.MIN.AND P2, P3, R14, UR6, PT ;  /* 0x000000060e007e2a */ /* 0x000fc6000bb40000 */
[----:B------:R-:W-:Y:S01]  /*a650*/  FSEL R13, R6, UR5, P0 ;  /* 0x00000005060d7c08 */ /* 0x000fe20008000000 */
[----:B------:R-:W-:Y:S02]  /*a660*/  UMOV UR5, UR6 ;  /* 0x0000000600057c82 */ /* 0x000fe40008000000 */
[----:B------:R-:W-:Y:S01]  /*a670*/  FSEL R23, R9, UR8, P2 ;  /* 0x0000000809177c08 */ /* 0x000fe20009000000 */
[----:B------:R-:W-:Y:S01]  /*a680*/  IMAD.IADD R9, R1, 0x1, R8 ;  /* 0x0000000101097824 */ /* 0x000fe200078e0208 */
[----:B------:R-:W-:Y:S02]  /*a690*/  SEL R10, R10, UR5, P0 ;  /* 0x000000050a0a7c07 */ /* 0x000fe40008000000 */
[----:B------:R-:W-:Y:S02]  /*a6a0*/  SEL R14, R14, UR6, P2 ;  /* 0x000000060e0e7c07 */ /* 0x000fe40009000000 */
[----:B------:R-:W-:Y:S02]  /*a6b0*/  @P1 LOP3.LUT R13, R16, 0x80000, RZ, 0xfc, !PT ;  /* 0x00080000100d1812 */ /* 0x000fe400078efcff */
[----:B------:R-:W-:-:S02]  /*a6c0*/  @P3 LOP3.LUT R23, R18, 0x80000, RZ, 0xfc, !PT ;  /* 0x0008000012173812 */ /* 0x000fc400078efcff */
[----:B------:R-:W-:-:S03]  /*a6d0*/  MOV R11, R13 ;  /* 0x0000000d000b7202 */ /* 0x000fc60000000f00 */
[----:B------:R-:W-:Y:S02]  /*a6e0*/  IMAD.MOV.U32 R15, RZ, RZ, R23 ;  /* 0x000000ffff0f7224 */ /* 0x000fe400078e0017 */
[----:B------:R0:W-:Y:S04]  /*a6f0*/  STL.64 [R9+0x78], R10 ;  /* 0x0000780a09007387 */ /* 0x0001e80000100a00 */
[----:B------:R0:W-:Y:S02]  /*a700*/  STL.64 [R9], R14 ;  /* 0x0000000e09007387 */ /* 0x0001e40000100a00 */
.L_x_133:
[----:B------:R0:W-:Y:S01]  /*a710*/  STL.64 [R3], RZ ;  /* 0x000000ff03007387 */ /* 0x0001e20000100a00 */
[----:B------:R-:W-:Y:S01]  /*a720*/  ISETP.GE.AND P0, PT, R12, 0x1, PT ;  /* 0x000000010c00780c */ /* 0x000fe20003f06270 */
[----:B------:R-:W-:Y:S02]  /*a730*/  BSSY.RECONVERGENT B1, `(.L_x_138) ;  /* 0x000010a000017945 */ /* 0x000fe40003800200 */
[----:B------:R0:W-:Y:S04]  /*a740*/  STL.64 [R3+0x8], RZ ;  /* 0x000008ff03007387 */ /* 0x0001e80000100a00 */
        /* <DEDUP_REMOVED lines=13> */
[----:B------:R0:W-:Y:S04]  /*a820*/  STL.64 [R4], RZ ;  /* 0x000000ff04007387 */ /* 0x0001e80000100a00 */
        /* <DEDUP_REMOVED lines=13> */
[----:B------:R0:W-:Y:S01]  /*a900*/  STL.64 [R4+0x70], RZ ;  /* 0x000070ff04007387 */ /* 0x0001e20000100a00 */
[----:B------:R-:W-:Y:S05]  /*a910*/  @!P0 BRA `(.L_x_139) ;  /* 0x0000000c00ac8947 */ /* 0x000fea0003800000 */
[----:B------:R-:W-:-:S07]  /*a920*/  IMAD.MOV.U32 R6, RZ, RZ, RZ ;  /* 0x000000ffff067224 */ /* 0x000fce00078e00ff */
.L_x_147:
[----:B-12---:R-:W-:Y:S01]  /*a930*/  LEA R8, R6, R5, 0x3 ;  /* 0x0000000506087211 */ /* 0x006fe200078e18ff */
[----:B0---4-:R-:W-:Y:S01]  /*a940*/  IMAD.MOV.U32 R10, RZ, RZ, 0x652b82fe ;  /* 0x652b82feff0a7424 */ /* 0x011fe200078e00ff */
[----:B------:R-:W-:Y:S01]  /*a950*/  UMOV UR6, 0xfefa39ef ;  /* 0xfefa39ef00067882 */ /* 0x000fe20000000000 */
[----:B------:R-:W-:Y:S01]  /*a960*/  IMAD.MOV.U32 R11, RZ, RZ, 0x3ff71547 ;  /* 0x3ff71547ff0b7424 */ /* 0x000fe200078e00ff */
[----:B------:R-:W-:Y:S01]  /*a970*/  UMOV UR7, 0x3fe62e42 ;  /* 0x3fe62e4200077882 */ /* 0x000fe20000000000 */
[----:B------:R-:W-:Y:S01]  /*a980*/  BSSY.RECONVERGENT B2, `(.L_x_140) ;  /* 0x0000038000027945 */ /* 0x000fe20003800200 */
[----:B------:R-:W0:Y:S03]  /*a990*/  LDS.64 R8, [R8+0x2c8] ;  /* 0x0002c80008087984 */ /* 0x000e260000000a00 */
[----:B0-----:R-:W-:Y:S02]  /*a9a0*/  DFMA R10, R8, -R10, 6.75539944105574400000e+15 ;  /* 0x43380000080a742b */ /* 0x001fe4000000080a */
[----:B-1----:R-:W-:-:S06]  /*a9b0*/  DADD R24, -RZ, -R8 ;  /* 0x00000000ff187229 */ /* 0x002fcc0000000908 */
[----:B--2---:R-:W-:-:S04]  /*a9c0*/  DADD R14, R10, -6.75539944105574400000e+15 ;  /* 0xc33800000a0e7429 */ /* 0x004fc80000000000 */
[----:B------:R-:W-:-:S04]  /*a9d0*/  FSETP.GEU.AND P0, PT, |R25|, 4.1917929649353027344, PT ;  /* 0x4086232b1900780b */ /* 0x000fc80003f0e200 */
        /* <DEDUP_REMOVED lines=47> */
[----:B------:R-:W-:Y:S02]  /*acd0*/  @!P1 LEA R9, R8, 0x3ff00000, 0x14 ;  /* 0x3ff0000008099811 */ /* 0x000fe400078ea0ff */
[----:B------:R-:W-:-:S06]  /*ace0*/  @!P1 MOV R8, RZ ;  /* 0x000000ff00089202 */ /* 0x000fcc0000000f00 */
[----:B------:R-:W-:-:S11]  /*acf0*/  @!P1 DMUL R14, R22, R8 ;  /* 0x00000008160e9228 */ /* 0x000fd60000000000 */
.L_x_141:
[----:B------:R-:W-:Y:S05]  /*ad00*/  BSYNC.RECONVERGENT B2 ;  /* 0x0000000000027941 */ /* 0x000fea0003800200 */
.L_x_140:
[----:B------:R-:W-:Y:S01]  /*ad10*/  UISETP.GE.U32.AND UP0, UPT, UR4, 0x7, UPT ;  /* 0x000000070400788c */ /* 0x000fe2000bf06070 */
[----:B------:R-:W-:-:S08]  /*ad20*/  IMAD.MOV.U32 R9, RZ, RZ, RZ ;  /* 0x000000ffff097224 */ /* 0x000fd000078e00ff */
[----:B------:R-:W-:Y:S05]  /*ad30*/  BRA.U !UP0, `(.L_x_142) ;  /* 0x00000005084c7547 */ /* 0x000fea000b800000 */
[----:B------:R-:W0:Y:S01]  /*ad40*/  S2R R11, SR_CgaCtaId ;  /* 0x00000000000b7919 */ /* 0x000e220000008800 */
[----:B------:R-:W1:Y:S01]  /*ad50*/  LDC R9, c[0x0][0x3a0] ;  /* 0x0000e800ff097b82 */ /* 0x000e620000000800 */
[----:B------:R-:W-:Y:S02]  /*ad60*/  MOV R8, 0x400 ;  /* 0x0000040000087802 */ /* 0x000fe40000000f00 */
[----:B---3--:R-:W-:Y:S02]  /*ad70*/  LOP3.LUT R5, R7, 0x3, RZ, 0xc0, !PT ;  /* 0x0000000307057812 */ /* 0x008fe400078ec0ff */
[----:B0-----:R-:W-:Y:S01]  /*ad80*/  LEA R10, R11, R8, 0x18 ;  /* 0x000000080b0a7211 */ /* 0x001fe200078ec0ff */
[----:B-1----:R-:W-:Y:S01]  /*ad90*/  IMAD R8, R6, R9, RZ ;  /* 0x0000000906087224 */ /* 0x002fe200078e02ff */
[----:B------:R-:W-:-:S03]  /*ada0*/  LOP3.LUT R9, R9, 0x7ffffff8, RZ, 0xc0, !PT ;  /* 0x7ffffff809097812 */ /* 0x000fc600078ec0ff */
[----:B------:R-:W-:Y:S01]  /*adb0*/  IMAD R5, R5, 0x2f0, R10 ;  /* 0x000002f005057824 */ /* 0x000fe200078e020a */
[----:B------:R-:W-:Y:S01]  /*adc0*/  IADD3 R10, PT, PT, R3, 0x20, RZ ;  /* 0x00000020030a7810 */ /* 0x000fe20007ffe0ff */
[----:B------:R-:W-:Y:S02]  /*add0*/  IMAD.MOV R13, RZ, RZ, -R9 ;  /* 0x000000ffff0d7224 */ /* 0x000fe400078e0a09 */
[----:B------:R-:W-:Y:S02]  /*ade0*/  IMAD R11, R8, 0x8, R5 ;  /* 0x00000008080b7824 */ /* 0x000fe400078e0205 */
[----:B------:R-:W-:-:S03]  /*adf0*/  VIADD R8, R4, 0x20 ;  /* 0x0000002004087836 */ /* 0x000fc60000000000 */
[----:B------:R-:W-:-:S07]  /*ae00*/  IADD3 R11, PT, PT, R11, 0x198, RZ ;  /* 0x000001980b0b7810 */ /* 0x000fce0007ffe0ff */
.L_x_143:
[----:B------:R-:W0:Y:S02]  /*ae10*/  LDS.64 R22, [R11+-0x38] ;  /* 0xffffc8000b167984 */ /* 0x000e240000000a00 */
[----:B0-----:R-:W-:Y:S02]  /*ae20*/  DSETP.NEU.AND P0, PT, R22, 1, PT ;  /* 0x3ff000001600742a */ /* 0x001fe40003f0d000 */
[----:B------:R-:W0:-:S12]  /*ae30*/  LDS.64 R22, [R11+-0x30] ;  /* 0xffffd0000b167984 */ /* 0x000e180000000a00 */
[----:B------:R-:W2:Y:S01]  /*ae40*/  @!P0 LDL.64 R24, [R8+-0x20] ;  /* 0xffffe00008188983 */ /* 0x000ea20000100a00 */
[----:B0-----:R-:W-:-:S03]  /*ae50*/  DSETP.NEU.AND P1, PT, R22, 1, PT ;  /* 0x3ff000001600742a */ /* 0x001fc60003f2d000 */
[----:B------:R-:W0:Y:S01]  /*ae60*/  LDS.64 R22, [R11+-0x28] ;  /* 0xffffd8000b167984 */ /* 0x000e220000000a00 */
[----:B--2---:R-:W-:-:S07]  /*ae70*/  @!P0 DADD R30, R24, R14 ;  /* 0x00000000181e8229 */ /* 0x004fce000000000e */
[----:B------:R1:W-:Y:S04]  /*ae80*/  @!P0 STL.64 [R8+-0x20], R30 ;  /* 0xffffe01e08008387 */ /* 0x0003e80000100a00 */
[----:B------:R-:W2:Y:S04]  /*ae90*/  @P0 LDL.64 R28, [R10+-0x20] ;  /* 0xffffe0000a1c0983 */ /* 0x000ea80000100a00 */
[----:B------:R-:W3:Y:S01]  /*aea0*/  @P1 LDL.64 R26, [R10+-0x18] ;  /* 0xffffe8000a1a1983 */ /* 0x000ee20000100a00 */
[--C-:B--2---:R-:W-:Y:S02]  /*aeb0*/  @P0 DADD R28, R28, R14.reuse ;  /* 0x000000001c1c0229 */ /* 0x104fe4000000000e */
[----:B---3--:R-:W-:-:S05]  /*aec0*/  @P1 DADD R26, R26, R14 ;  /* 0x000000001a1a1229 */ /* 0x008fca000000000e */
[----:B------:R-:W-:Y:S04]  /*aed0*/  @P0 STL.64 [R10+-0x20], R28 ;  /* 0xffffe01c0a000387 */ /* 0x000fe80000100a00 */
[----:B------:R-:W-:Y:S04]  /*aee0*/  @P1 STL.64 [R10+-0x18], R26 ;  /* 0xffffe81a0a001387 */ /* 0x000fe80000100a00 */
[----:B------:R-:W2:Y:S01]  /*aef0*/  @!P1 LDL.64 R24, [R8+-0x18] ;  /* 0xffffe80008189983 */ /* 0x000ea20000100a00 */
[----:B0-----:R-:W-:-:S03]  /*af00*/  DSETP.NEU.AND P0, PT, R22, 1, PT ;  /* 0x3ff000001600742a */ /* 0x001fc60003f0d000 */
[----:B------:R-:W0:Y:S01]  /*af10*/  LDS.64 R22, [R11+-0x20] ;  /* 0xffffe0000b167984 */ /* 0x000e220000000a00 */
[----:B--2---:R-:W-:-:S07]  /*af20*/  @!P1 DADD R34, R24, R14 ;  /* 0x0000000018229229 */ /* 0x004fce000000000e */
[----:B------:R-:W-:Y:S04]  /*af30*/  @!P1 STL.64 [R8+-0x18], R34 ;  /* 0xffffe82208009387 */ /* 0x000fe80000100a00 */
[----:B-1----:R-:W2:Y:S02]  /*af40*/  @P0 LDL.64 R30, [R10+-0x10] ;  /* 0xfffff0000a1e0983 */ /* 0x002ea40000100a00 */
[----:B--2---:R-:W-:-:S07]  /*af50*/  @P0 DADD R30, R30, R14 ;  /* 0x000000001e1e0229 */ /* 0x004fce000000000e */
[----:B------:R-:W-:Y:S04]  /*af60*/  @P0 STL.64 [R10+-0x10], R30 ;  /* 0xfffff01e0a000387 */ /* 0x000fe80000100a00 */
[----:B------:R-:W2:Y:S01]  /*af70*/  @!P0 LDL.64 R24, [R8+-0x10] ;  /* 0xfffff00008188983 */ /* 0x000ea20000100a00 */
[----:B0-----:R-:W-:Y:S02]  /*af80*/  DSETP.NEU.AND P1, PT, R22, 1, PT ;  /* 0x3ff000001600742a */ /* 0x001fe40003f2d000 */
[--C-:B--2---:R-:W-:Y:S01]  /*af90*/  @!P0 DADD R32, R24, R14.reuse ;  /* 0x0000000018208229 */ /* 0x104fe2000000000e */
[----:B------:R-:W0:Y:S06]  /*afa0*/  LDS.64 R24, [R11+-0x18] ;  /* 0xffffe8000b187984 */ /* 0x000e2c0000000a00 */
[----:B------:R-:W-:Y:S05]  /*afb0*/  @!P0 STL.64 [R8+-0x10], R32 ;  /* 0xfffff02008008387 */ /* 0x000fea0000100a00 */
[----:B------:R-:W2:Y:S02]  /*afc0*/  @P1 LDL.64 R26, [R10+-0x8] ;  /* 0xfffff8000a1a1983 */ /* 0x000ea40000100a00 */
[----:B--2---:R-:W-:-:S07]  /*afd0*/  @P1 DADD R26, R26, R14 ;  /* 0x000000001a1a1229 */ /* 0x004fce000000000e */
[----:B------:R-:W-:Y:S04]  /*afe0*/  @P1 STL.64 [R10+-0x8], R26 ;  /* 0xfffff81a0a001387 */ /* 0x000fe80000100a00 */
[----:B------:R-:W2:Y:S01]  /*aff0*/  @!P1 LDL.64 R22, [R8+-0x8] ;  /* 0xfffff80008169983 */ /* 0x000ea20000100a00 */
[----:B0-----:R-:W-:-:S03]  /*b000*/  DSETP.NEU.AND P0, PT, R24, 1, PT ;  /* 0x3ff000001800742a */ /* 0x001fc60003f0d000 */
[----:B------:R-:W0:Y:S01]  /*b010*/  LDS.64 R24, [R11+-0x10] ;  /* 0xfffff0000b187984 */ /* 0x000e220000000a00 */
[----:B--2---:R-:W-:-:S07]  /*b020*/  @!P1 DADD R30, R22, R14 ;  /* 0x00000000161e9229 */ /* 0x004fce000000000e */
[----:B------:R-:W-:Y:S04]  /*b030*/  @!P1 STL.64 [R8+-0x8], R30 ;  /* 0xfffff81e08009387 */ /* 0x000fe80000100a00 */
[----:B------:R-:W2:Y:S02]  /*b040*/  @P0 LDL.64 R28, [R10] ;  /* 0x000000000a1c0983 */ /* 0x000ea40000100a00 */
[----:B--2---:R-:W-:-:S07]  /*b050*/  @P0 DADD R28, R28, R14 ;  /* 0x000000001c1c0229 */ /* 0x004fce000000000e */
[----:B------:R-:W-:Y:S04]  /*b060*/  @P0 STL.64 [R10], R28 ;  /* 0x0000001c0a000387 */ /* 0x000fe80000100a00 */
[----:B------:R-:W2:Y:S01]  /*b070*/  @!P0 LDL.64 R22, [R8] ;  /* 0x0000000008168983 */ /* 0x000ea20000100a00 */
[----:B0-----:R-:W-:-:S03]  /*b080*/  DSETP.NEU.AND P1, PT, R24, 1, PT ;  /* 0x3ff000001800742a */ /* 0x001fc60003f2d000 */
[----:B------:R-:W0:Y:S01]  /*b090*/  LDS.64 R24, [R11+-0x8] ;  /* 0xfffff8000b187984 */ /* 0x000e220000000a00 */
[----:B--2---:R-:W-:-:S07]  /*b0a0*/  @!P0 DADD R32, R22, R14 ;  /* 0x0000000016208229 */ /* 0x004fce000000000e */
[----:B------:R-:W-:Y:S04]  /*b0b0*/  @!P0 STL.64 [R8], R32 ;  /* 0x0000002008008387 */ /* 0x000fe80000100a00 */
[----:B------:R-:W2:Y:S02]  /*b0c0*/  @P1 LDL.64 R26, [R10+0x8] ;  /* 0x000008000a1a1983 */ /* 0x000ea40000100a00 */
[----:B--2---:R-:W-:-:S07]  /*b0d0*/  @P1 DADD R26, R26, R14 ;  /* 0x000000001a1a1229 */ /* 0x004fce000000000e */
[----:B------:R-:W-:Y:S04]  /*b0e0*/  @P1 STL.64 [R10+0x8], R26 ;  /* 0x0000081a0a001387 */ /* 0x000fe80000100a00 */
[----:B------:R-:W2:Y:S01]  /*b0f0*/  @!P1 LDL.64 R22, [R8+0x8] ;  /* 0x0000080008169983 */ /* 0x000ea20000100a00 */
[----:B0-----:R-:W-:-:S03]  /*b100*/  DSETP.NEU.AND P0, PT, R24, 1, PT ;  /* 0x3ff000001800742a */ /* 0x001fc60003f0d000 */
[----:B------:R-:W0:Y:S01]  /*b110*/  LDS.64 R24, [R11] ;  /* 0x000000000b187984 */ /* 0x000e220000000a00 */
[----:B--2---:R-:W-:-:S07]  /*b120*/  @!P1 DADD R30, R22, R14 ;  /* 0x00000000161e9229 */ /* 0x004fce000000000e */
[----:B------:R-:W-:Y:S04]  /*b130*/  @!P1 STL.64 [R8+0x8], R30 ;  /* 0x0000081e08009387 */ /* 0x000fe80000100a00 */
[----:B------:R-:W2:Y:S02]  /*b140*/  @P0 LDL.64 R28, [R10+0x10] ;  /* 0x000010000a1c0983 */ /* 0x000ea40000100a00 */
[----:B--2---:R-:W-:-:S07]  /*b150*/  @P0 DADD R28, R28, R14 ;  /* 0x000000001c1c0229 */ /* 0x004fce000000000e */
[----:B------:R-:W-:Y:S04]  /*b160*/  @P0 STL.64 [R10+0x10], R28 ;  /* 0x0000101c0a000387 */ /* 0x000fe80000100a00 */
[----:B------:R-:W2:Y:S01]  /*b170*/  @!P0 LDL.64 R22, [R8+0x10] ;  /* 0x0000100008168983 */ /* 0x000ea20000100a00 */
[----:B0-----:R-:W-:Y:S02]  /*b180*/  DSETP.NEU.AND P1, PT, R24, 1, PT ;  /* 0x3ff000001800742a */ /* 0x001fe40003f2d000 */
[----:B--2---:R-:W-:-:S07]  /*b190*/  @!P0 DADD R26, R22, R14 ;  /* 0x00000000161a8229 */ /* 0x004fce000000000e */
[----:B------:R-:W-:Y:S05]  /*b1a0*/  @!P0 STL.64 [R8+0x10], R26 ;  /* 0x0000101a08008387 */ /* 0x000fea0000100a00 */
[----:B------:R-:W2:Y:S01]  /*b1b0*/  @P1 LDL.64 R24, [R10+0x18] ;  /* 0x000018000a181983 */ /* 0x000ea20000100a00 */
[----:B------:R-:W-:Y:S01]  /*b1c0*/  VIADD R13, R13, 0x8 ;  /* 0x000000080d0d7836 */ /* 0x000fe20000000000 */
[----:B--2---:R-:W-:-:S07]  /*b1d0*/  @P1 DADD R24, R24, R14 ;  /* 0x0000000018181229 */ /* 0x004fce000000000e */
[----:B------:R0:W-:Y:S04]  /*b1e0*/  @P1 STL.64 [R10+0x18], R24 ;  /* 0x000018180a001387 */ /* 0x0001e80000100a00 */
[----:B------:R-:W2:Y:S01]  /*b1f0*/  @!P1 LDL.64 R22, [R8+0x18] ;  /* 0x0000180008169983 */ /* 0x000ea20000100a00 */
[----:B------:R-:W-:Y:S01]  /*b200*/  ISETP.NE.AND P0, PT, R13, RZ, PT ;  /* 0x000000ff0d00720c */ /* 0x000fe20003f05270 */
[----:B------:R-:W-:Y:S01]  /*b210*/  VIADD R11, R11, 0x40 ;  /* 0x000000400b0b7836 */ /* 0x000fe20000000000 */
[----:B0-----:R-:W-:Y:S01]  /*b220*/  IADD3 R10, PT, PT, R10, 0x40, RZ ;  /* 0x000000400a0a7810 */ /* 0x001fe20007ffe0ff */
[----:B--2---:R-:W-:-:S07]  /*b230*/  @!P1 DADD R22, R22, R14 ;  /* 0x0000000016169229 */ /* 0x004fce000000000e */
[----:B------:R0:W-:Y:S02]  /*b240*/  @!P1 STL.64 [R8+0x18], R22 ;  /* 0x0000181608009387 */ /* 0x0001e40000100a00 */
[----:B0-----:R-:W-:Y:S01]  /*b250*/  VIADD R8, R8, 0x40 ;  /* 0x0000004008087836 */ /* 0x001fe20000000000 */
[----:B------:R-:W-:Y:S06]  /*b260*/  @P0 BRA `(.L_x_143) ;  /* 0xfffffff800e80947 */ /* 0x000fec000383ffff */
.L_x_142:
[----:B------:R-:W-:-:S09]  /*b270*/  UISETP.NE.AND UP0, UPT, UR9, URZ, UPT ;  /* 0x000000ff0900728c */ /* 0x000fd2000bf05270 */
[----:B------:R-:W-:Y:S05]  /*b280*/  BRA.U !UP0, `(.L_x_144) ;  /* 0x0000000508447547 */ /* 0x000fea000b800000 */
[----:B------:R-:W0:Y:S01]  /*b290*/  LDCU UR6, c[0x0][0x3a0] ;  /* 0x00007400ff0677ac */ /* 0x000e220008000800 */
[----:B------:R-:W-:-:S04]  /*b2a0*/  UIADD3 UR5, UPT, UPT, UR9, -0x1, URZ ;  /* 0xffffffff09057890 */ /* 0x000fc8000fffe0ff */
[----:B------:R-:W-:Y:S02]  /*b2b0*/  UISETP.GE.U32.AND UP0, UPT, UR5, 0x3, UPT ;  /* 0x000000030500788c */ /* 0x000fe4000bf06070 */
[----:B0-----:R-:W-:-:S07]  /*b2c0*/  ULOP3.LUT UP1, UR7, UR6, 0x3, URZ, 0xc0, !UPT ;  /* 0x0000000306077892 */ /* 0x001fce000f82c0ff */
[----:B------:R-:W-:Y:S05]  /*b2d0*/  BRA.U !UP0, `(.L_x_145) ;  /* 0x0000000108987547 */ /* 0x000fea000b800000 */
[----:B------:R-:W0:Y:S02]  /*b2e0*/  LDCU UR5, c[0x0][0x3a0] ;  /* 0x00007400ff0577ac */ /* 0x000e240008000800 */
[----:B0-----:R-:W-:-:S04]  /*b2f0*/  IMAD R8, R6, UR5, R9 ;  /* 0x0000000506087c24 */ /* 0x001fc8000f8e0209 */
[----:B------:R-:W-:Y:S01]  /*b300*/  IMAD R13, R8, 0x8, R5 ;  /* 0x00000008080d7824 */ /* 0x000fe200078e0205 */
[----:B------:R-:W-:-:S04]  /*b310*/  LEA R8, R9, R3, 0x3 ;  /* 0x0000000309087211 */ /* 0x000fc800078e18ff */
[----:B------:R-:W0:Y:S01]  /*b320*/  LDS.64 R10, [R13+0x160] ;  /* 0x000160000d0a7984 */ /* 0x000e220000000a00 */
[----:B------:R-:W-:-:S03]  /*b330*/  IMAD R16, R9, 0x8, R4 ;  /* 0x0000000809107824 */ /* 0x000fc600078e0204 */
[----:B------:R-:W1:Y:S01]  /*b340*/  LDS.64 R22, [R13+0x168] ;  /* 0x000168000d167984 */ /* 0x000e620000000a00 */
[----:B0-----:R-:W-:-:S14]  /*b350*/  DSETP.NEU.AND P0, PT, R10, 1, PT ;  /* 0x3ff000000a00742a */ /* 0x001fdc0003f0d000 */
[----:B------:R-:W2:Y:S02]  /*b360*/  @P0 LDL.64 R10, [R8] ;  /* 0x00000000080a0983 */ /* 0x000ea40000100a00 */
[----:B--2---:R-:W-:-:S07]  /*b370*/  @P0 DADD R24, R10, R14 ;  /* 0x000000000a180229 */ /* 0x004fce000000000e */
[----:B------:R-:W-:Y:S04]  /*b380*/  @P0 STL.64 [R8], R24 ;  /* 0x0000001808000387 */ /* 0x000fe80000100a00 */
[----:B------:R-:W2:Y:S01]  /*b390*/  @!P0 LDL.64 R10, [R16] ;  /* 0x00000000100a8983 */ /* 0x000ea20000100a00 */
[----:B-1----:R-:W-:-:S03]  /*b3a0*/  DSETP.NEU.AND P1, PT, R22, 1, PT ;  /* 0x3ff000001600742a */ /* 0x002fc60003f2d000 */
[----:B------:R-:W0:Y:S01]  /*b3b0*/  LDS.64 R22, [R13+0x170] ;  /* 0x000170000d167984 */ /* 0x000e220000000a00 */
[----:B--2---:R-:W-:-:S07]  /*b3c0*/  @!P0 DADD R26, R10, R14 ;  /* 0x000000000a1a8229 */ /* 0x004fce000000000e */
[----:B------:R-:W-:Y:S04]  /*b3d0*/  @!P0 STL.64 [R16], R26 ;  /* 0x0000001a10008387 */ /* 0x000fe80000100a00 */
[----:B------:R-:W2:Y:S04]  /*b3e0*/  @P1 LDL.64 R10, [R8+0x8] ;  /* 0x00000800080a1983 */ /* 0x000ea80000100a00 */
[----:B------:R-:W1:Y:S01]  /*b3f0*/  LDS.64 R26, [R13+0x178] ;  /* 0x000178000d1a7984 */ /* 0x000e620000000a00 */
[----:B--2---:R-:W-:-:S07]  /*b400*/  @P1 DADD R28, R10, R14 ;  /* 0x000000000a1c1229 */ /* 0x004fce000000000e */
[----:B------:R-:W-:Y:S04]  /*b410*/  @P1 STL.64 [R8+0x8], R28 ;  /* 0x0000081c08001387 */ /* 0x000fe80000100a00 */
[----:B------:R-:W2:Y:S01]  /*b420*/  @!P1 LDL.64 R10, [R16+0x8] ;  /* 0x00000800100a9983 */ /* 0x000ea20000100a00 */
[----:B0-----:R-:W-:Y:S02]  /*b430*/  DSETP.NEU.AND P0, PT, R22, 1, PT ;  /* 0x3ff000001600742a */ /* 0x001fe40003f0d000 */
[----:B--2---:R-:W-:-:S07]  /*b440*/  @!P1 DADD R22, R10, R14 ;  /* 0x000000000a169229 */ /* 0x004fce000000000e */
[----:B------:R0:W-:Y:S05]  /*b450*/  @!P1 STL.64 [R16+0x8], R22 ;  /* 0x0000081610009387 */ /* 0x0001ea0000100a00 */
[----:B------:R-:W2:Y:S02]  /*b460*/  @P0 LDL.64 R10, [R8+0x10] ;  /* 0x00001000080a0983 */ /* 0x000ea40000100a00 */
[----:B--2---:R-:W-:-:S07]  /*b470*/  @P0 DADD R24, R10, R14 ;  /* 0x000000000a180229 */ /* 0x004fce000000000e */
[----:B------:R2:W-:Y:S04]  /*b480*/  @P0 STL.64 [R8+0x10], R24 ;  /* 0x0000101808000387 */ /* 0x0005e80000100a00 */
[----:B------:R-:W4:Y:S01]  /*b490*/  @!P0 LDL.64 R10, [R16+0x10] ;  /* 0x00001000100a8983 */ /* 0x000f220000100a00 */
[----:B-1----:R-:W-:Y:S02]  /*b4a0*/  DSETP.NEU.AND P1, PT, R26, 1, PT ;  /* 0x3ff000001a00742a */ /* 0x002fe40003f2d000 */
[----:B----4-:R-:W-:-:S07]  /*b4b0*/  @!P0 DADD R10, R10, R14 ;  /* 0x000000000a0a8229 */ /* 0x010fce000000000e */
[----:B------:R2:W-:Y:S05]  /*b4c0*/  @!P0 STL.64 [R16+0x10], R10 ;  /* 0x0000100a10008387 */ /* 0x0005ea0000100a00 */
[----:B------:R-:W4:Y:S02]  /*b4d0*/  @P1 LDL.64 R26, [R8+0x18] ;  /* 0x00001800081a1983 */ /* 0x000f240000100a00 */
[----:B----4-:R-:W-:-:S07]  /*b4e0*/  @P1 DADD R26, R26, R14 ;  /* 0x000000001a1a1229 */ /* 0x010fce000000000e */
[----:B------:R2:W-:Y:S04]  /*b4f0*/  @P1 STL.64 [R8+0x18], R26 ;  /* 0x0000181a08001387 */ /* 0x0005e80000100a00 */
[----:B0-----:R-:W4:Y:S01]  /*b500*/  @!P1 LDL.64 R22, [R16+0x18] ;  /* 0x0000180010169983 */ /* 0x001f220000100a00 */
[----:B------:R-:W-:Y:S01]  /*b510*/  VIADD R9, R9, 0x4 ;  /* 0x0000000409097836 */ /* 0x000fe20000000000 */
[----:B----4-:R-:W-:-:S07]  /*b520*/  @!P1 DADD R22, R22, R14 ;  /* 0x0000000016169229 */ /* 0x010fce000000000e */
[----:B------:R2:W-:Y:S04]  /*b530*/  @!P1 STL.64 [R16+0x18], R22 ;  /* 0x0000181610009387 */ /* 0x0005e80000100a00 */
.L_x_145:
[----:B------:R-:W-:Y:S05]  /*b540*/  BRA.U !UP1, `(.L_x_144) ;  /* 0x0000000109947547 */ /* 0x000fea000b800000 */
[----:B------:R-:W-:Y:S01]  /*b550*/  UISETP.NE.AND UP0, UPT, UR7, 0x1, UPT ;  /* 0x000000010700788c */ /* 0x000fe2000bf05270 */
[----:B------:R-:W-:-:S08]  /*b560*/  ISETP.NE.AND P2, PT, R2, RZ, PT ;  /* 0x000000ff0200720c */ /* 0x000fd00003f45270 */
[----:B------:R-:W-:Y:S05]  /*b570*/  BRA.U !UP0, `(.L_x_146) ;  /* 0x0000000108547547 */ /* 0x000fea000b800000 */
[----:B--2---:R-:W-:Y:S02]  /*b580*/  IMAD R8, R6, UR6, R9 ;  /* 0x0000000606087c24 */ /* 0x004fe4000f8e0209 */
[----:B------:R-:W-:-:S03]  /*b590*/  IMAD R29, R9, 0x8, R3 ;  /* 0x00000008091d7824 */ /* 0x000fc600078e0203 */
[----:B------:R-:W-:-:S05]  /*b5a0*/  LEA R8, R8, R5, 0x3 ;  /* 0x0000000508087211 */ /* 0x000fca00078e18ff */
[----:B------:R-:W0:Y:S01]  /*b5b0*/  LDS.64 R10, [R8+0x160] ;  /* 0x00016000080a7984 */ /* 0x000e220000000a00 */
[----:B------:R-:W-:-:S03]  /*b5c0*/  IMAD R13, R9, 0x8, R4 ;  /* 0x00000008090d7824 */ /* 0x000fc600078e0204 */
[----:B------:R-:W1:Y:S01]  /*b5d0*/  LDS.64 R24, [R8+0x168] ;  /* 0x0001680008187984 */ /* 0x000e620000000a00 */
[----:B0-----:R-:W-:-:S14]  /*b5e0*/  DSETP.NEU.AND P0, PT, R10, 1, PT ;  /* 0x3ff000000a00742a */ /* 0x001fdc0003f0d000 */
[----:B------:R-:W2:Y:S02]  /*b5f0*/  @P0 LDL.64 R10, [R29] ;  /* 0x000000001d0a0983 */ /* 0x000ea40000100a00 */
[----:B--2---:R-:W-:-:S07]  /*b600*/  @P0 DADD R22, R10, R14 ;  /* 0x000000000a160229 */ /* 0x004fce000000000e */
[----:B------:R0:W-:Y:S04]  /*b610*/  @P0 STL.64 [R29], R22 ;  /* 0x000000161d000387 */ /* 0x0001e80000100a00 */
[----:B------:R-:W2:Y:S01]  /*b620*/  @!P0 LDL.64 R10, [R13] ;  /* 0x000000000d0a8983 */ /* 0x000ea20000100a00 */
[----:B-1----:R-:W-:Y:S02]  /*b630*/  DSETP.NEU.AND P1, PT, R24, 1, PT ;  /* 0x3ff000001800742a */ /* 0x002fe40003f2d000 */
[----:B--2---:R-:W-:-:S07]  /*b640*/  @!P0 DADD R10, R10, R14 ;  /* 0x000000000a0a8229 */ /* 0x004fce000000000e */
[----:B------:R0:W-:Y:S05]  /*b650*/  @!P0 STL.64 [R13], R10 ;  /* 0x0000000a0d008387 */ /* 0x0001ea0000100a00 */
[----:B------:R-:W2:Y:S02]  /*b660*/  @P1 LDL.64 R24, [R29+0x8] ;  /* 0x000008001d181983 */ /* 0x000ea40000100a00 */
[----:B--2---:R-:W-:-:S07]  /*b670*/  @P1 DADD R24, R24, R14 ;  /* 0x0000000018181229 */ /* 0x004fce000000000e */
[----:B------:R0:W-:Y:S04]  /*b680*/  @P1 STL.64 [R29+0x8], R24 ;  /* 0x000008181d001387 */ /* 0x0001e80000100a00 */
[----:B------:R-:W2:Y:S01]  /*b690*/  @!P1 LDL.64 R26, [R13+0x8] ;  /* 0x000008000d1a9983 */ /* 0x000ea20000100a00 */
[----:B------:R-:W-:Y:S01]  /*b6a0*/  IADD3 R9, PT, PT, R9, 0x2, RZ ;  /* 0x0000000209097810 */ /* 0x000fe20007ffe0ff */
[----:B--2---:R-:W-:-:S07]  /*b6b0*/  @!P1 DADD R26, R26, R14 ;  /* 0x000000001a1a9229 */ /* 0x004fce000000000e */
[----:B------:R0:W-:Y:S04]  /*b6c0*/  @!P1 STL.64 [R13+0x8], R26 ;  /* 0x0000081a0d009387 */ /* 0x0001e80000100a00 */
.L_x_146:
[----:B------:R-:W-:Y:S05]  /*b6d0*/  @!P2 BRA `(.L_x_144) ;  /* 0x000000000030a947 */ /* 0x000fea0003800000 */
[----:B--2---:R-:W-:-:S04]  /*b6e0*/  IMAD R8, R6, UR6, R9 ;  /* 0x0000000606087c24 */ /* 0x004fc8000f8e0209 */
[----:B0-----:R-:W-:-:S05]  /*b6f0*/  IMAD R13, R8, 0x8, R5 ;  /* 0x00000008080d7824 */ /* 0x001fca00078e0205 */
[----:B------:R-:W0:Y:S02]  /*b700*/  LDS.64 R10, [R13+0x160] ;  /* 0x000160000d0a7984 */ /* 0x000e240000000a00 */
[----:B0-----:R-:W-:-:S14]  /*b710*/  DSETP.NEU.AND P0, PT, R10, 1, PT ;  /* 0x3ff000000a00742a */ /* 0x001fdc0003f0d000 */
[----:B------:R-:W-:-:S05]  /*b720*/  @P0 IMAD R23, R9, 0x8, R3 ;  /* 0x0000000809170824 */ /* 0x000fca00078e0203 */
[----:B------:R-:W2:Y:S01]  /*b730*/  @P0 LDL.64 R10, [R23] ;  /* 0x00000000170a0983 */ /* 0x000ea20000100a00 */
[----:B------:R-:W-:Y:S01]  /*b740*/  @!P0 LEA R25, R9, R4, 0x3 ;  /* 0x0000000409198211 */ /* 0x000fe200078e18ff */
[----:B--2---:R-:W-:-:S07]  /*b750*/  @P0 DADD R10, R10, R14 ;  /* 0x000000000a0a0229 */ /* 0x004fce000000000e */
[----:B------:R1:W-:Y:S04]  /*b760*/  @P0 STL.64 [R23], R10 ;  /* 0x0000000a17000387 */ /* 0x0003e80000100a00 */
[----:B------:R-:W2:Y:S02]  /*b770*/  @!P0 LDL.64 R8, [R25] ;  /* 0x0000000019088983 */ /* 0x000ea40000100a00 */
[----:B--2---:R-:W-:-:S07]  /*b780*/  @!P0 DADD R8, R8, R14 ;  /* 0x0000000008088229 */ /* 0x004fce000000000e */
[----:B------:R1:W-:Y:S04]  /*b790*/  @!P0 STL.64 [R25], R8 ;  /* 0x0000000819008387 */ /* 0x0003e80000100a00 */
.L_x_144:
[----:B------:R-:W-:-:S05]  /*b7a0*/  VIADD R6, R6, 0x1 ;  /* 0x0000000106067836 */ /* 0x000fca0000000000 */
[----:B------:R-:W-:-:S13]  /*b7b0*/  ISETP.NE.AND P0, PT, R6, R12, PT ;  /* 0x0000000c0600720c */ /* 0x000fda0003f05270 */
[----:B------:R-:W-:Y:S05]  /*b7c0*/  @P0 BRA `(.L_x_147) ;  /* 0xfffffff000580947 */ /* 0x000fea000383ffff */
.L_x_139:
[----:B------:R-:W-:Y:S05]  /*b7d0*/  BSYNC.RECONVERGENT B1 ;  /* 0x0000000000017941 */ /* 0x000fea0003800200 */
.L_x_138:
[----:B012---:R-:W0:Y:S01]  /*b7e0*/  LDS.64 R8, [R5+0x2e8] ;  /* 0x0002e80005087984 */ /* 0x007e220000000a00 */
[----:B------:R-:W1:Y:S01]  /*b7f0*/  LDC R2, c[0x0][0x3a0] ;  /* 0x0000e800ff027b82 */ /* 0x000e620000000800 */
[----:B------:R-:W-:Y:S01]  /*b800*/  UMOV UR6, 0xe826d695 ;  /* 0xe826d69500067882 */ /* 0x000fe20000000000 */
[----:B------:R-:W-:Y:S01]  /*b810*/  UMOV UR7, 0x3e112e0b ;  /* 0x3e112e0b00077882 */ /* 0x000fe20000000000 */
[----:B------:R-:W-:Y:S01]  /*b820*/  UISETP.GE.U32.AND UP0, UPT, UR4, 0xf, UPT ;  /* 0x0000000f0400788c */ /* 0x000fe2000bf06070 */
[----:B------:R-:W-:Y:S01]  /*b830*/  UMOV UR5, UR7 ;  /* 0x0000000700057c82 */ /* 0x000fe20008000000 */
[----:B-1----:R-:W-:-:S04]  /*b840*/  LOP3.LUT R6, R2, 0xf, RZ, 0xc0, !PT ;  /* 0x0000000f02067812 */ /* 0x002fc800078ec0ff */
[----:B------:R-:W-:Y:S01]  /*b850*/  ISETP.NE.AND P1, PT, R6, RZ, PT ;  /* 0x000000ff0600720c */ /* 0x000fe20003f25270 */
[----:B0-----:R-:W-:Y:S01]  /*b860*/  DSETP.MAX.AND P0, P2, R8, UR6, PT ;  /* 0x0000000608007e2a */ /* 0x001fe2000ba0f000 */
[----:B------:R-:W-:Y:S01]  /*b870*/  IMAD.MOV.U32 R12, RZ, RZ, R8 ;  /* 0x000000ffff0c7224 */ /* 0x000fe200078e0008 */
[----:B------:R-:W-:-:S04]  /*b880*/  MOV R8, UR5 ;  /* 0x0000000500087c02 */ /* 0x000fc80008000f00 */
[----:B------:R-:W-:Y:S02]  /*b890*/  FSEL R13, R9, UR5, P0 ;  /* 0x00000005090d7c08 */ /* 0x000fe40008000000 */
[----:B------:R-:W-:-:S06]  /*b8a0*/  SEL R12, R12, UR6, P0 ;  /* 0x000000060c0c7c07 */ /* 0x000fcc0008000000 */
[----:B------:R-:W-:Y:S01]  /*b8b0*/  @P2 LOP3.LUT R13, R8, 0x80000, RZ, 0xfc, !PT ;  /* 0x00080000080d2812 */ /* 0x000fe200078efcff */
[----:B------:R-:W-:Y:S01]  /*b8c0*/  IMAD.MOV.U32 R8, RZ, RZ, RZ ;  /* 0x000000ffff087224 */ /* 0x000fe200078e00ff */
[----:B------:R-:W-:Y:S06]  /*b8d0*/  BRA.U !UP0, `(.L_x_148) ;  /* 0x0000000908347547 */ /* 0x000fec000b800000 */
[----:B------:R-:W-:Y:S01]  /*b8e0*/  LOP3.LUT R8, R2, 0x7ffffff0, RZ, 0xc0, !PT ;  /* 0x7ffffff002087812 */ /* 0x000fe200078ec0ff */
[----:B----4-:R-:W-:Y:S01]  /*b8f0*/  VIADD R10, R3, 0x40 ;  /* 0x00000040030a7836 */ /* 0x010fe20000000000 */
[----:B------:R-:W-:Y:S01]  /*b900*/  IADD3 R11, PT, PT, R4, 0x40, RZ ;  /* 0x00000040040b7810 */ /* 0x000fe20007ffe0ff */
[C---:B------:R-:W-:Y:S01]  /*b910*/  VIADD R9, R1.reuse, 0x40 ;  /* 0x0000004001097836 */ /* 0x040fe20000000000 */
[----:B------:R-:W-:Y:S01]  /*b920*/  IADD3 R16, PT, PT, -R8, RZ, RZ ;  /* 0x000000ff08107210 */ /* 0x000fe20007ffe1ff */
[----:B---3--:R-:W-:-:S07]  /*b930*/  VIADD R5, R1, 0xb8 ;  /* 0x000000b801057836 */ /* 0x008fce0000000000 */
.L_x_149:
[----:B------:R-:W2:Y:S04]  /*b940*/  LDL.64 R22, [R9+-0x40] ;  /* 0xffffc00009167983 */ /* 0x000ea80000100a00 */
[----:B------:R-:W2:Y:S02]  /*b950*/  LDL.64 R14, [R10+-0x40] ;  /* 0xffffc0000a0e7983 */ /* 0x000ea40000100a00 */
[----:B--2---:R-:W-:-:S07]  /*b960*/  DFMA R24, R12, R22, R14 ;  /* 0x000000160c18722b */ /* 0x004fce000000000e */
[----:B------:R0:W-:Y:S04]  /*b970*/  STL.64 [R10+-0x40], R24 ;  /* 0xffffc0180a007387 */ /* 0x0001e80000100a00 */
        /* <DEDUP_REMOVED lines=8> */
[----:B------:R-:W0:Y:S04]  /*ba00*/  LDL.64 R22, [R5+-0x38] ;  /* 0xffffc80005167983 */ /* 0x000e280000100a00 */
[----:B------:R-:W0:Y:S02]  /*ba10*/  LDL.64 R14, [R11+-0x38] ;  /* 0xffffc8000b0e7983 */ /* 0x000e240000100a00 */
[----:B0-----:R-:W-:-:S07]  /*ba20*/  DFMA R24, R12, R22, R14 ;  /* 0x000000160c18722b */ /* 0x001fce000000000e */
[----:B------:R0:W-:Y:S04]  /*ba30*/  STL.64 [R11+-0x38], R24 ;  /* 0xffffc8180b007387 */ /* 0x0001e80000100a00 */
[----:B------:R-:W1:Y:S04]  /*ba40*/  LDL.64 R22, [R9+-0x30] ;  /* 0xffffd00009167983 */ /* 0x000e680000100a00 */
[----:B------:R-:W1:Y:S02]  /*ba50*/  LDL.64 R14, [R10+-0x30] ;  /* 0xffffd0000a0e7983 */ /* 0x000e640000100a00 */
[----:B-1----:R-:W-:-:S07]  /*ba60*/  DFMA R26, R12, R22, R14 ;  /* 0x000000160c1a722b */ /* 0x002fce000000000e */
        /* <DEDUP_REMOVED lines=45> */
[----:B------:R-:W1:Y:S04]  /*bd40*/  LDL.64 R22, [R9] ;  /* 0x0000000009167983 */ /* 0x000e680000100a00 */
[----:B------:R-:W1:Y:S02]  /*bd50*/  LDL.64 R14, [R10] ;  /* 0x000000000a0e7983 */ /* 0x000e640000100a00 */
[----:B-1----:R-:W-:-:S07]  /*bd60*/  DFMA R26, R12, R22, R14 ;  /* 0x000000160c1a722b */ /* 0x002fce000000000e */
[----:B------:R1:W-:Y:S04]  /*bd70*/  STL.64 [R10], R26 ;  /* 0x0000001a0a007387 */ /* 0x0003e80000100a00 */
[----:B------:R-:W2:Y:S04]  /*bd80*/  LDL.64 R22, [R5] ;  /* 0x0000000005167983 */ /* 0x000ea80000100a00 */
[----:B------:R-:W2:Y:S02]  /*bd90*/  LDL.64 R14, [R11] ;  /* 0x000000000b0e7983 */ /* 0x000ea40000100a00 */
[----:B--2---:R-:W-:-:S07]  /*bda0*/  DFMA R28, R12, R22, R14 ;  /* 0x000000160c1c722b */ /* 0x004fce000000000e */
[----:B------:R2:W-:Y:S04]  /*bdb0*/  STL.64 [R11], R28 ;  /* 0x0000001c0b007387 */ /* 0x0005e80000100a00 */
[----:B------:R-:W0:Y:S04]  /*bdc0*/  LDL.64 R22, [R9+0x8] ;  /* 0x0000080009167983 */ /* 0x000e280000100a00 */
[----:B------:R-:W0:Y:S02]  /*bdd0*/  LDL.64 R14, [R10+0x8] ;  /* 0x000008000a0e7983 */ /* 0x000e240000100a00 */
[----:B0-----:R-:W-:-:S07]  /*bde0*/  DFMA R24, R12, R22, R14 ;  /* 0x000000160c18722b */ /* 0x001fce000000000e */
[----:B------:R0:W-:Y:S04]  /*bdf0*/  STL.64 [R10+0x8], R24 ;  /* 0x000008180a007387 */ /* 0x0001e80000100a00 */
[----:B------:R-:W1:Y:S04]  /*be00*/  LDL.64 R22, [R5+0x8] ;  /* 0x0000080005167983 */ /* 0x000e680000100a00 */
[----:B------:R-:W1:Y:S02]  /*be10*/  LDL.64 R14, [R11+0x8] ;  /* 0x000008000b0e7983 */ /* 0x000e640000100a00 */
[----:B-1----:R-:W-:-:S07]  /*be20*/  DFMA R26, R12, R22, R14 ;  /* 0x000000160c1a722b */ /* 0x002fce000000000e */
[----:B------:R1:W-:Y:S04]  /*be30*/  STL.64 [R11+0x8], R26 ;  /* 0x0000081a0b007387 */ /* 0x0003e80000100a00 */
[----:B------:R-:W2:Y:S04]  /*be40*/  LDL.64 R22, [R9+0x10] ;  /* 0x0000100009167983 */ /* 0x000ea80000100a00 */
[----:B------:R-:W2:Y:S02]  /*be50*/  LDL.64 R14, [R10+0x10] ;  /* 0x000010000a0e7983 */ /* 0x000ea40000100a00 */
[----:B--2---:R-:W-:-:S07]  /*be60*/  DFMA R28, R12, R22, R14 ;  /* 0x000000160c1c722b */ /* 0x004fce000000000e */
[----:B------:R2:W-:Y:S04]  /*be70*/  STL.64 [R10+0x10], R28 ;  /* 0x0000101c0a007387 */ /* 0x0005e80000100a00 */
        /* <DEDUP_REMOVED lines=31> */
[----:B------:R-:W-:Y:S04]  /*c070*/  STL.64 [R10+0x30], R26 ;  /* 0x0000301a0a007387 */ /* 0x000fe80000100a00 */
[----:B------:R-:W2:Y:S04]  /*c080*/  LDL.64 R14, [R5+0x30] ;  /* 0x00003000050e7983 */ /* 0x000ea80000100a00 */
[----:B------:R-:W2:Y:S02]  /*c090*/  LDL.64 R22, [R11+0x30] ;  /* 0x000030000b167983 */ /* 0x000ea40000100a00 */
[----:B--2---:R-:W-:-:S07]  /*c0a0*/  DFMA R28, R12, R14, R22 ;  /* 0x0000000e0c1c722b */ /* 0x004fce0000000016 */
[----:B------:R-:W-:Y:S04]  /*c0b0*/  STL.64 [R11+0x30], R28 ;  /* 0x0000301c0b007387 */ /* 0x000fe80000100a00 */
[----:B------:R-:W0:Y:S04]  /*c0c0*/  LDL.64 R14, [R9+0x38] ;  /* 0x00003800090e7983 */ /* 0x000e280000100a00 */
[----:B------:R-:W0:Y:S01]  /*c0d0*/  LDL.64 R22, [R10+0x38] ;  /* 0x000038000a167983 */ /* 0x000e220000100a00 */
[----:B------:R-:W-:Y:S01]  /*c0e0*/  VIADD R16, R16, 0x10 ;  /* 0x0000001010107836 */ /* 0x000fe20000000000 */
[----:B0-----:R-:W-:-:S07]  /*c0f0*/  DFMA R24, R12, R14, R22 ;  /* 0x0000000e0c18722b */ /* 0x001fce0000000016 */
[----:B------:R0:W-:Y:S04]  /*c100*/  STL.64 [R10+0x38], R24 ;  /* 0x000038180a007387 */ /* 0x0001e80000100a00 */
[----:B------:R1:W2:Y:S04]  /*c110*/  LDL.64 R14, [R5+0x38] ;  /* 0x00003800050e7983 */ /* 0x0002a80000100a00 */
[----:B------:R-:W2:Y:S01]  /*c120*/  LDL.64 R22, [R11+0x38] ;  /* 0x000038000b167983 */ /* 0x000ea20000100a00 */
[----:B------:R-:W-:Y:S01]  /*c130*/  ISETP.NE.AND P0, PT, R16, RZ, PT ;  /* 0x000000ff1000720c */ /* 0x000fe20003f05270 */
[----:B------:R-:W-:Y:S01]  /*c140*/  VIADD R9, R9, 0x80 ;  /* 0x0000008009097836 */ /* 0x000fe20000000000 */
[----:B0-----:R-:W-:Y:S01]  /*c150*/  IADD3 R10, PT, PT, R10, 0x80, RZ ;  /* 0x000000800a0a7810 */ /* 0x001fe20007ffe0ff */
[----:B-1----:R-:W-:Y:S01]  /*c160*/  VIADD R5, R5, 0x80 ;  /* 0x0000008005057836 */ /* 0x002fe20000000000 */
[----:B--2---:R-:W-:-:S07]  /*c170*/  DFMA R14, R12, R14, R22 ;  /* 0x0000000e0c0e722b */ /* 0x004fce0000000016 */
[----:B------:R0:W-:Y:S02]  /*c180*/  STL.64 [R11+0x38], R14 ;  /* 0x0000380e0b007387 */ /* 0x0001e40000100a00 */
[----:B0-----:R-:W-:Y:S01]  /*c190*/  VIADD R11, R11, 0x80 ;  /* 0x000000800b0b7836 */ /* 0x001fe20000000000 */
[----:B------:R-:W-:Y:S06]  /*c1a0*/  @P0 BRA `(.L_x_149) ;  /* 0xfffffff400e40947 */ /* 0x000fec000383ffff */
.L_x_148:
[----:B------:R-:W-:Y:S05]  /*c1b0*/  @!P1 BRA `(.L_x_150) ;  /* 0x0000000800149947 */ /* 0x000fea0003800000 */
[----:B------:R-:W-:Y:S01]  /*c1c0*/  ISETP.GE.U32.AND P0, PT, R6, 0x8, PT ;  /* 0x000000080600780c */ /* 0x000fe20003f06070 */
[----:B------:R-:W-:-:S12]  /*c1d0*/  UISETP.NE.AND UP0, UPT, UR9, URZ, UPT ;  /* 0x000000ff0900728c */ /* 0x000fd8000bf05270 */
[----:B------:R-:W-:Y:S05]  /*c1e0*/  @!P0 BRA `(.L_x_151) ;  /* 0x0000000400108947 */ /* 0x000fea0003800000 */
[C---:B---3--:R-:W-:Y:S01]  /*c1f0*/  LEA R5, R8.reuse, R1, 0x3 ;  /* 0x0000000108057211 */ /* 0x048fe200078e18ff */
[----:B------:R-:W-:-:S04]  /*c200*/  IMAD R6, R8, 0x8, R3 ;  /* 0x0000000808067824 */ /* 0x000fc800078e0203 */
[----:B----4-:R-:W2:Y:S04]  /*c210*/  LDL.64 R10, [R5] ;  /* 0x00000000050a7983 */ /* 0x010ea80000100a00 */
[----:B------:R-:W2:Y:S01]  /*c220*/  LDL.64 R14, [R6] ;  /* 0x00000000060e7983 */ /* 0x000ea20000100a00 */
[----:B------:R-:W-:Y:S01]  /*c230*/  IMAD R9, R8, 0x8, R4 ;  /* 0x0000000808097824 */ /* 0x000fe200078e0204 */
[----:B--2---:R-:W-:-:S07]  /*c240*/  DFMA R10, R12, R10, R14 ;  /* 0x0000000a0c0a722b */ /* 0x004fce000000000e */
[----:B------:R0:W-:Y:S04]  /*c250*/  STL.64 [R6], R10 ;  /* 0x0000000a06007387 */ /* 0x0001e80000100a00 */
[----:B------:R-:W2:Y:S04]  /*c260*/  LDL.64 R14, [R5+0x78] ;  /* 0x00007800050e7983 */ /* 0x000ea80000100a00 */
[----:B------:R-:W2:Y:S02]  /*c270*/  LDL.64 R22, [R9] ;  /* 0x0000000009167983 */ /* 0x000ea40000100a00 */
[----:B--2---:R-:W-:-:S07]  /*c280*/  DFMA R14, R12, R14, R22 ;  /* 0x0000000e0c0e722b */ /* 0x004fce0000000016 */
[----:B------:R1:W-:Y:S04]  /*c290*/  STL.64 [R9], R14 ;  /* 0x0000000e09007387 */ /* 0x0003e80000100a00 */
[----:B------:R-:W2:Y:S04]  /*c2a0*/  LDL.64 R22, [R5+0x8] ;  /* 0x0000080005167983 */ /* 0x000ea80000100a00 */
[----:B------:R-:W2:Y:S02]  /*c2b0*/  LDL.64 R24, [R6+0x8] ;  /* 0x0000080006187983 */ /* 0x000ea40000100a00 */
[----:B--2---:R-:W-:-:S07]  /*c2c0*/  DFMA R22, R12, R22, R24 ;  /* 0x000000160c16722b */ /* 0x004fce0000000018 */
[----:B------:R2:W-:Y:S04]  /*c2d0*/  STL.64 [R6+0x8], R22 ;  /* 0x0000081606007387 */ /* 0x0005e80000100a00 */
[----:B------:R-:W3:Y:S04]  /*c2e0*/  LDL.64 R24, [R5+0x80] ;  /* 0x0000800005187983 */ /* 0x000ee80000100a00 */
[----:B------:R-:W3:Y:S02]  /*c2f0*/  LDL.64 R26, [R9+0x8] ;  /* 0x00000800091a7983 */ /* 0x000ee40000100a00 */
[----:B---3--:R-:W-:-:S07]  /*c300*/  DFMA R24, R12, R24, R26 ;  /* 0x000000180c18722b */ /* 0x008fce000000001a */
[----:B------:R3:W-:Y:S04]  /*c310*/  STL.64 [R9+0x8], R24 ;  /* 0x0000081809007387 */ /* 0x0007e80000100a00 */
[----:B0-----:R-:W4:Y:S04]  /*c320*/  LDL.64 R10, [R5+0x10] ;  /* 0x00001000050a7983 */ /* 0x001f280000100a00 */
[----:B------:R-:W4:Y:S02]  /*c330*/  LDL.64 R26, [R6+0x10] ;  /* 0x00001000061a7983 */ /* 0x000f240000100a00 */
[----:B----4-:R-:W-:-:S07]  /*c340*/  DFMA R10, R12, R10, R26 ;  /* 0x0000000a0c0a722b */ /* 0x010fce000000001a */
[----:B------:R0:W-:Y:S04]  /*c350*/  STL.64 [R6+0x10], R10 ;  /* 0x0000100a06007387 */ /* 0x0001e80000100a00 */
[----:B-1----:R-:W4:Y:S04]  /*c360*/  LDL.64 R14, [R5+0x88] ;  /* 0x00008800050e7983 */ /* 0x002f280000100a00 */
[----:B------:R-:W4:Y:S02]  /*c370*/  LDL.64 R26, [R9+0x10] ;  /* 0x00001000091a7983 */ /* 0x000f240000100a00 */
[----:B----4-:R-:W-:-:S07]  /*c380*/  DFMA R14, R12, R14, R26 ;  /* 0x0000000e0c0e722b */ /* 0x010fce000000001a */
[----:B------:R1:W-:Y:S04]  /*c390*/  STL.64 [R9+0x10], R14 ;  /* 0x0000100e09007387 */ /* 0x0003e80000100a00 */
[----:B--2---:R-:W2:Y:S04]  /*c3a0*/  LDL.64 R22, [R5+0x18] ;  /* 0x0000180005167983 */ /* 0x004ea80000100a00 */
[----:B------:R-:W2:Y:S02]  /*c3b0*/  LDL.64 R26, [R6+0x18] ;  /* 0x00001800061a7983 */ /* 0x000ea40000100a00 */
[----:B--2---:R-:W-:-:S07]  /*c3c0*/  DFMA R22, R12, R22, R26 ;  /* 0x000000160c16722b */ /* 0x004fce000000001a */
[----:B------:R2:W-:Y:S04]  /*c3d0*/  STL.64 [R6+0x18], R22 ;  /* 0x0000181606007387 */ /* 0x0005e80000100a00 */
[----:B---3--:R-:W3:Y:S04]  /*c3e0*/  LDL.64 R24, [R5+0x90] ;  /* 0x0000900005187983 */ /* 0x008ee80000100a00 */
        /* <DEDUP_REMOVED lines=31> */
[----:B---3--:R-:W2:Y:S04]  /*c5e0*/  LDL.64 R24, [R5+0xb0] ;  /* 0x0000b00005187983 */ /* 0x008ea80000100a00 */
[----:B------:R-:W2:Y:S01]  /*c5f0*/  LDL.64 R26, [R9+0x38] ;  /* 0x00003800091a7983 */ /* 0x000ea20000100a00 */
[----:B------:R-:W-:Y:S01]  /*c600*/  IADD3 R8, PT, PT, R8, 0x8, RZ ;  /* 0x0000000808087810 */ /* 0x000fe20007ffe0ff */
[----:B--2---:R-:W-:-:S07]  /*c610*/  DFMA R24, R12, R24, R26 ;  /* 0x000000180c18722b */ /* 0x004fce000000001a */
[----:B------:R0:W-:Y:S04]  /*c620*/  STL.64 [R9+0x38], R24 ;  /* 0x0000381809007387 */ /* 0x0001e80000100a00 */
.L_x_151:
[----:B------:R-:W-:Y:S05]  /*c630*/  BRA.U !UP0, `(.L_x_150) ;  /* 0x0000000108f47547 */ /* 0x000fea000b800000 */
[----:B------:R-:W-:Y:S01]  /*c640*/  UISETP.GE.U32.AND UP0, UPT, UR9, 0x4, UPT ;  /* 0x000000040900788c */ /* 0x000fe2000bf06070 */
[----:B---3--:R-:W-:-:S04]  /*c650*/  LOP3.LUT R5, R2, 0x3, RZ, 0xc0, !PT ;  /* 0x0000000302057812 */ /* 0x008fc800078ec0ff */
[----:B------:R-:W-:-:S04]  /*c660*/  ISETP.NE.AND P0, PT, R5, RZ, PT ;  /* 0x000000ff0500720c */ /* 0x000fc80003f05270 */
[----:B------:R-:W-:Y:S09]  /*c670*/  BRA.U !UP0, `(.L_x_152) ;  /* 0x0000000108907547 */ /* 0x000ff2000b800000 */
[C---:B0-----:R-:W-:Y:S02]  /*c680*/  IMAD R6, R8.reuse, 0x8, R1 ;  /* 0x0000000808067824 */ /* 0x041fe400078e0201 */
[----:B------:R-:W-:-:S03]  /*c690*/  IMAD R9, R8, 0x8, R3 ;  /* 0x0000000808097824 */ /* 0x000fc600078e0203 */
[----:B----4-:R-:W2:Y:S04]  /*c6a0*/  LDL.64 R10, [R6] ;  /* 0x00000000060a7983 */ /* 0x010ea80000100a00 */
[----:B------:R-:W2:Y:S02]  /*c6b0*/  LDL.64 R14, [R9] ;  /* 0x00000000090e7983 */ /* 0x000ea40000100a00 */
[----:B--2---:R-:W-:Y:S01]  /*c6c0*/  DFMA R14, R12, R10, R14 ;  /* 0x0000000a0c0e722b */ /* 0x004fe2000000000e */
[----:B------:R-:W-:-:S06]  /*c6d0*/  LEA R10, R8, R4, 0x3 ;  /* 0x00000004080a7211 */ /* 0x000fcc00078e18ff */
        /* <DEDUP_REMOVED lines=27> */
[----:B------:R-:W-:Y:S01]  /*c890*/  VIADD R8, R8, 0x4 ;  /* 0x0000000408087836 */ /* 0x000fe20000000000 */
[----:B--2---:R-:W-:-:S07]  /*c8a0*/  DFMA R26, R12, R26, R28 ;  /* 0x0000001a0c1a722b */ /* 0x004fce000000001c */
[----:B------:R0:W-:Y:S04]  /*c8b0*/  STL.64 [R10+0x18], R26 ;  /* 0x0000181a0a007387 */ /* 0x0001e80000100a00 */
.L_x_152:
[----:B------:R-:W-:Y:S05]  /*c8c0*/  @!P0 BRA `(.L_x_150) ;  /* 0x0000000000508947 */ /* 0x000fea0003800000 */
[----:B------:R-:W-:Y:S02]  /*c8d0*/  IMAD.MOV R5, RZ, RZ, -R5 ;  /* 0x000000ffff057224 */ /* 0x000fe400078e0a05 */
[C---:B0-----:R-:W-:Y:S02]  /*c8e0*/  IMAD R25, R8.reuse, 0x8, R4 ;  /* 0x0000000808197824 */ /* 0x041fe400078e0204 */
[C---:B----4-:R-:W-:Y:S02]  /*c8f0*/  IMAD R16, R8.reuse, 0x8, R0 ;  /* 0x0000000808107824 */ /* 0x050fe400078e0200 */
[C---:B------:R-:W-:Y:S02]  /*c900*/  IMAD R23, R8.reuse, 0x8, R3 ;  /* 0x0000000808177824 */ /* 0x040fe400078e0203 */
[----:B------:R-:W-:-:S07]  /*c910*/  IMAD R6, R8, 0x8, R1 ;  /* 0x0000000808067824 */ /* 0x000fce00078e0201 */
.L_x_153:
[----:B------:R-:W2:Y:S04]  /*c920*/  LDL.64 R8, [R6] ;  /* 0x0000000006087983 */ /* 0x000ea80000100a00 */
[----:B------:R-:W2:Y:S01]  /*c930*/  LDL.64 R10, [R23] ;  /* 0x00000000170a7983 */ /* 0x000ea20000100a00 */
[----:B------:R-:W-:Y:S01]  /*c940*/  IADD3 R5, PT, PT, R5, 0x1, RZ ;  /* 0x0000000105057810 */ /* 0x000fe20007ffe0ff */
[----:B--2---:R-:W-:-:S07]  /*c950*/  DFMA R8, R12, R8, R10 ;  /* 0x000000080c08722b */ /* 0x004fce000000000a */
[----:B------:R0:W-:Y:S04]  /*c960*/  STL.64 [R23], R8 ;  /* 0x0000000817007387 */ /* 0x0001e80000100a00 */
[----:B------:R1:W2:Y:S04]  /*c970*/  LDL.64 R10, [R16] ;  /* 0x00000000100a7983 */ /* 0x0002a80000100a00 */
[----:B------:R-:W2:Y:S01]  /*c980*/  LDL.64 R14, [R25] ;  /* 0x00000000190e7983 */ /* 0x000ea20000100a00 */
[----:B------:R-:W-:Y:S01]  /*c990*/  ISETP.NE.AND P0, PT, R5, RZ, PT ;  /* 0x000000ff0500720c */ /* 0x000fe20003f05270 */
[----:B------:R-:W-:-:S02]  /*c9a0*/  VIADD R6, R6, 0x8 ;  /* 0x0000000806067836 */ /* 0x000fc40000000000 */
[----:B0-----:R-:W-:Y:S01]  /*c9b0*/  VIADD R23, R23, 0x8 ;  /* 0x0000000817177836 */ /* 0x001fe20000000000 */
[----:B-1----:R-:W-:Y:S01]  /*c9c0*/  IADD3 R16, PT, PT, R16, 0x8, RZ ;  /* 0x0000000810107810 */ /* 0x002fe20007ffe0ff */
[----:B--2---:R-:W-:-:S07]  /*c9d0*/  DFMA R10, R12, R10, R14 ;  /* 0x0000000a0c0a722b */ /* 0x004fce000000000e */
[----:B------:R0:W-:Y:S02]  /*c9e0*/  STL.64 [R25], R10 ;  /* 0x0000000a19007387 */ /* 0x0001e40000100a00 */
[----:B0-----:R-:W-:Y:S01]  /*c9f0*/  VIADD R25, R25, 0x8 ;  /* 0x0000000819197836 */ /* 0x001fe20000000000 */
[----:B------:R-:W-:Y:S06]  /*ca00*/  @P0 BRA `(.L_x_153) ;  /* 0xfffffffc00c40947 */ /* 0x000fec000383ffff */
.L_x_150:
[----:B---3--:R-:W-:Y:S01]  /*ca10*/  MOV R5, R0 ;  /* 0x0000000000057202 */ /* 0x008fe20000000f00 */
[----:B------:R-:W-:Y:S02]  /*ca20*/  IMAD.MOV R2, RZ, RZ, -R2 ;  /* 0x000000ffff027224 */ /* 0x000fe400078e0a02 */
[----:B------:R-:W-:-:S07]  /*ca30*/  IMAD.MOV.U32 R0, RZ, RZ, R1 ;  /* 0x000000ffff007224 */ /* 0x000fce00078e0001 */
.L_x_161:
[----:B0-----:R-:W2:Y:S01]  /*ca40*/  LDL.64 R8, [R3] ;  /* 0x0000000003087983 */ /* 0x001ea20000100a00 */
[----:B----4-:R-:W-:Y:S01]  /*ca50*/  IMAD.MOV.U32 R10, RZ, RZ, -0x1143d60 ;  /* 0xfeebc2a0ff0a7424 */ /* 0x010fe200078e00ff */
[----:B------:R-:W-:Y:S01]  /*ca60*/  MOV R11, 0x39b4484b ;  /* 0x39b4484b000b7802 */ /* 0x000fe20000000f00 */
[----:B------:R-:W-:Y:S01]  /*ca70*/  BSSY.RECONVERGENT B1, `(.L_x_154) ;  /* 0x000005d000017945 */ /* 0x000fe20003800200 */
[----:B------:R-:W-:-:S03]  /*ca80*/  IMAD.MOV.U32 R14, RZ, RZ, -0x3ff ;  /* 0xfffffc01ff0e7424 */ /* 0x000fc600078e00ff */
[----:B------:R-:W-:Y:S01]  /*ca90*/  IMAD.MOV.U32 R13, RZ, RZ, R11 ;  /* 0x000000ffff0d7224 */ /* 0x000fe200078e000b */
[----:B--2---:R-:W-:Y:S01]  /*caa0*/  DSETP.MAX.AND P0, P1, R8, R10, PT ;  /* 0x0000000a0800722a */ /* 0x004fe2000390f000 */
[----:B------:R-:W-:Y:S01]  /*cab0*/  IMAD.MOV.U32 R6, RZ, RZ, R9 ;  /* 0x000000ffff067224 */ /* 0x000fe200078e0009 */
[----:B------:R-:W-:-:S04]  /*cac0*/  MOV R9, R10 ;  /* 0x0000000a00097202 */ /* 0x000fc80000000f00 */
[----:B------:R-:W-:Y:S02]  /*cad0*/  FSEL R15, R6, R13, P0 ;  /* 0x0000000d060f7208 */ /* 0x000fe40000000000 */
[----:B------:R-:W-:-:S05]  /*cae0*/  SEL R12, R8, R9, P0 ;  /* 0x00000009080c7207 */ /* 0x000fca0000000000 */
[--C-:B------:R-:W-:Y:S01]  /*caf0*/  IMAD.MOV.U32 R8, RZ, RZ, R12.reuse ;  /* 0x000000ffff087224 */ /* 0x100fe200078e000c */
[----:B------:R-:W-:Y:S01]  /*cb00*/  @P1 LOP3.LUT R15, R13, 0x80000, RZ, 0xfc, !PT ;  /* 0x000800000d0f1812 */ /* 0x000fe200078efcff */
[----:B------:R-:W-:-:S04]  /*cb10*/  IMAD.MOV.U32 R22, RZ, RZ, R12 ;  /* 0x000000ffff167224 */ /* 0x000fc800078e000c */
[----:B------:R-:W-:-:S04]  /*cb20*/  IMAD.MOV.U32 R13, RZ, RZ, R15 ;  /* 0x000000ffff0d7224 */ /* 0x000fc800078e000f */
[----:B------:R-:W-:Y:S01]  /*cb30*/  IMAD.MOV.U32 R15, RZ, RZ, R13 ;  /* 0x000000ffff0f7224 */ /* 0x000fe200078e000d */
[----:B------:R-:W-:Y:S02]  /*cb40*/  ISETP.GT.AND P0, PT, R13, 0xfffff, PT ;  /* 0x000fffff0d00780c */ /* 0x000fe40003f04270 */
[----:B------:R-:W-:-:S11]  /*cb50*/  MOV R9, R13 ;  /* 0x0000000d00097202 */ /* 0x000fd60000000f00 */
[----:B------:R-:W-:Y:S01]  /*cb60*/  @!P0 DMUL R8, R8, 1.80143985094819840000e+16 ;  /* 0x4350000008088828 */ /* 0x000fe20000000000 */
[----:B------:R-:W-:-:S09]  /*cb70*/  @!P0 IMAD.MOV.U32 R14, RZ, RZ, -0x435 ;  /* 0xfffffbcbff0e8424 */ /* 0x000fd200078e00ff */
[----:B------:R-:W-:Y:S02]  /*cb80*/  @!P0 IMAD.MOV.U32 R15, RZ, RZ, R9 ;  /* 0x000000ffff0f8224 */ /* 0x000fe400078e0009 */
[----:B------:R-:W-:-:S03]  /*cb90*/  @!P0 IMAD.MOV.U32 R22, RZ, RZ, R8 ;  /* 0x000000ffff168224 */ /* 0x000fc600078e0008 */
[----:B------:R-:W-:-:S04]  /*cba0*/  IADD3 R6, PT, PT, R15, -0x1, RZ ;  /* 0xffffffff0f067810 */ /* 0x000fc80007ffe0ff */
[----:B------:R-:W-:Y:S02]  /*cbb0*/  ISETP.GT.U32.AND P1, PT, R6, 0x7feffffe, PT ;  /* 0x7feffffe0600780c */ /* 0x000fe40003f24070 */
[----:B------:R-:W-:-:S11]  /*cbc0*/  MOV R6, R20 ;  /* 0x0000001400067202 */ /* 0x000fd60000000f00 */
[----:B------:R-:W-:Y:S05]  /*cbd0*/  @P1 BRA `(.L_x_155) ;  /* 0x0000000400001947 */ /* 0x000fea0003800000 */
[C---:B------:R-:W-:Y:S01]  /*cbe0*/  LOP3.LUT R8, R15.reuse, 0xfffff, RZ, 0xc0, !PT ;  /* 0x000fffff0f087812 */ /* 0x040fe200078ec0ff */
[----:B------:R-:W-:Y:S01]  /*cbf0*/  IMAD.MOV.U32 R30, RZ, RZ, RZ ;  /* 0x000000ffff1e7224 */ /* 0x000fe200078e00ff */
[----:B------:R-:W-:Y:S01]  /*cc00*/  MOV R12, 0x8b7a8b04 ;  /* 0x8b7a8b04000c7802 */ /* 0x000fe20000000f00 */
        /* <DEDUP_REMOVED lines=8> */
[----:B------:R-:W-:Y:S01]  /*cc90*/  @P0 IADD3 R9, PT, PT, R23, -0x100000, RZ ;  /* 0xfff0000017090810 */ /* 0x000fe20007ffe0ff */
[----:B------:R-:W-:-:S04]  /*cca0*/  @P0 VIADD R16, R16, 0x1 ;  /* 0x0000000110100836 */ /* 0x000fc80000000000 */
        /* <DEDUP_REMOVED lines=40> */
[----:B------:R-:W-:Y:S02]  /*cf30*/  UMOV UR7, 0x3fe62e42 ;  /* 0x3fe62e4200077882 */ /* 0x000fe40000000000 */
[----:B------:R-:W-:Y:S01]  /*cf40*/  DFMA R26, R12, -UR6, R22 ;  /* 0x800000060c1a7c2b */ /* 0x000fe20008000016 */
[----:B------:R-:W-:Y:S01]  /*cf50*/  UMOV UR6, 0x3b39803f ;  /* 0x3b39803f00067882 */ /* 0x000fe20000000000 */
[----:B------:R-:W-:Y:S02]  /*cf60*/  UMOV UR7, 0x3c7abc9e ;  /* 0x3c7abc9e00077882 */ /* 0x000fe40000000000 */
[----:B------:R-:W-:-:S04]  /*cf70*/  DMUL R24, R8, R24 ;  /* 0x0000001808187228 */ /* 0x000fc80000000000 */
[----:B------:R-:W-:-:S04]  /*cf80*/  DADD R26, -R28, R26 ;  /* 0x000000001c1a7229 */ /* 0x000fc8000000011a */
[----:B------:R-:W-:-:S08]  /*cf90*/  DFMA R14, R28, R24, R14 ;  /* 0x000000181c0e722b */ /* 0x000fd0000000000e */
[----:B------:R-:W-:-:S08]  /*cfa0*/  DADD R14, R14, -R26 ;  /* 0x000000000e0e7229 */ /* 0x000fd0000000081a */
[----:B------:R-:W-:-:S08]  /*cfb0*/  DFMA R14, R12, UR6, R14 ;  /* 0x000000060c0e7c2b */ /* 0x000fd0000800000e */
[----:B------:R-:W-:Y:S01]  /*cfc0*/  DADD R8, R22, R14 ;  /* 0x0000000016087229 */ /* 0x000fe2000000000e */
[----:B------:R-:W-:Y:S10]  /*cfd0*/  BRA `(.L_x_156) ;  /* 0x0000000000187947 */ /* 0x000ff40003800000 */
.L_x_155:
[----:B------:R-:W-:Y:S01]  /*cfe0*/  IMAD.MOV.U32 R12, RZ, RZ, 0x0 ;  /* 0x00000000ff0c7424 */ /* 0x000fe200078e00ff */
[----:B------:R-:W-:Y:S01]  /*cff0*/  LOP3.LUT P0, RZ, R9, 0x7fffffff, RZ, 0xc0, !PT ;  /* 0x7fffffff09ff7812 */ /* 0x000fe2000780c0ff */
[----:B------:R-:W-:-:S06]  /*d000*/  IMAD.MOV.U32 R13, RZ, RZ, 0x7ff00000 ;  /* 0x7ff00000ff0d7424 */ /* 0x000fcc00078e00ff */
[----:B------:R-:W-:-:S10]  /*d010*/  DFMA R12, R8, R12, +INF ;  /* 0x7ff00000080c742b */ /* 0x000fd4000000000c */
[----:B------:R-:W-:Y:S02]  /*d020*/  FSEL R8, R12, RZ, P0 ;  /* 0x000000ff0c087208 */ /* 0x000fe40000000000 */
[----:B------:R-:W-:-:S07]  /*d030*/  FSEL R9, R13, -QNAN , P0 ;  /* 0xfff000000d097808 */ /* 0x000fce0000000000 */
.L_x_156:
[----:B------:R-:W-:Y:S05]  /*d040*/  BSYNC.RECONVERGENT B1 ;  /* 0x0000000000017941 */ /* 0x000fea0003800200 */
.L_x_154:
[----:B------:R-:W2:Y:S01]  /*d050*/  LDL.64 R12, [R4] ;  /* 0x00000000040c7983 */ /* 0x000ea20000100a00 */
[----:B------:R-:W-:Y:S01]  /*d060*/  MOV R15, R11 ;  /* 0x0000000b000f7202 */ /* 0x000fe20000000f00 */
[----:B------:R-:W-:Y:S01]  /*d070*/  BSSY.RECONVERGENT B1, `(.L_x_157) ;  /* 0x0000058000017945 */ /* 0x000fe20003800200 */
[----:B------:R-:W-:Y:S01]  /*d080*/  MOV R16, 0xfffffc01 ;  /* 0xfffffc0100107802 */ /* 0x000fe20000000f00 */
[----:B--2---:R-:W-:Y:S01]  /*d090*/  DSETP.MAX.AND P0, P1, R12, R10, PT ;  /* 0x0000000a0c00722a */ /* 0x004fe2000390f000 */
[----:B------:R-:W-:-:S05]  /*d0a0*/  IMAD.MOV.U32 R14, RZ, RZ, R13 ;  /* 0x000000ffff0e7224 */ /* 0x000fca00078e000d */
[----:B------:R-:W-:Y:S02]  /*d0b0*/  FSEL R25, R14, R15, P0 ;  /* 0x0000000f0e197208 */ /* 0x000fe40000000000 */
[----:B------:R-:W-:-:S05]  /*d0c0*/  SEL R24, R12, R10, P0 ;  /* 0x0000000a0c187207 */ /* 0x000fca0000000000 */
[--C-:B------:R-:W-:Y:S01]  /*d0d0*/  IMAD.MOV.U32 R10, RZ, RZ, R24.reuse ;  /* 0x000000ffff0a7224 */ /* 0x100fe200078e0018 */
[----:B------:R-:W-:Y:S01]  /*d0e0*/  @P1 LOP3.LUT R25, R15, 0x80000, RZ, 0xfc, !PT ;  /* 0x000800000f191812 */ /* 0x000fe200078efcff */
[----:B------:R-:W-:-:S03]  /*d0f0*/  IMAD.MOV.U32 R26, RZ, RZ, R24 ;  /* 0x000000ffff1a7224 */ /* 0x000fc600078e0018 */
[----:B------:R-:W-:Y:S02]  /*d100*/  ISETP.GT.AND P0, PT, R25, 0xfffff, PT ;  /* 0x000fffff1900780c */ /* 0x000fe40003f04270 */
[----:B------:R-:W-:-:S11]  /*d110*/  MOV R11, R25 ;  /* 0x00000019000b7202 */ /* 0x000fd60000000f00 */
[----:B------:R-:W-:Y:S01]  /*d120*/  @!P0 DMUL R10, R10, 1.80143985094819840000e+16 ;  /* 0x435000000a0a8828 */ /* 0x000fe20000000000 */
[----:B------:R-:W-:-:S09]  /*d130*/  @!P0 IMAD.MOV.U32 R16, RZ, RZ, -0x435 ;  /* 0xfffffbcbff108424 */ /* 0x000fd200078e00ff */
[----:B------:R-:W-:Y:S01]  /*d140*/  @!P0 IMAD.MOV.U32 R25, RZ, RZ, R11 ;  /* 0x000000ffff198224 */ /* 0x000fe200078e000b */
[----:B------:R-:W-:-:S03]  /*d150*/  @!P0 MOV R26, R10 ;  /* 0x0000000a001a8202 */ /* 0x000fc60000000f00 */
[----:B------:R-:W-:-:S05]  /*d160*/  VIADD R12, R25, 0xffffffff ;  /* 0xffffffff190c7836 */ /* 0x000fca0000000000 */
[----:B------:R-:W-:-:S13]  /*d170*/  ISETP.GT.U32.AND P1, PT, R12, 0x7feffffe, PT ;  /* 0x7feffffe0c00780c */ /* 0x000fda0003f24070 */
[----:B------:R-:W-:Y:S05]  /*d180*/  @P1 BRA `(.L_x_158) ;  /* 0x0000000400001947 */ /* 0x000fea0003800000 */
[----:B------:R-:W-:Y:S01]  /*d190*/  LOP3.LUT R10, R25, 0xfffff, RZ, 0xc0, !PT ;  /* 0x000fffff190a7812 */ /* 0x000fe200078ec0ff */
[----:B------:R-:W-:Y:S01]  /*d1a0*/  IMAD.MOV.U32 R22, RZ, RZ, -0x748574fc ;  /* 0x8b7a8b04ff167424 */ /* 0x000fe200078e00ff */
[----:B------:R-:W-:Y:S01]  /*d1b0*/  UMOV UR6, 0x3ae80f1e ;  /* 0x3ae80f1e00067882 */ /* 0x000fe20000000000 */
[----:B------:R-:W-:Y:S01]  /*d1c0*/  IMAD.MOV.U32 R23, RZ, RZ, 0x3ed0ee25 ;  /* 0x3ed0ee25ff177424 */ /* 0x000fe200078e00ff */
[----:B------:R-:W-:Y:S01]  /*d1d0*/  LOP3.LUT R27, R10, 0x3ff00000, RZ, 0xfc, !PT ;  /* 0x3ff000000a1b7812 */ /* 0x000fe200078efcff */
[----:B------:R-:W-:Y:S01]  /*d1e0*/  UMOV UR7, 0x3eb1380b ;  /* 0x3eb1380b00077882 */ /* 0x000fe20000000000 */
[----:B------:R-:W-:Y:S01]  /*d1f0*/  MOV R10, RZ ;  /* 0x000000ff000a7202 */ /* 0x000fe20000000f00 */
[----:B------:R-:W-:Y:S01]  /*d200*/  UMOV UR12, 0x80000000 ;  /* 0x80000000000c7882 */ /* 0x000fe20000000000 */
[----:B------:R-:W-:Y:S01]  /*d210*/  ISETP.GE.U32.AND P0, PT, R27, 0x3ff6a09f, PT ;  /* 0x3ff6a09f1b00780c */ /* 0x000fe20003f06070 */
[----:B------:R-:W-:Y:S01]  /*d220*/  UMOV UR13, 0x43300000 ;  /* 0x43300000000d7882 */ /* 0x000fe20000000000 */
[----:B------:R-:W-:-:S11]  /*d230*/  LEA.HI R16, R25, R16, RZ, 0xc ;  /* 0x0000001019107211 */ /* 0x000fd600078f60ff */
[----:B------:R-:W-:Y:S01]  /*d240*/  @P0 VIADD R11, R27, 0xfff00000 ;  /* 0xfff000001b0b0836 */ /* 0x000fe20000000000 */
[----:B------:R-:W-:-:S03]  /*d250*/  @P0 IADD3 R16, PT, PT, R16, 0x1, RZ ;  /* 0x0000000110100810 */ /* 0x000fc60007ffe0ff */
        /* <DEDUP_REMOVED lines=51> */
.L_x_158:
[----:B------:R-:W-:Y:S01]  /*d590*/  IMAD.MOV.U32 R12, RZ, RZ, 0x0 ;  /* 0x00000000ff0c7424 */ /* 0x000fe200078e00ff */
[----:B------:R-:W-:Y:S02]  /*d5a0*/  MOV R13, 0x7ff00000 ;  /* 0x7ff00000000d7802 */ /* 0x000fe40000000f00 */
[----:B------:R-:W-:-:S04]  /*d5b0*/  LOP3.LUT P0, RZ, R11, 0x7fffffff, RZ, 0xc0, !PT ;  /* 0x7fffffff0bff7812 */ /* 0x000fc8000780c0ff */
[----:B------:R-:W-:-:S10]  /*d5c0*/  DFMA R12, R10, R12, +INF ;  /* 0x7ff000000a0c742b */ /* 0x000fd4000000000c */
[----:B------:R-:W-:Y:S02]  /*d5d0*/  FSEL R24, R12, RZ, P0 ;  /* 0x000000ff0c187208 */ /* 0x000fe40000000000 */
[----:B------:R-:W-:-:S07]  /*d5e0*/  FSEL R25, R13, -QNAN , P0 ;  /* 0xfff000000d197808 */ /* 0x000fce0000000000 */
.L_x_159:
[----:B------:R-:W-:Y:S05]  /*d5f0*/  BSYNC.RECONVERGENT B1 ;  /* 0x0000000000017941 */ /* 0x000fea0003800200 */
.L_x_157:
[----:B------:R-:W-:-:S07]  /*d600*/  DADD R8, -R24, R8 ;  /* 0x0000000018087229 */ /* 0x000fce0000000108 */
[----:B------:R0:W-:Y:S04]  /*d610*/  STL.64 [R0], R8 ;  /* 0x0000000800007387 */ /* 0x0001e80000100a00 */
[----:B------:R-:W2:Y:S01]  /*d620*/  LDL.64 R10, [R6] ;  /* 0x00000000060a7983 */ /* 0x000ea20000100a00 */
[----:B------:R-:W-:Y:S01]  /*d630*/  VIADD R2, R2, 0x1 ;  /* 0x0000000102027836 */ /* 0x000fe20000000000 */
[----:B------:R-:W-:-:S04]  /*d640*/  IADD3 R20, P1, PT, R20, 0x8, RZ ;  /* 0x0000000814147810 */ /* 0x000fc80007f3e0ff */
[----:B------:R-:W-:Y:S01]  /*d650*/  ISETP.NE.AND P0, PT, R2, RZ, PT ;  /* 0x000000ff0200720c */ /* 0x000fe20003f05270 */
[----:B------:R-:W-:Y:S01]  /*d660*/  IMAD.X R21, RZ, RZ, R21, P1 ;  /* 0x000000ffff157224 */ /* 0x000fe200008e0615 */
[----:B--2---:R-:W-:-:S07]  /*d670*/  DADD R10, R8, -R10 ;  /* 0x00000000080a7229 */ /* 0x004fce000000080a */
[----:B------:R0:W-:Y:S04]  /*d680*/  STL.64 [R5], R10 ;  /* 0x0000000a05007387 */ /* 0x0001e80000100a00 */
[----:B------:R-:W-:Y:S05]  /*d690*/  @!P0 BRA `(.L_x_160) ;  /* 0x00000008001c8947 */ /* 0x000fea0003800000 */
[----:B0-----:R-:W-:Y:S01]  /*d6a0*/  IADD3 R5, PT, PT, R5, 0x8, RZ ;  /* 0x0000000805057810 */ /* 0x001fe20007ffe0ff */
[----:B------:R-:W-:Y:S01]  /*d6b0*/  VIADD R0, R0, 0x8 ;  /* 0x0000000800007836 */ /* 0x000fe20000000000 */
[----:B------:R-:W-:Y:S01]  /*d6c0*/  IADD3 R3, PT, PT, R3, 0x8, RZ ;  /* 0x0000000803037810 */ /* 0x000fe20007ffe0ff */
[----:B------:R-:W-:Y:S01]  /*d6d0*/  VIADD R4, R4, 0x8 ;  /* 0x0000000804047836 */ /* 0x000fe20000000000 */
[----:B------:R-:W-:Y:S06]  /*d6e0*/  BRA `(.L_x_161) ;  /* 0xfffffff000d47947 */ /* 0x000fec000383ffff */
.L_x_122:
[----:B------:R-:W4:Y:S01]  /*d6f0*/  LDC R2, c[0x0][0x3a0] ;  /* 0x0000e800ff027b82 */ /* 0x000f220000000800 */
[----:B------:R-:W-:Y:S01]  /*d700*/  UISETP.GE.U32.AND UP0, UPT, UR4, 0xf, UPT ;  /* 0x0000000f0400788c */ /* 0x000fe2000bf06070 */
[----:B------:R-:W-:Y:S01]  /*d710*/  IMAD.MOV.U32 R3, RZ, RZ, RZ ;  /* 0x000000ffff037224 */ /* 0x000fe200078e00ff */
[----:B----4-:R-:W-:-:S04]  /*d720*/  LOP3.LUT R9, R2, 0xf, RZ, 0xc0, !PT ;  /* 0x0000000f02097812 */ /* 0x010fc800078ec0ff */
[----:B------:R-:W-:-:S03]  /*d730*/  ISETP.NE.AND P1, PT, R9, RZ, PT ;  /* 0x000000ff0900720c */ /* 0x000fc60003f25270 */
[----:B------:R-:W-:Y:S10]  /*d740*/  BRA.U !UP0, `(.L_x_162) ;  /* 0x0000000108ec7547 */ /* 0x000ff4000b800000 */
[----:B------:R-:W-:Y:S01]  /*d750*/  LOP3.LUT R3, R2, 0x7ffffff0, RZ, 0xc0, !PT ;  /* 0x7ffffff002037812 */ /* 0x000fe200078ec0ff */
[----:B------:R-:W-:Y:S01]  /*d760*/  VIADD R6, R20, 0x40 ;  /* 0x0000004014067836 */ /* 0x000fe20000000000 */
[C---:B------:R-:W-:Y:S01]  /*d770*/  IADD3 R4, PT, PT, R1.reuse, 0x40, RZ ;  /* 0x0000004001047810 */ /* 0x040fe20007ffe0ff */
[----:B0-23--:R-:W-:Y:S02]  /*d780*/  VIADD R5, R1, 0xb8 ;  /* 0x000000b801057836 */ /* 0x00dfe40000000000 */
[----:B------:R-:W-:-:S07]  /*d790*/  IMAD.MOV R8, RZ, RZ, -R3 ;  /* 0x000000ffff087224 */ /* 0x000fce00078e0a03 */
.L_x_163:
[----:B------:R-:W2:Y:S04]  /*d7a0*/  LDL.64 R10, [R6+-0x40] ;  /* 0xffffc000060a7983 */ /* 0x000ea80000100a00 */
[----:B--2---:R0:W-:Y:S04]  /*d7b0*/  STL.64 [R4+-0x40], R10 ;  /* 0xffffc00a04007387 */ /* 0x0041e80000100a00 */
[----:B------:R-:W-:Y:S04]  /*d7c0*/  STL.64 [R5+-0x40], RZ ;  /* 0xffffc0ff05007387 */ /* 0x000fe80000100a00 */
[----:B------:R-:W2:Y:S04]  /*d7d0*/  LDL.64 R12, [R6+-0x38] ;  /* 0xffffc800060c7983 */ /* 0x000ea80000100a00 */
[----:B--2---:R2:W-:Y:S04]  /*d7e0*/  STL.64 [R4+-0x38], R12 ;  /* 0xffffc80c04007387 */ /* 0x0045e80000100a00 */
[----:B------:R-:W-:Y:S04]  /*d7f0*/  STL.64 [R5+-0x38], RZ ;  /* 0xffffc8ff05007387 */ /* 0x000fe80000100a00 */
[----:B------:R-:W3:Y:S04]  /*d800*/  LDL.64 R14, [R6+-0x30] ;  /* 0xffffd000060e7983 */ /* 0x000ee80000100a00 */
[----:B---3--:R3:W-:Y:S04]  /*d810*/  STL.64 [R4+-0x30], R14 ;  /* 0xffffd00e04007387 */ /* 0x0087e80000100a00 */
[----:B------:R-:W-:Y:S04]  /*d820*/  STL.64 [R5+-0x30], RZ ;  /* 0xffffd0ff05007387 */ /* 0x000fe80000100a00 */
[----:B-1----:R-:W4:Y:S04]  /*d830*/  LDL.64 R22, [R6+-0x28] ;  /* 0xffffd80006167983 */ /* 0x002f280000100a00 */
[----:B----4-:R1:W-:Y:S04]  /*d840*/  STL.64 [R4+-0x28], R22 ;  /* 0xffffd81604007387 */ /* 0x0103e80000100a00 */
[----:B------:R-:W-:Y:S04]  /*d850*/  STL.64 [R5+-0x28], RZ ;  /* 0xffffd8ff05007387 */ /* 0x000fe80000100a00 */
[----:B0-----:R-:W4:Y:S04]  /*d860*/  LDL.64 R10, [R6+-0x20] ;  /* 0xffffe000060a7983 */ /* 0x001f280000100a00 */
[----:B----4-:R0:W-:Y:S04]  /*d870*/  STL.64 [R4+-0x20], R10 ;  /* 0xffffe00a04007387 */ /* 0x0101e80000100a00 */
[----:B------:R-:W-:Y:S04]  /*d880*/  STL.64 [R5+-0x20], RZ ;  /* 0xffffe0ff05007387 */ /* 0x000fe80000100a00 */
[----:B--2---:R-:W2:Y:S04]  /*d890*/  LDL.64 R12, [R6+-0x18] ;  /* 0xffffe800060c7983 */ /* 0x004ea80000100a00 */
[----:B--2---:R2:W-:Y:S04]  /*d8a0*/  STL.64 [R4+-0x18], R12 ;  /* 0xffffe80c04007387 */ /* 0x0045e80000100a00 */
[----:B------:R-:W-:Y:S04]  /*d8b0*/  STL.64 [R5+-0x18], RZ ;  /* 0xffffe8ff05007387 */ /* 0x000fe80000100a00 */
[----:B---3--:R-:W3:Y:S04]  /*d8c0*/  LDL.64 R14, [R6+-0x10] ;  /* 0xfffff000060e7983 */ /* 0x008ee80000100a00 */
[----:B---3--:R3:W-:Y:S04]  /*d8d0*/  STL.64 [R4+-0x10], R14 ;  /* 0xfffff00e04007387 */ /* 0x0087e80000100a00 */
[----:B------:R-:W-:Y:S04]  /*d8e0*/  STL.64 [R5+-0x10], RZ ;  /* 0xfffff0ff05007387 */ /* 0x000fe80000100a00 */
[----:B-1----:R-:W4:Y:S04]  /*d8f0*/  LDL.64 R22, [R6+-0x8] ;  /* 0xfffff80006167983 */ /* 0x002f280000100a00 */
[----:B----4-:R1:W-:Y:S04]  /*d900*/  STL.64 [R4+-0x8], R22 ;  /* 0xfffff81604007387 */ /* 0x0103e80000100a00 */
[----:B------:R-:W-:Y:S04]  /*d910*/  STL.64 [R5+-0x8], RZ ;  /* 0xfffff8ff05007387 */ /* 0x000fe80000100a00 */
[----:B0-----:R-:W4:Y:S04]  /*d920*/  LDL.64 R10, [R6] ;  /* 0x00000000060a7983 */ /* 0x001f280000100a00 */
[----:B----4-:R0:W-:Y:S04]  /*d930*/  STL.64 [R4], R10 ;  /* 0x0000000a04007387 */ /* 0x0101e80000100a00 */
[----:B------:R-:W-:Y:S04]  /*d940*/  STL.64 [R5], RZ ;  /* 0x000000ff05007387 */ /* 0x000fe80000100a00 */
[----:B--2---:R-:W2:Y:S04]  /*d950*/  LDL.64 R12, [R6+0x8] ;  /* 0x00000800060c7983 */ /* 0x004ea80000100a00 */
[----:B--2---:R2:W-:Y:S04]  /*d960*/  STL.64 [R4+0x8], R12 ;  /* 0x0000080c04007387 */ /* 0x0045e80000100a00 */
[----:B------:R-:W-:Y:S04]  /*d970*/  STL.64 [R5+0x8], RZ ;  /* 0x000008ff05007387 */ /* 0x000fe80000100a00 */
[----:B---3--:R-:W3:Y:S04]  /*d980*/  LDL.64 R14, [R6+0x10] ;  /* 0x00001000060e7983 */ /* 0x008ee80000100a00 */
[----:B---3--:R3:W-:Y:S04]  /*d990*/  STL.64 [R4+0x10], R14 ;  /* 0x0000100e04007387 */ /* 0x0087e80000100a00 */
[----:B------:R-:W-:Y:S04]  /*d9a0*/  STL.64 [R5+0x10], RZ ;  /* 0x000010ff05007387 */ /* 0x000fe80000100a00 */
[----:B-1----:R-:W4:Y:S04]  /*d9b0*/  LDL.64 R22, [R6+0x18] ;  /* 0x0000180006167983 */ /* 0x002f280000100a00 */
[----:B----4-:R1:W-:Y:S04]  /*d9c0*/  STL.64 [R4+0x18], R22 ;  /* 0x0000181604007387 */ /* 0x0103e80000100a00 */
[----:B------:R-:W-:Y:S04]  /*d9d0*/  STL.64 [R5+0x18], RZ ;  /* 0x000018ff05007387 */ /* 0x000fe80000100a00 */
[----:B0-----:R-:W4:Y:S04]  /*d9e0*/  LDL.64 R10, [R6+0x20] ;  /* 0x00002000060a7983 */ /* 0x001f280000100a00 */
[----:B----4-:R-:W-:Y:S04]  /*d9f0*/  STL.64 [R4+0x20], R10 ;  /* 0x0000200a04007387 */ /* 0x010fe80000100a00 */
[----:B------:R-:W-:Y:S04]  /*da00*/  STL.64 [R5+0x20], RZ ;  /* 0x000020ff05007387 */ /* 0x000fe80000100a00 */
[----:B--2---:R-:W2:Y:S04]  /*da10*/  LDL.64 R12, [R6+0x28] ;  /* 0x00002800060c7983 */ /* 0x004ea80000100a00 */
[----:B--2---:R-:W-:Y:S04]  /*da20*/  STL.64 [R4+0x28], R12 ;  /* 0x0000280c04007387 */ /* 0x004fe80000100a00 */
[----:B------:R-:W-:Y:S04]  /*da30*/  STL.64 [R5+0x28], RZ ;  /* 0x000028ff05007387 */ /* 0x000fe80000100a00 */
[----:B---3--:R-:W2:Y:S01]  /*da40*/  LDL.64 R14, [R6+0x30] ;  /* 0x00003000060e7983 */ /* 0x008ea20000100a00 */
[----:B------:R-:W-:-:S04]  /*da50*/  IADD3 R8, PT, PT, R8, 0x10, RZ ;  /* 0x0000001008087810 */ /* 0x000fc80007ffe0ff */
[----:B------:R-:W-:Y:S01]  /*da60*/  ISETP.NE.AND P0, PT, R8, RZ, PT ;  /* 0x000000ff0800720c */ /* 0x000fe20003f05270 */
[----:B--2---:R-:W-:Y:S04]  /*da70*/  STL.64 [R4+0x30], R14 ;  /* 0x0000300e04007387 */ /* 0x004fe80000100a00 */
[----:B------:R-:W-:Y:S04]  /*da80*/  STL.64 [R5+0x30], RZ ;  /* 0x000030ff05007387 */ /* 0x000fe80000100a00 */
[----:B-1----:R0:W2:Y:S02]  /*da90*/  LDL.64 R22, [R6+0x38] ;  /* 0x0000380006167983 */ /* 0x0020a40000100a00 */
[----:B0-----:R-:W-:-:S02]  /*daa0*/  VIADD R6, R6, 0x80 ;  /* 0x0000008006067836 */ /* 0x001fc40000000000 */
[----:B--2---:R0:W-:Y:S04]  /*dab0*/  STL.64 [R4+0x38], R22 ;  /* 0x0000381604007387 */ /* 0x0041e80000100a00 */
[----:B------:R1:W-:Y:S01]  /*dac0*/  STL.64 [R5+0x38], RZ ;  /* 0x000038ff05007387 */ /* 0x0003e20000100a00 */
[----:B0-----:R-:W-:Y:S01]  /*dad0*/  VIADD R4, R4, 0x80 ;  /* 0x0000008004047836 */ /* 0x001fe20000000000 */
[----:B-1----:R-:W-:Y:S01]  /*dae0*/  IADD3 R5, PT, PT, R5, 0x80, RZ ;  /* 0x0000008005057810 */ /* 0x002fe20007ffe0ff */
[----:B------:R-:W-:Y:S06]  /*daf0*/  @P0 BRA `(.L_x_163) ;  /* 0xfffffffc00280947 */ /* 0x000fec000383ffff */
.L_x_162:
[----:B------:R-:W-:Y:S05]  /*db00*/  @!P1 BRA `(.L_x_160) ;  /* 0x0000000400009947 */ /* 0x000fea0003800000 */
[----:B------:R-:W-:Y:S01]  /*db10*/  ISETP.GE.U32.AND P0, PT, R9, 0x8, PT ;  /* 0x000000080900780c */ /* 0x000fe20003f06070 */
[----:B------:R-:W-:-:S12]  /*db20*/  UISETP.NE.AND UP0, UPT, UR9, URZ, UPT ;  /* 0x000000ff0900728c */ /* 0x000fd8000bf05270 */
[----:B------:R-:W-:Y:S05]  /*db30*/  @!P0 BRA `(.L_x_164) ;  /* 0x00000000006c8947 */ /* 0x000fea0003800000 */
[----:B------:R-:W-:-:S05]  /*db40*/  IMAD R6, R3, 0x8, R20 ;  /* 0x0000000803067824 */ /* 0x000fca00078e0214 */
[----:B0-23--:R-:W2:Y:S01]  /*db50*/  LDL.64 R4, [R6] ;  /* 0x0000000006047983 */ /* 0x00dea20000100a00 */
[----:B------:R-:W-:-:S05]  /*db60*/  IMAD R15, R3, 0x8, R1 ;  /* 0x00000008030f7824 */ /* 0x000fca00078e0201 */
[----:B------:R-:W-:Y:S04]  /*db70*/  STL.64 [R15+0x78], RZ ;  /* 0x000078ff0f007387 */ /* 0x000fe80000100a00 */
[----:B--2---:R0:W-:Y:S04]  /*db80*/  STL.64 [R15], R4 ;  /* 0x000000040f007387 */ /* 0x0041e80000100a00 */
[----:B------:R-:W2:Y:S04]  /*db90*/  LDL.64 R8, [R6+0x8] ;  /* 0x0000080006087983 */ /* 0x000ea80000100a00 */
[----:B------:R-:W-:Y:S04]  /*dba0*/  STL.64 [R15+0x80], RZ ;  /* 0x000080ff0f007387 */ /* 0x000fe80000100a00 */
[----:B--2---:R2:W-:Y:S04]  /*dbb0*/  STL.64 [R15+0x8], R8 ;  /* 0x000008080f007387 */ /* 0x0045e80000100a00 */
[----:B------:R-:W3:Y:S04]  /*dbc0*/  LDL.64 R10, [R6+0x10] ;  /* 0x00001000060a7983 */ /* 0x000ee80000100a00 */
[----:B------:R-:W-:Y:S04]  /*dbd0*/  STL.64 [R15+0x88], RZ ;  /* 0x000088ff0f007387 */ /* 0x000fe80000100a00 */
[----:B---3--:R3:W-:Y:S04]  /*dbe0*/  STL.64 [R15+0x10], R10 ;  /* 0x0000100a0f007387 */ /* 0x0087e80000100a00 */
[----:B------:R-:W4:Y:S04]  /*dbf0*/  LDL.64 R12, [R6+0x18] ;  /* 0x00001800060c7983 */ /* 0x000f280000100a00 */
[----:B------:R-:W-:Y:S04]  /*dc00*/  STL.64 [R15+0x90], RZ ;  /* 0x000090ff0f007387 */ /* 0x000fe80000100a00 */
[----:B----4-:R4:W-:Y:S04]  /*dc10*/  STL.64 [R15+0x18], R12 ;  /* 0x0000180c0f007387 */ /* 0x0109e80000100a00 */
[----:B0-----:R-:W5:Y:S04]  /*dc20*/  LDL.64 R4, [R6+0x20] ;  /* 0x0000200006047983 */ /* 0x001f680000100a00 */
[----:B------:R0:W-:Y:S04]  /*dc30*/  STL.64 [R15+0x98], RZ ;  /* 0x000098ff0f007387 */ /* 0x0001e80000100a00 */
[----:B-----5:R0:W-:Y:S04]  /*dc40*/  STL.64 [R15+0x20], R4 ;  /* 0x000020040f007387 */ /* 0x0201e80000100a00 */
[----:B--2---:R-:W2:Y:S04]  /*dc50*/  LDL.64 R8, [R6+0x28] ;  /* 0x0000280006087983 */ /* 0x004ea80000100a00 */
[----:B------:R0:W-:Y:S04]  /*dc60*/  STL.64 [R15+0xa0], RZ ;  /* 0x0000a0ff0f007387 */ /* 0x0001e80000100a00 */
[----:B--2---:R0:W-:Y:S04]  /*dc70*/  STL.64 [R15+0x28], R8 ;  /* 0x000028080f007387 */ /* 0x0041e80000100a00 */
[----:B---3--:R-:W2:Y:S04]  /*dc80*/  LDL.64 R10, [R6+0x30] ;  /* 0x00003000060a7983 */ /* 0x008ea80000100a00 */
[----:B------:R0:W-:Y:S04]  /*dc90*/  STL.64 [R15+0xa8], RZ ;  /* 0x0000a8ff0f007387 */ /* 0x0001e80000100a00 */
[----:B--2---:R0:W-:Y:S04]  /*dca0*/  STL.64 [R15+0x30], R10 ;  /* 0x0000300a0f007387 */ /* 0x0041e80000100a00 */
[----:B----4-:R-:W2:Y:S01]  /*dcb0*/  LDL.64 R12, [R6+0x38] ;  /* 0x00003800060c7983 */ /* 0x010ea20000100a00 */
[----:B------:R-:W-:-:S03]  /*dcc0*/  IADD3 R3, PT, PT, R3, 0x8, RZ ;  /* 0x0000000803037810 */ /* 0x000fc60007ffe0ff */
[----:B------:R0:W-:Y:S04]  /*dcd0*/  STL.64 [R15+0xb0], RZ ;  /* 0x0000b0ff0f007387 */ /* 0x0001e80000100a00 */
[----:B--2---:R0:W-:Y:S02]  /*dce0*/  STL.64 [R15+0x38], R12 ;  /* 0x0000380c0f007387 */ /* 0x0041e40000100a00 */
.L_x_164:
[----:B------:R-:W-:Y:S05]  /*dcf0*/  BRA.U !UP0, `(.L_x_160) ;  /* 0x0000000108847547 */ /* 0x000fea000b800000 */
[----:B------:R-:W-:Y:S01]  /*dd00*/  UISETP.GE.U32.AND UP0, UPT, UR9, 0x4, UPT ;  /* 0x000000040900788c */ /* 0x000fe2000bf06070 */
[----:B------:R-:W-:-:S04]  /*dd10*/  LOP3.LUT R2, R2, 0x3, RZ, 0xc0, !PT ;  /* 0x0000000302027812 */ /* 0x000fc800078ec0ff */
[----:B------:R-:W-:-:S04]  /*dd20*/  ISETP.NE.AND P0, PT, R2, RZ, PT ;  /* 0x000000ff0200720c */ /* 0x000fc80003f05270 */
[----:B------:R-:W-:Y:S09]  /*dd30*/  BRA.U !UP0, `(.L_x_165) ;  /* 0x00000001083c7547 */ /* 0x000ff2000b800000 */
[----:B------:R-:W-:-:S05]  /*dd40*/  IMAD R6, R3, 0x8, R20 ;  /* 0x0000000803067824 */ /* 0x000fca00078e0214 */
[----:B0-23--:R-:W2:Y:S01]  /*dd50*/  LDL.64 R4, [R6] ;  /* 0x0000000006047983 */ /* 0x00dea20000100a00 */
[----:B------:R-:W-:-:S05]  /*dd60*/  IMAD R15, R3, 0x8, R1 ;  /* 0x00000008030f7824 */ /* 0x000fca00078e0201 */
[----:B------:R4:W-:Y:S04]  /*dd70*/  STL.64 [R15+0x78], RZ ;  /* 0x000078ff0f007387 */ /* 0x0009e80000100a00 */
[----:B--2---:R4:W-:Y:S04]  /*dd80*/  STL.64 [R15], R4 ;  /* 0x000000040f007387 */ /* 0x0049e80000100a00 */
[----:B------:R-:W2:Y:S04]  /*dd90*/  LDL.64 R8, [R6+0x8] ;  /* 0x0000080006087983 */ /* 0x000ea80000100a00 */
[----:B------:R4:W-:Y:S04]  /*dda0*/  STL.64 [R15+0x80], RZ ;  /* 0x000080ff0f007387 */ /* 0x0009e80000100a00 */
[----:B--2---:R4:W-:Y:S04]  /*ddb0*/  STL.64 [R15+0x8], R8 ;  /* 0x000008080f007387 */ /* 0x0049e80000100a00 */
[----:B------:R-:W2:Y:S04]  /*ddc0*/  LDL.64 R10, [R6+0x10] ;  /* 0x00001000060a7983 */ /* 0x000ea80000100a00 */
[----:B------:R4:W-:Y:S04]  /*ddd0*/  STL.64 [R15+0x88], RZ ;  /* 0x000088ff0f007387 */ /* 0x0009e80000100a00 */
[----:B--2---:R4:W-:Y:S04]  /*dde0*/  STL.64 [R15+0x10], R10 ;  /* 0x0000100a0f007387 */ /* 0x0049e80000100a00 */
[----:B------:R-:W2:Y:S01]  /*ddf0*/  LDL.64 R12, [R6+0x18] ;  /* 0x00001800060c7983 */ /* 0x000ea20000100a00 */
[----:B------:R-:W-:-:S03]  /*de00*/  IADD3 R3, PT, PT, R3, 0x4, RZ ;  /* 0x0000000403037810 */ /* 0x000fc60007ffe0ff */
[----:B------:R4:W-:Y:S04]  /*de10*/  STL.64 [R15+0x90], RZ ;  /* 0x000090ff0f007387 */ /* 0x0009e80000100a00 */
[----:B--2---:R4:W-:Y:S02]  /*de20*/  STL.64 [R15+0x18], R12 ;  /* 0x0000180c0f007387 */ /* 0x0049e40000100a00 */
.L_x_165:
[----:B------:R-:W-:Y:S05]  /*de30*/  @!P0 BRA `(.L_x_160) ;  /* 0x0000000000348947 */ /* 0x000fea0003800000 */
[C---:B0---4-:R-:W-:Y:S02]  /*de40*/  IMAD R4, R3.reuse, 0x8, R0 ;  /* 0x0000000803047824 */ /* 0x051fe400078e0200 */
[C---:B------:R-:W-:Y:S02]  /*de50*/  IMAD R20, R3.reuse, 0x8, R20 ;  /* 0x0000000803147824 */ /* 0x040fe400078e0214 */
[----:B--23--:R-:W-:Y:S02]  /*de60*/  IMAD R5, R3, 0x8, R1 ;  /* 0x0000000803057824 */ /* 0x00cfe400078e0201 */
[----:B------:R-:W-:-:S07]  /*de70*/  IMAD.MOV R0, RZ, RZ, -R2 ;  /* 0x000000ffff007224 */ /* 0x000fce00078e0a02 */
.L_x_166:
[----:B------:R0:W2:Y:S01]  /*de80*/  LDL.64 R2, [R20] ;  /* 0x0000000014027983 */ /* 0x0000a20000100a00 */
[----:B------:R-:W-:-:S05]  /*de90*/  VIADD R0, R0, 0x1 ;  /* 0x0000000100007836 */ /* 0x000fca0000000000 */
[----:B------:R-:W-:Y:S02]  /*dea0*/  ISETP.NE.AND P0, PT, R0, RZ, PT ;  /* 0x000000ff0000720c */ /* 0x000fe40003f05270 */
[----:B0-----:R-:W-:Y:S01]  /*deb0*/  IADD3 R20, PT, PT, R20, 0x8, RZ ;  /* 0x0000000814147810 */ /* 0x001fe20007ffe0ff */
[----:B--2---:R0:W-:Y:S04]  /*dec0*/  STL.64 [R5], R2 ;  /* 0x0000000205007387 */ /* 0x0041e80000100a00 */
[----:B------:R2:W-:Y:S01]  /*ded0*/  STL.64 [R4], RZ ;  /* 0x000000ff04007387 */ /* 0x0005e20000100a00 */
[----:B0-----:R-:W-:Y:S02]  /*dee0*/  VIADD R5, R5, 0x8 ;  /* 0x0000000805057836 */ /* 0x001fe40000000000 */
[----:B--2---:R-:W-:-:S03]  /*def0*/  VIADD R4, R4, 0x8 ;  /* 0x0000000804047836 */ /* 0x004fc60000000000 */
[----:B------:R-:W-:Y:S05]  /*df00*/  @P0 BRA `(.L_x_166) ;  /* 0xfffffffc00dc0947 */ /* 0x000fea000383ffff */
.L_x_160:
[----:B------:R-:W-:Y:S05]  /*df10*/  BSYNC.RECONVERGENT B0 ;  /* 0x0000000000007941 */ /* 0x000fea0003800200 */
.L_x_121:
[----:B------:R-:W-:Y:S01]  /*df20*/  UISETP.GE.U32.AND UP0, UPT, UR4, 0x7, UPT ;  /* 0x000000070400788c */ /* 0x000fe2000bf06070 */
[----:B------:R-:W-:Y:S02]  /*df30*/  ISETP.NE.AND P1, PT, RZ, UR9, PT ;  /* 0x00000009ff007c0c */ /* 0x000fe4000bf25270 */
[----:B0-----:R-:W-:-:S06]  /*df40*/  MOV R0, RZ ;  /* 0x000000ff00007202 */ /* 0x001fcc0000000f00 */
[----:B------:R-:W-:Y:S05]  /*df50*/  BRA.U !UP0, `(.L_x_167) ;  /* 0x0000000508887547 */ /* 0x000fea000b800000 */
[----:B----4-:R-:W0:Y:S01]  /*df60*/  S2R R4, SR_CTAID.Z ;  /* 0x0000000000047919 */ /* 0x010e220000002700 */
[----:B------:R-:W4:Y:S08]  /*df70*/  LDC R37, c[0x0][0x3a0] ;  /* 0x0000e800ff257b82 */ /* 0x000f300000000800 */
[----:B------:R-:W5:Y:S08]  /*df80*/  S2UR UR4, SR_CTAID.X ;  /* 0x00000000000479c3 */ /* 0x000f700000002500 */
[----:B------:R-:W5:Y:S08]  /*df90*/  LDC R0, c[0x0][0x360] ;  /* 0x0000d800ff007b82 */ /* 0x000f700000000800 */
[----:B------:R-:W1:Y:S01]  /*dfa0*/  S2UR UR5, SR_CTAID.Y ;  /* 0x00000000000579c3 */ /* 0x000e620000002600 */
[----:B----4-:R-:W-:-:S02]  /*dfb0*/  IMAD R2, R37, R37, RZ ;  /* 0x0000002525027224 */ /* 0x010fc400078e02ff */
[----:B0-----:R-:W-:-:S05]  /*dfc0*/  IMAD R20, R4, R37, RZ ;  /* 0x0000002504147224 */ /* 0x001fca00078e02ff */
[----:B------:R-:W0:Y:S01]  /*dfd0*/  LDC.64 R12, c[0x0][0x388] ;  /* 0x0000e200ff0c7b82 */ /* 0x000e220000000a00 */
[----:B------:R-:W-:Y:S02]  /*dfe0*/  IMAD R7, R2, R4, R7 ;  /* 0x0000000402077224 */ /* 0x000fe400078e0207 */
[C---:B------:R-:W-:Y:S01]  /*dff0*/  VIADD R4, R20.reuse, 0x7 ;  /* 0x0000000714047836 */ /* 0x040fe20000000000 */
[C---:B------:R-:W-:Y:S01]  /*e000*/  IADD3 R8, PT, PT, R20.reuse, 0x5, RZ ;  /* 0x0000000514087810 */ /* 0x040fe20007ffe0ff */
[C---:B------:R-:W-:Y:S01]  /*e010*/  VIADD R6, R20.reuse, 0x6 ;  /* 0x0000000614067836 */ /* 0x040fe20000000000 */
[C---:B------:R-:W-:Y:S01]  /*e020*/  IADD3 R18, PT, PT, R20.reuse, 0x2, RZ ;  /* 0x0000000214127810 */ /* 0x040fe20007ffe0ff */
[C---:B--2---:R-:W-:Y:S01]  /*e030*/  VIADD R14, R20.reuse, 0x4 ;  /* 0x00000004140e7836 */ /* 0x044fe20000000000 */
[----:B------:R-:W2:Y:S01]  /*e040*/  LDC.64 R10, c[0x0][0x390] ;  /* 0x0000e400ff0a7b82 */ /* 0x000ea20000000a00 */
[C---:B------:R-:W-:Y:S02]  /*e050*/  VIADD R16, R20.reuse, 0x3 ;  /* 0x0000000314107836 */ /* 0x040fe40000000000 */
[----:B------:R-:W-:-:S02]  /*e060*/  IMAD R20, R20, R37, R37 ;  /* 0x0000002514147224 */ /* 0x000fc400078e0225 */
[----:B-----5:R-:W-:Y:S01]  /*e070*/  IMAD R7, R0, UR4, R7 ;  /* 0x0000000400077c24 */ /* 0x020fe2000f8e0207 */
[----:B------:R-:W-:Y:S01]  /*e080*/  LOP3.LUT R0, R37, 0x7ffffff8, RZ, 0xc0, !PT ;  /* 0x7ffffff825007812 */ /* 0x000fe200078ec0ff */
[-CC-:B------:R-:W-:Y:S02]  /*e090*/  IMAD R4, R4, R37.reuse, R19.reuse ;  /* 0x0000002504047224 */ /* 0x180fe400078e0213 */
[-CC-:B---3--:R-:W-:Y:S02]  /*e0a0*/  IMAD R5, R6, R37.reuse, R19.reuse ;  /* 0x0000002506057224 */ /* 0x188fe400078e0213 */
[-CC-:B------:R-:W-:Y:S02]  /*e0b0*/  IMAD R8, R8, R37.reuse, R19.reuse ;  /* 0x0000002508087224 */ /* 0x180fe400078e0213 */
[-CC-:B------:R-:W-:Y:S02]  /*e0c0*/  IMAD R14, R14, R37.reuse, R19.reuse ;  /* 0x000000250e0e7224 */ /* 0x180fe400078e0213 */
[----:B------:R-:W-:-:S02]  /*e0d0*/  IMAD R16, R16, R37, R19 ;  /* 0x0000002510107224 */ /* 0x000fc400078e0213 */
[-C--:B------:R-:W-:Y:S02]  /*e0e0*/  IMAD R18, R18, R37.reuse, R19 ;  /* 0x0000002512127224 */ /* 0x080fe400078e0213 */
[----:B------:R-:W-:Y:S02]  /*e0f0*/  IMAD.IADD R20, R19, 0x1, R20 ;  /* 0x0000000113147824 */ /* 0x000fe400078e0214 */
[-C--:B-1----:R-:W-:Y:S02]  /*e100*/  IMAD R6, R7, R37.reuse, UR5 ;  /* 0x0000000507067e24 */ /* 0x082fe4000f8e0225 */
[-C--:B------:R-:W-:Y:S01]  /*e110*/  IMAD R3, R4, R37.reuse, UR5 ;  /* 0x0000000504037e24 */ /* 0x080fe2000f8e0225 */
[----:B------:R-:W-:Y:S01]  /*e120*/  IADD3 R4, PT, PT, R1, 0x20, RZ ;  /* 0x0000002001047810 */ /* 0x000fe20007ffe0ff */
[-C--:B------:R-:W-:Y:S02]  /*e130*/  IMAD R5, R5, R37.reuse, UR5 ;  /* 0x0000000505057e24 */ /* 0x080fe4000f8e0225 */
[----:B------:R-:W-:-:S02]  /*e140*/  IMAD R7, R8, R37, UR5 ;  /* 0x0000000508077e24 */ /* 0x000fc4000f8e0225 */
[-C--:B------:R-:W-:Y:S02]  /*e150*/  IMAD R9, R14, R37.reuse, UR5 ;  /* 0x000000050e097e24 */ /* 0x080fe4000f8e0225 */
[-C--:B------:R-:W-:Y:S02]  /*e160*/  IMAD R33, R16, R37.reuse, UR5 ;  /* 0x0000000510217e24 */ /* 0x080fe4000f8e0225 */
[-C--:B------:R-:W-:Y:S02]  /*e170*/  IMAD R35, R18, R37.reuse, UR5 ;  /* 0x0000000512237e24 */ /* 0x080fe4000f8e0225 */
[----:B------:R-:W-:Y:S02]  /*e180*/  IMAD R37, R20, R37, UR5 ;  /* 0x0000000514257e24 */ /* 0x000fe4000f8e0225 */
[----:B------:R-:W-:Y:S02]  /*e190*/  VIADD R8, R1, 0x98 ;  /* 0x0000009801087836 */ /* 0x000fe40000000000 */
[----:B------:R-:W-:-:S07]  /*e1a0*/  IMAD.MOV R16, RZ, RZ, -R0 ;  /* 0x000000ffff107224 */ /* 0x000fce00078e0a00 */
.L_x_168:
[----:B0-----:R-:W3:Y:S04]  /*e1b0*/  LDL.64 R20, [R4+-0x20] ;  /* 0xffffe00004147983 */ /* 0x001ee80000100a00 */
[----:B------:R-:W4:Y:S04]  /*e1c0*/  LDL.64 R26, [R8+-0x20] ;  /* 0xffffe000081a7983 */ /* 0x000f280000100a00 */
[----:B------:R-:W5:Y:S04]  /*e1d0*/  LDL.64 R24, [R4+-0x18] ;  /* 0xffffe80004187983 */ /* 0x000f680000100a00 */
[----:B------:R-:W5:Y:S01]  /*e1e0*/  LDL.64 R30, [R8+-0x18] ;  /* 0xffffe800081e7983 */ /* 0x000f620000100a00 */
[----:B0-----:R-:W-:-:S03]  /*e1f0*/  IMAD.WIDE R28, R6, 0x8, R12 ;  /* 0x00000008061c7825 */ /* 0x001fc600078e020c */
[----:B------:R-:W5:Y:S01]  /*e200*/  LDL.64 R14, [R4+-0x10] ;  /* 0xfffff000040e7983 */ /* 0x000f620000100a00 */
[----:B------:R-:W-:-:S03]  /*e210*/  IMAD.WIDE R22, R37, 0x8, R12 ;  /* 0x0000000825167825 */ /* 0x000fc600078e020c */
[----:B---3--:R2:W-:Y:S02]  /*e220*/  STG.E.64 desc[UR10][R28.64], R20 ;  /* 0x000000141c007986 */ /* 0x0085e4000c101b0a */
[--C-:B--2---:R-:W-:Y:S02]  /*e230*/  IMAD.WIDE R20, R6, 0x8, R10.reuse ;  /* 0x0000000806147825 */ /* 0x104fe400078e020a */
[----:B------:R-:W2:Y:S04]  /*e240*/  LDL.64 R28, [R8+-0x10] ;  /* 0xfffff000081c7983 */ /* 0x000ea80000100a00 */
[----:B----4-:R0:W-:Y:S04]  /*e250*/  STG.E.64 desc[UR10][R20.64], R26 ;  /* 0x0000001a14007986 */ /* 0x0101e8000c101b0a */
[----:B-----5:R1:W-:Y:S04]  /*e260*/  STG.E.64 desc[UR10][R22.64], R24 ;  /* 0x0000001816007986 */ /* 0x0203e8000c101b0a */
[----:B0-----:R-:W3:Y:S04]  /*e270*/  LDL.64 R26, [R4+-0x8] ;  /* 0xfffff800041a7983 */ /* 0x001ee80000100a00 */
[----:B------:R-:W4:Y:S01]  /*e280*/  LDL.64 R20, [R8+-0x8] ;  /* 0xfffff80008147983 */ /* 0x000f220000100a00 */
[----:B-1----:R-:W-:-:S03]  /*e290*/  IMAD.WIDE R24, R37, 0x8, R10 ;  /* 0x0000000825187825 */ /* 0x002fc600078e020a */
[----:B------:R-:W5:Y:S04]  /*e2a0*/  LDL.64 R22, [R4] ;  /* 0x0000000004167983 */ /* 0x000f680000100a00 */
[----:B------:R0:W-:Y:S04]  /*e2b0*/  STG.E.64 desc[UR10][R24.64], R30 ;  /* 0x0000001e18007986 */ /* 0x0001e8000c101b0a */
[----:B0-----:R-:W5:Y:S01]  /*e2c0*/  LDL.64 R24, [R8] ;  /* 0x0000000008187983 */ /* 0x001f620000100a00 */
[----:B------:R-:W-:-:S05]  /*e2d0*/  IMAD.WIDE R30, R35, 0x8, R12 ;  /* 0x00000008231e7825 */ /* 0x000fca00078e020c */
[----:B------:R0:W-:Y:S02]  /*e2e0*/  STG.E.64 desc[UR10][R30.64], R14 ;  /* 0x0000000e1e007986 */ /* 0x0001e4000c101b0a */
[----:B0-----:R-:W-:-:S05]  /*e2f0*/  IMAD.WIDE R14, R35, 0x8, R10 ;  /* 0x00000008230e7825 */ /* 0x001fca00078e020a */
[----:B--2---:R0:W-:Y:S02]  /*e300*/  STG.E.64 desc[UR10][R14.64], R28 ;  /* 0x0000001c0e007986 */ /* 0x0041e4000c101b0a */
[C---:B0-----:R-:W-:Y:S02]  /*e310*/  IMAD.WIDE R28, R33.reuse, 0x8, R12 ;  /* 0x00000008211c7825 */ /* 0x041fe400078e020c */
[----:B------:R-:W2:Y:S04]  /*e320*/  LDL.64 R14, [R4+0x8] ;  /* 0x00000800040e7983 */ /* 0x000ea80000100a00 */
[----:B---3--:R0:W-:Y:S02]  /*e330*/  STG.E.64 desc[UR10][R28.64], R26 ;  /* 0x0000001a1c007986 */ /* 0x0081e4000c101b0a */
[----:B0-----:R-:W-:-:S04]  /*e340*/  IMAD.WIDE R26, R33, 0x8, R10 ;  /* 0x00000008211a7825 */ /* 0x001fc800078e020a */
[C---:B------:R-:W-:Y:S01]  /*e350*/  IMAD.WIDE R28, R9.reuse, 0x8, R12 ;  /* 0x00000008091c7825 */ /* 0x040fe200078e020c */
[----:B----4-:R0:W-:Y:S04]  /*e360*/  STG.E.64 desc[UR10][R26.64], R20 ;  /* 0x000000141a007986 */ /* 0x0101e8000c101b0a */
[----:B-----5:R1:W-:Y:S04]  /*e370*/  STG.E.64 desc[UR10][R28.64], R22 ;  /* 0x000000161c007986 */ /* 0x0203e8000c101b0a */
[----:B0-----:R-:W3:Y:S01]  /*e380*/  LDL.64 R20, [R8+0x8] ;  /* 0x0000080008147983 */ /* 0x001ee20000100a00 */
[----:B------:R-:W-:-:S03]  /*e390*/  IMAD.WIDE R26, R9, 0x8, R10 ;  /* 0x00000008091a7825 */ /* 0x000fc600078e020a */
[----:B-1----:R-:W4:Y:S04]  /*e3a0*/  LDL.64 R22, [R4+0x10] ;  /* 0x0000100004167983 */ /* 0x002f280000100a00 */
[----:B------:R0:W-:Y:S04]  /*e3b0*/  STG.E.64 desc[UR10][R26.64], R24 ;  /* 0x000000181a007986 */ /* 0x0001e8000c101b0a */
[----:B------:R-:W5:Y:S04]  /*e3c0*/  LDL.64 R28, [R8+0x18] ;  /* 0x00001800081c7983 */ /* 0x000f680000100a00 */
[----:B0-----:R0:W5:Y:S04]  /*e3d0*/  LDL.64 R24, [R8+0x10] ;  /* 0x0000100008187983 */ /* 0x0011680000100a00 */
[----:B------:R1:W5:Y:S01]  /*e3e0*/  LDL.64 R26, [R4+0x18] ;  /* 0x00001800041a7983 */ /* 0x0003620000100a00 */
[----:B------:R-:W-:-:S04]  /*e3f0*/  IMAD.WIDE R30, R7, 0x8, R12 ;  /* 0x00000008071e7825 */ /* 0x000fc800078e020c */
[----:B------:R-:W-:-:S05]  /*e400*/  VIADD R16, R16, 0x8 ;  /* 0x0000000810107836 */ /* 0x000fca0000000000 */
[----:B------:R-:W-:Y:S01]  /*e410*/  ISETP.NE.AND P0, PT, R16, RZ, PT ;  /* 0x000000ff1000720c */ /* 0x000fe20003f05270 */
[C---:B------:R-:W-:Y:S01]  /*e420*/  IMAD R9, R2.reuse, 0x8, R9 ;  /* 0x0000000802097824 */ /* 0x040fe200078e0209 */
[C---:B------:R-:W-:Y:S01]  /*e430*/  LEA R6, R2.reuse, R6, 0x3 ;  /* 0x0000000602067211 */ /* 0x040fe200078e18ff */
[C---:B------:R-:W-:Y:S01]  /*e440*/  IMAD R33, R2.reuse, 0x8, R33 ;  /* 0x0000000802217824 */ /* 0x040fe200078e0221 */
[C---:B------:R-:W-:Y:S01]  /*e450*/  LEA R35, R2.reuse, R35, 0x3 ;  /* 0x0000002302237211 */ /* 0x040fe200078e18ff */
[----:B------:R-:W-:Y:S01]  /*e460*/  IMAD R37, R2, 0x8, R37 ;  /* 0x0000000802257824 */ /* 0x000fe200078e0225 */
[----:B0-----:R-:W-:Y:S01]  /*e470*/  IADD3 R8, PT, PT, R8, 0x40, RZ ;  /* 0x0000004008087810 */ /* 0x001fe20007ffe0ff */
[----:B-1----:R-:W-:Y:S01]  /*e480*/  VIADD R4, R4, 0x40 ;  /* 0x0000004004047836 */ /* 0x002fe20000000000 */
[----:B--2---:R0:W-:Y:S02]  /*e490*/  STG.E.64 desc[UR10][R30.64], R14 ;  /* 0x0000000e1e007986 */ /* 0x0041e4000c101b0a */
[----:B0-----:R-:W-:-:S04]  /*e4a0*/  IMAD.WIDE R30, R7, 0x8, R10 ;  /* 0x00000008071e7825 */ /* 0x001fc800078e020a */
[--C-:B------:R-:W-:Y:S01]  /*e4b0*/  IMAD.WIDE R14, R5, 0x8, R12.reuse ;  /* 0x00000008050e7825 */ /* 0x100fe200078e020c */
[----:B---3--:R0:W-:Y:S04]  /*e4c0*/  STG.E.64 desc[UR10][R30.64], R20 ;  /* 0x000000141e007986 */ /* 0x0081e8000c101b0a */
[----:B----4-:R1:W-:Y:S01]  /*e4d0*/  STG.E.64 desc[UR10][R14.64], R22 ;  /* 0x000000160e007986 */ /* 0x0103e2000c101b0a */
[----:B0-----:R-:W-:-:S04]  /*e4e0*/  IMAD.WIDE R20, R3, 0x8, R12 ;  /* 0x0000000803147825 */ /* 0x001fc800078e020c */
[----:B-1----:R-:W-:-:S04]  /*e4f0*/  IMAD.WIDE R22, R5, 0x8, R10 ;  /* 0x0000000805167825 */ /* 0x002fc800078e020a */
[----:B------:R-:W-:Y:S01]  /*e500*/  IMAD.WIDE R14, R3, 0x8, R10 ;  /* 0x00000008030e7825 */ /* 0x000fe200078e020a */
[----:B-----5:R0:W-:Y:S04]  /*e510*/  STG.E.64 desc[UR10][R22.64], R24 ;  /* 0x0000001816007986 */ /* 0x0201e8000c101b0a */
[----:B------:R0:W-:Y:S04]  /*e520*/  STG.E.64 desc[UR10][R20.64], R26 ;  /* 0x0000001a14007986 */ /* 0x0001e8000c101b0a */
[----:B------:R0:W-:Y:S01]  /*e530*/  STG.E.64 desc[UR10][R14.64], R28 ;  /* 0x0000001c0e007986 */ /* 0x0001e2000c101b0a */
[C---:B------:R-:W-:Y:S01]  /*e540*/  IMAD R3, R2.reuse, 0x8, R3 ;  /* 0x0000000802037824 */ /* 0x040fe200078e0203 */
[C---:B------:R-:W-:Y:S01]  /*e550*/  LEA R7, R2.reuse, R7, 0x3 ;  /* 0x0000000702077211 */ /* 0x040fe200078e18ff */
[----:B------:R-:W-:Y:S01]  /*e560*/  IMAD R5, R2, 0x8, R5 ;  /* 0x0000000802057824 */ /* 0x000fe200078e0205 */
[----:B------:R-:W-:Y:S06]  /*e570*/  @P0 BRA `(.L_x_168) ;  /* 0xfffffffc000c0947 */ /* 0x000fec000383ffff */
.L_x_167:
[----:B------:R-:W-:Y:S05]  /*e580*/  @!P1 EXIT ;  /* 0x000000000000994d */ /* 0x000fea0003800000 */
[----:B------:R-:W5:Y:S01]  /*e590*/  LDC R16, c[0x0][0x3a0] ;  /* 0x0000e800ff107b82 */ /* 0x000f620000000800 */
[----:B------:R-:W-:Y:S01]  /*e5a0*/  UISETP.GE.U32.AND UP0, UPT, UR9, 0x4, UPT ;  /* 0x000000040900788c */ /* 0x000fe2000bf06070 */
[----:B-----5:R-:W-:-:S04]  /*e5b0*/  LOP3.LUT R18, R16, 0x3, RZ, 0xc0, !PT ;  /* 0x0000000310127812 */ /* 0x020fc800078ec0ff */
[----:B------:R-:W-:-:S04]  /*e5c0*/  ISETP.NE.AND P0, PT, R18, RZ, PT ;  /* 0x000000ff1200720c */ /* 0x000fc80003f05270 */
[----:B------:R-:W-:Y:S09]  /*e5d0*/  BRA.U !UP0, `(.L_x_169) ;  /* 0x0000000108907547 */ /* 0x000ff2000b800000 */
[C---:B0-----:R-:W-:Y:S01]  /*e5e0*/  IMAD R22, R0.reuse, 0x8, R1 ;  /* 0x0000000800167824 */ /* 0x041fe200078e0201 */
[----:B------:R-:W0:Y:S04]  /*e5f0*/  LDC.64 R20, c[0x0][0x388] ;  /* 0x0000e200ff147b82 */ /* 0x000e280000000a00 */
[----:B------:R-:W5:Y:S04]  /*e600*/  LDL.64 R28, [R22] ;  /* 0x00000000161c7983 */ /* 0x000f680000100a00 */
[----:B------:R-:W5:Y:S01]  /*e610*/  LDL.64 R30, [R22+0x78] ;  /* 0x00007800161e7983 */ /* 0x000f620000100a00 */
[----:B--2-4-:R-:W2:Y:S03]  /*e620*/  LDC.64 R14, c[0x0][0x390] ;  /* 0x0000e400ff0e7b82 */ /* 0x014ea60000000a00 */
[----:B------:R-:W4:Y:S04]  /*e630*/  LDL.64 R2, [R22+0x8] ;  /* 0x0000080016027983 */ /* 0x000f280000100a00 */
[----:B---3--:R-:W3:Y:S04]  /*e640*/  LDL.64 R4, [R22+0x80] ;  /* 0x0000800016047983 */ /* 0x008ee80000100a00 */
[----:B------:R-:W3:Y:S04]  /*e650*/  LDL.64 R6, [R22+0x10] ;  /* 0x0000100016067983 */ /* 0x000ee80000100a00 */
[----:B------:R-:W3:Y:S04]  /*e660*/  LDL.64 R8, [R22+0x88] ;  /* 0x0000880016087983 */ /* 0x000ee80000100a00 */
[----:B------:R-:W3:Y:S04]  /*e670*/  LDL.64 R10, [R22+0x18] ;  /* 0x00001800160a7983 */ /* 0x000ee80000100a00 */
[----:B------:R2:W3:Y:S01]  /*e680*/  LDL.64 R12, [R22+0x90] ;  /* 0x00009000160c7983 */ /* 0x0004e20000100a00 */
[----:B-1----:R-:W-:-:S02]  /*e690*/  IMAD R23, R0, R16, R19 ;  /* 0x0000001000177224 */ /* 0x002fc400078e0213 */
[----:B------:R-:W-:Y:S02]  /*e6a0*/  VIADD R0, R0, 0x4 ;  /* 0x0000000400007836 */ /* 0x000fe40000000000 */
[C---:B------:R-:W-:Y:S02]  /*e6b0*/  IMAD R35, R23.reuse, R16, R17 ;  /* 0x0000001017237224 */ /* 0x040fe400078e0211 */
[----:B------:R-:W-:Y:S02]  /*e6c0*/  IMAD.IADD R23, R23, 0x1, R16 ;  /* 0x0000000117177824 */ /* 0x000fe400078e0210 */
[----:B0-----:R-:W-:-:S03]  /*e6d0*/  IMAD.WIDE R32, R35, 0x8, R20 ;  /* 0x0000000823207825 */ /* 0x001fc600078e0214 */
[CC--:B------:R-:W-:Y:S01]  /*e6e0*/  IADD3 R27, PT, PT, R23.reuse, R16.reuse, RZ ;  /* 0x00000010171b7210 */ /* 0x0c0fe20007ffe0ff */
[----:B------:R-:W-:Y:S02]  /*e6f0*/  IMAD R25, R23, R16, R17 ;  /* 0x0000001017197224 */ /* 0x000fe400078e0211 */
[----:B--2---:R-:W-:-:S04]  /*e700*/  IMAD.WIDE R34, R35, 0x8, R14 ;  /* 0x0000000823227825 */ /* 0x004fc800078e020e */
[C---:B------:R-:W-:Y:S02]  /*e710*/  IMAD.IADD R24, R27.reuse, 0x1, R16 ;  /* 0x000000011b187824 */ /* 0x040fe400078e0210 */
[----:B------:R-:W-:Y:S02]  /*e720*/  IMAD R37, R27, R16, R17 ;  /* 0x000000101b257224 */ /* 0x000fe400078e0211 */
[----:B------:R-:W-:-:S04]  /*e730*/  IMAD.WIDE R22, R25, 0x8, R20 ;  /* 0x0000000819167825 */ /* 0x000fc800078e0214 */
[----:B------:R-:W-:Y:S02]  /*e740*/  IMAD R36, R24, R16, R17 ;  /* 0x0000001018247224 */ /* 0x000fe400078e0211 */
[----:B------:R-:W-:-:S04]  /*e750*/  IMAD.WIDE R24, R25, 0x8, R14 ;  /* 0x0000000819187825 */ /* 0x000fc800078e020e */
[----:B------:R-:W-:-:S04]  /*e760*/  IMAD.WIDE R26, R37, 0x8, R20 ;  /* 0x00000008251a7825 */ /* 0x000fc800078e0214 */
[----:B------:R-:W-:Y:S01]  /*e770*/  IMAD.WIDE R20, R36, 0x8, R20 ;  /* 0x0000000824147825 */ /* 0x000fe200078e0214 */
[----:B-----5:R0:W-:Y:S04]  /*e780*/  STG.E.64 desc[UR10][R32.64], R28 ;  /* 0x0000001c20007986 */ /* 0x0201e8000c101b0a */
[----:B------:R1:W-:Y:S04]  /*e790*/  STG.E.64 desc[UR10][R34.64], R30 ;  /* 0x0000001e22007986 */ /* 0x0003e8000c101b0a */
[----:B----4-:R1:W-:Y:S04]  /*e7a0*/  STG.E.64 desc[UR10][R22.64], R2 ;  /* 0x0000000216007986 */ /* 0x0103e8000c101b0a */
[----:B---3--:R1:W-:Y:S01]  /*e7b0*/  STG.E.64 desc[UR10][R24.64], R4 ;  /* 0x0000000418007986 */ /* 0x0083e2000c101b0a */
[----:B0-----:R-:W-:-:S03]  /*e7c0*/  IMAD.WIDE R28, R37, 0x8, R14 ;  /* 0x00000008251c7825 */ /* 0x001fc600078e020e */
[----:B------:R1:W-:Y:S01]  /*e7d0*/  STG.E.64 desc[UR10][R26.64], R6 ;  /* 0x000000061a007986 */ /* 0x0003e2000c101b0a */
[----:B------:R-:W-:-:S03]  /*e7e0*/  IMAD.WIDE R14, R36, 0x8, R14 ;  /* 0x00000008240e7825 */ /* 0x000fc600078e020e */
[----:B------:R1:W-:Y:S04]  /*e7f0*/  STG.E.64 desc[UR10][R28.64], R8 ;  /* 0x000000081c007986 */ /* 0x0003e8000c101b0a */
[----:B------:R1:W-:Y:S04]  /*e800*/  STG.E.64 desc[UR10][R20.64], R10 ;  /* 0x0000000a14007986 */ /* 0x0003e8000c101b0a */
[----:B------:R1:W-:Y:S02]  /*e810*/  STG.E.64 desc[UR10][R14.64], R12 ;  /* 0x0000000c0e007986 */ /* 0x0003e4000c101b0a */
.L_x_169:
[----:B------:R-:W-:Y:S05]  /*e820*/  @!P0 EXIT ;  /* 0x000000000000894d */ /* 0x000fea0003800000 */
[----:B------:R-:W-:Y:S02]  /*e830*/  ISETP.NE.AND P0, PT, R18, 0x1, PT ;  /* 0x000000011200780c */ /* 0x000fe40003f05270 */
[----:B-1----:R-:W-:-:S04]  /*e840*/  LOP3.LUT R2, R16, 0x1, RZ, 0xc0, !PT ;  /* 0x0000000110027812 */ /* 0x002fc800078ec0ff */
[----:B------:R-:W-:-:S07]  /*e850*/  ISETP.NE.U32.AND P1, PT, R2, 0x1, PT ;  /* 0x000000010200780c */ /* 0x000fce0003f25070 */
[----:B------:R-:W-:Y:S06]  /*e860*/  @!P0 BRA `(.L_x_170) ;  /* 0x0000000000508947 */ /* 0x000fec0003800000 */
[C---:B------:R-:W-:Y:S01]  /*e870*/  LEA R18, R0.reuse, R1, 0x3 ;  /* 0x0000000100127211 */ /* 0x040fe200078e18ff */
[----:B----4-:R-:W1:Y:S04]  /*e880*/  LDC.64 R10, c[0x0][0x388] ;  /* 0x0000e200ff0a7b82 */ /* 0x010e680000000a00 */
[----:B------:R-:W4:Y:S04]  /*e890*/  LDL.64 R6, [R18] ;  /* 0x0000000012067983 */ /* 0x000f280000100a00 */
[----:B--23--:R-:W2:Y:S01]  /*e8a0*/  LDL.64 R4, [R18+0x78] ;  /* 0x0000780012047983 */ /* 0x00cea20000100a00 */
[----:B0-----:R-:W0:Y:S03]  /*e8b0*/  LDC.64 R14, c[0x0][0x390] ;  /* 0x0000e400ff0e7b82 */ /* 0x001e260000000a00 */
[----:B------:R-:W3:Y:S04]  /*e8c0*/  LDL.64 R2, [R18+0x8] ;  /* 0x0000080012027983 */ /* 0x000ee80000100a00 */
[----:B------:R-:W5:Y:S01]  /*e8d0*/  LDL.64 R8, [R18+0x80] ;  /* 0x0000800012087983 */ /* 0x000f620000100a00 */
[----:B------:R-:W-:-:S02]  /*e8e0*/  IMAD R13, R0, R16, R19 ;  /* 0x00000010000d7224 */ /* 0x000fc400078e0213 */
[----:B------:R-:W-:Y:S02]  /*e8f0*/  VIADD R0, R0, 0x2 ;  /* 0x0000000200007836 */ /* 0x000fe40000000000 */
[C---:B------:R-:W-:Y:S02]  /*e900*/  IMAD.IADD R12, R13.reuse, 0x1, R16 ;  /* 0x000000010d0c7824 */ /* 0x040fe400078e0210 */
[-CC-:B------:R-:W-:Y:S02]  /*e910*/  IMAD R21, R13, R16.reuse, R17.reuse ;  /* 0x000000100d157224 */ /* 0x180fe400078e0211 */
[----:B------:R-:W-:Y:S02]  /*e920*/  IMAD R23, R12, R16, R17 ;  /* 0x000000100c177224 */ /* 0x000fe400078e0211 */
[----:B-1----:R-:W-:-:S04]  /*e930*/  IMAD.WIDE R12, R21, 0x8, R10 ;  /* 0x00000008150c7825 */ /* 0x002fc800078e020a */
[----:B------:R-:W-:-:S04]  /*e940*/  IMAD.WIDE R10, R23, 0x8, R10 ;  /* 0x00000008170a7825 */ /* 0x000fc800078e020a */
[----:B0-----:R-:W-:-:S04]  /*e950*/  IMAD.WIDE R20, R21, 0x8, R14 ;  /* 0x0000000815147825 */ /* 0x001fc800078e020e */
[----:B------:R-:W-:Y:S01]  /*e960*/  IMAD.WIDE R14, R23, 0x8, R14 ;  /* 0x00000008170e7825 */ /* 0x000fe200078e020e */
[----:B----4-:R1:W-:Y:S04]  /*e970*/  STG.E.64 desc[UR10][R12.64], R6 ;  /* 0x000000060c007986 */ /* 0x0103e8000c101b0a */
[----:B--2---:R1:W-:Y:S04]  /*e980*/  STG.E.64 desc[UR10][R20.64], R4 ;  /* 0x0000000414007986 */ /* 0x0043e8000c101b0a */
[----:B---3--:R1:W-:Y:S04]  /*e990*/  STG.E.64 desc[UR10][R10.64], R2 ;  /* 0x000000020a007986 */ /* 0x0083e8000c101b0a */
[----:B-----5:R1:W-:Y:S02]  /*e9a0*/  STG.E.64 desc[UR10][R14.64], R8 ;  /* 0x000000080e007986 */ /* 0x0203e4000c101b0a */
.L_x_170:
[----:B------:R-:W-:Y:S05]  /*e9b0*/  @P1 EXIT ;  /* 0x000000000000194d */ /* 0x000fea0003800000 */
[C---:B-1--4-:R-:W-:Y:S01]  /*e9c0*/  LEA R10, R0.reuse, R1, 0x3 ;  /* 0x00000001000a7211 */ /* 0x052fe200078e18ff */
[----:B--23--:R-:W1:Y:S04]  /*e9d0*/  LDC.64 R4, c[0x0][0x388] ;  /* 0x0000e200ff047b82 */ /* 0x00ce680000000a00 */
[----:B------:R-:W2:Y:S04]  /*e9e0*/  LDL.64 R2, [R10] ;  /* 0x000000000a027983 */ /* 0x000ea80000100a00 */
[----:B------:R-:W3:Y:S01]  /*e9f0*/  LDL.64 R6, [R10+0x78] ;  /* 0x000078000a067983 */ /* 0x000ee20000100a00 */
[----:B------:R-:W4:Y:S01]  /*ea00*/  LDC.64 R8, c[0x0][0x390] ;  /* 0x0000e400ff087b82 */ /* 0x000f220000000a00 */
[----:B------:R-:W-:-:S04]  /*ea10*/  IMAD R0, R0, R16, R19 ;  /* 0x0000001000007224 */ /* 0x000fc800078e0213 */
[----:B------:R-:W-:-:S04]  /*ea20*/  IMAD R17, R0, R16, R17 ;  /* 0x0000001000117224 */ /* 0x000fc800078e0211 */
[----:B-1----:R-:W-:-:S04]  /*ea30*/  IMAD.WIDE R4, R17, 0x8, R4 ;  /* 0x0000000811047825 */ /* 0x002fc800078e0204 */
[----:B----4-:R-:W-:Y:S01]  /*ea40*/  IMAD.WIDE R8, R17, 0x8, R8 ;  /* 0x0000000811087825 */ /* 0x010fe200078e0208 */
[----:B--2---:R-:W-:Y:S04]  /*ea50*/  STG.E.64 desc[UR10][R4.64], R2 ;  /* 0x0000000204007986 */ /* 0x004fe8000c101b0a */
[----:B---3--:R-:W-:Y:S01]  /*ea60*/  STG.E.64 desc[UR10][R8.64], R6 ;  /* 0x0000000608007986 */ /* 0x008fe2000c101b0a */
[----:B------:R-:W-:Y:S05]  /*ea70*/  EXIT ;  /* 0x000000000000794d */ /* 0x000fea0003800000 */
        .weak           $__internal_0_$__cuda_sm20_dblrcp_rn_slowpath_v3
        .type           $__internal_0_$__cuda_sm20_dblrcp_rn_slowpath_v3,@function
        .size           $__internal_0_$__cuda_sm20_dblrcp_rn_slowpath_v3,($__internal_1_$__cuda_sm20_dsqrt_rn_f64_mediumpath_v1 - $__internal_0_$__cuda_sm20_dblrcp_rn_slowpath_v3)
$__internal_0_$__cuda_sm20_dblrcp_rn_slowpath_v3:
[----:B------:R-:W-:Y:S01]  /*ea80*/  DSETP.GTU.AND P0, PT, |R10|, +INF , PT ;  /* 0x7ff000000a00742a */ /* 0x000fe20003f0c200 */
[----:B------:R-:W-:-:S13]  /*ea90*/  BSSY.RECONVERGENT B2, `(.L_x_171) ;  /* 0x0000024000027945 */ /* 0x000fda0003800200 */
[----:B------:R-:W-:Y:S05]  /*eaa0*/  @P0 BRA `(.L_x_172) ;  /* 0x0000000000800947 */ /* 0x000fea0003800000 */
[----:B------:R-:W-:-:S05]  /*eab0*/  LOP3.LUT R15, R11, 0x7fffffff, RZ, 0xc0, !PT ;  /* 0x7fffffff0b0f7812 */ /* 0x000fca00078ec0ff */
[----:B------:R-:W-:-:S05]  /*eac0*/  VIADD R14, R15, 0xffffffff ;  /* 0xffffffff0f0e7836 */ /* 0x000fca0000000000 */
[----:B------:R-:W-:-:S13]  /*ead0*/  ISETP.GE.U32.AND P0, PT, R14, 0x7fefffff, PT ;  /* 0x7fefffff0e00780c */ /* 0x000fda0003f06070 */
[----:B------:R-:W-:Y:S01]  /*eae0*/  @P0 LOP3.LUT R23, R11, 0x7ff00000, RZ, 0x3c, !PT ;  /* 0x7ff000000b170812 */ /* 0x000fe200078e3cff */
[----:B------:R-:W-:Y:S01]  /*eaf0*/  @P0 IMAD.MOV.U32 R22, RZ, RZ, RZ ;  /* 0x000000ffff160224 */ /* 0x000fe200078e00ff */
[----:B------:R-:W-:Y:S06]  /*eb00*/  @P0 BRA `(.L_x_173) ;  /* 0x0000000000700947 */ /* 0x000fec0003800000 */
[----:B------:R-:W-:-:S13]  /*eb10*/  ISETP.GE.U32.AND P0, PT, R15, 0x1000001, PT ;  /* 0x010000010f00780c */ /* 0x000fda0003f06070 */
[----:B------:R-:W-:Y:S05]  /*eb20*/  @!P0 BRA `(.L_x_174) ;  /* 0x0000000000388947 */ /* 0x000fea0003800000 */
[----:B------:R-:W-:Y:S01]  /*eb30*/  IADD3 R15, PT, PT, R11, -0x3fe00000, RZ ;  /* 0xc02000000b0f7810 */ /* 0x000fe20007ffe0ff */
[----:B------:R-:W-:Y:S02]  /*eb40*/  IMAD.MOV.U32 R14, RZ, RZ, R10 ;  /* 0x000000ffff0e7224 */ /* 0x000fe400078e000a */
[----:B------:R-:W-:Y:S01]  /*eb50*/  IMAD.MOV.U32 R22, RZ, RZ, R25 ;  /* 0x000000ffff167224 */ /* 0x000fe200078e0019 */
[----:B------:R-:W0:Y:S05]  /*eb60*/  MUFU.RCP64H R23, R15 ;  /* 0x0000000f00177308 */ /* 0x000e2a0000001800 */
[----:B0-----:R-:W-:-:S08]  /*eb70*/  DFMA R24, -R14, R22, 1 ;  /* 0x3ff000000e18742b */ /* 0x001fd00000000116 */
[----:B------:R-:W-:-:S08]  /*eb80*/  DFMA R24, R24, R24, R24 ;  /* 0x000000181818722b */ /* 0x000fd00000000018 */
[----:B------:R-:W-:-:S08]  /*eb90*/  DFMA R24, R22, R24, R22 ;  /* 0x000000181618722b */ /* 0x000fd00000000016 */
[----:B------:R-:W-:-:S08]  /*eba0*/  DFMA R22, -R14, R24, 1 ;  /* 0x3ff000000e16742b */ /* 0x000fd00000000118 */
[----:B------:R-:W-:-:S08]  /*ebb0*/  DFMA R22, R24, R22, R24 ;  /* 0x000000161816722b */ /* 0x000fd00000000018 */
[----:B------:R-:W-:-:S08]  /*ebc0*/  DMUL R22, R22, 2.2250738585072013831e-308 ;  /* 0x0010000016167828 */ /* 0x000fd00000000000 */
[----:B------:R-:W-:-:S08]  /*ebd0*/  DFMA R10, -R10, R22, 1 ;  /* 0x3ff000000a0a742b */ /* 0x000fd00000000116 */
[----:B------:R-:W-:-:S08]  /*ebe0*/  DFMA R10, R10, R10, R10 ;  /* 0x0000000a0a0a722b */ /* 0x000fd0000000000a */
[----:B------:R-:W-:Y:S01]  /*ebf0*/  DFMA R22, R22, R10, R22 ;  /* 0x0000000a1616722b */ /* 0x000fe20000000016 */
[----:B------:R-:W-:Y:S10]  /*ec00*/  BRA `(.L_x_173) ;  /* 0x0000000000307947 */ /* 0x000ff40003800000 */
.L_x_174:
[----:B------:R-:W-:Y:S01]  /*ec10*/  DMUL R10, R10, 8.11296384146066816958e+31 ;  /* 0x469000000a0a7828 */ /* 0x000fe20000000000 */
[----:B------:R-:W-:-:S05]  /*ec20*/  MOV R14, R25 ;  /* 0x00000019000e7202 */ /* 0x000fca0000000f00 */
[----:B------:R-:W0:Y:S02]  /*ec30*/  MUFU.RCP64H R15, R11 ;  /* 0x0000000b000f7308 */ /* 0x000e240000001800 */
[----:B0-----:R-:W-:-:S08]  /*ec40*/  DFMA R22, -R10, R14, 1 ;  /* 0x3ff000000a16742b */ /* 0x001fd0000000010e */
[----:B------:R-:W-:-:S08]  /*ec50*/  DFMA R22, R22, R22, R22 ;  /* 0x000000161616722b */ /* 0x000fd00000000016 */
[----:B------:R-:W-:-:S08]  /*ec60*/  DFMA R22, R14, R22, R14 ;  /* 0x000000160e16722b */ /* 0x000fd0000000000e */
[----:B------:R-:W-:-:S08]  /*ec70*/  DFMA R14, -R10, R22, 1 ;  /* 0x3ff000000a0e742b */ /* 0x000fd00000000116 */
[----:B------:R-:W-:-:S08]  /*ec80*/  DFMA R14, R22, R14, R22 ;  /* 0x0000000e160e722b */ /* 0x000fd00000000016 */
[----:B------:R-:W-:Y:S01]  /*ec90*/  DMUL R22, R14, 8.11296384146066816958e+31 ;  /* 0x469000000e167828 */ /* 0x000fe20000000000 */
[----:B------:R-:W-:Y:S10]  /*eca0*/  BRA `(.L_x_173) ;  /* 0x0000000000087947 */ /* 0x000ff40003800000 */
.L_x_172:
[----:B------:R-:W-:Y:S01]  /*ecb0*/  LOP3.LUT R23, R11, 0x80000, RZ, 0xfc, !PT ;  /* 0x000800000b177812 */ /* 0x000fe200078efcff */
[----:B------:R-:W-:-:S07]  /*ecc0*/  IMAD.MOV.U32 R22, RZ, RZ, R10 ;  /* 0x000000ffff167224 */ /* 0x000fce00078e000a */
.L_x_173:
[----:B------:R-:W-:Y:S05]  /*ecd0*/  BSYNC.RECONVERGENT B2 ;  /* 0x0000000000027941 */ /* 0x000fea0003800200 */
.L_x_171:
[----:B------:R-:W-:Y:S01]  /*ece0*/  IMAD.MOV.U32 R10, RZ, RZ, R6 ;  /* 0x000000ffff0a7224 */ /* 0x000fe200078e0006 */
[----:B------:R-:W-:Y:S01]  /*ecf0*/  MOV R15, R23 ;  /* 0x00000017000f7202 */ /* 0x000fe20000000f00 */
[----:B------:R-:W-:Y:S02]  /*ed00*/  IMAD.MOV.U32 R11, RZ, RZ, 0x0 ;  /* 0x00000000ff0b7424 */ /* 0x000fe400078e00ff */
[----:B------:R-:W-:Y:S02]  /*ed10*/  IMAD.MOV.U32 R14, RZ, RZ, R22 ;  /* 0x000000ffff0e7224 */ /* 0x000fe400078e0016 */
[----:B------:R-:W-:Y:S05]  /*ed20*/  RET.REL.NODEC R10 `(_Z32decode_slices_cubic_kernel_fixedPdS_S_diii) ;  /* 0xffffff100ab47950 */ /* 0x000fea0003c3ffff */
        .weak           $__internal_1_$__cuda_sm20_dsqrt_rn_f64_mediumpath_v1
        .type           $__internal_1_$__cuda_sm20_dsqrt_rn_f64_mediumpath_v1,@function
        .size           $__internal_1_$__cuda_sm20_dsqrt_rn_f64_mediumpath_v1,($_Z32decode_slices_cubic_kernel_fixedPdS_S_diii$__internal_accurate_pow - $__internal_1_$__cuda_sm20_dsqrt_rn_f64_mediumpath_v1)
$__internal_1_$__cuda_sm20_dsqrt_rn_f64_mediumpath_v1:
[----:B------:R-:W-:Y:S01]  /*ed30*/  ISETP.GE.U32.AND P1, PT, R30, -0x3400000, PT ;  /* 0xfcc000001e00780c */ /* 0x000fe20003f26070 */
[----:B------:R-:W-:Y:S01]  /*ed40*/  BSSY.RECONVERGENT B3, `(.L_x_175) ;  /* 0x0000024000037945 */ /* 0x000fe20003800200 */
[----:B------:R-:W-:-:S11]  /*ed50*/  MOV R12, R24 ;  /* 0x00000018000c7202 */ /* 0x000fd60000000f00 */
[----:B------:R-:W-:Y:S05]  /*ed60*/  @!P1 BRA `(.L_x_176) ;  /* 0x0000000000209947 */ /* 0x000fea0003800000 */
[----:B------:R-:W-:-:S10]  /*ed70*/  DFMA.RM R12, R14, R12, R22 ;  /* 0x0000000c0e0c722b */ /* 0x000fd40000004016 */
[----:B------:R-:W-:-:S05]  /*ed80*/  IADD3 R14, P1, PT, R12, 0x1, RZ ;  /* 0x000000010c0e7810 */ /* 0x000fca0007f3e0ff */
[----:B------:R-:W-:-:S06]  /*ed90*/  IMAD.X R15, RZ, RZ, R13, P1 ;  /* 0x000000ffff0f7224 */ /* 0x000fcc00008e060d */
[----:B------:R-:W-:-:S08]  /*eda0*/  DFMA.RP R26, -R12, R14, R26 ;  /* 0x0000000e0c1a722b */ /* 0x000fd0000000811a */
[----:B------:R-:W-:-:S06]  /*edb0*/  DSETP.GT.AND P1, PT, R26, RZ, PT ;  /* 0x000000ff1a00722a */ /* 0x000fcc0003f24000 */
[----:B------:R-:W-:Y:S02]  /*edc0*/  FSEL R12, R14, R12, P1 ;  /* 0x0000000c0e0c7208 */ /* 0x000fe40000800000 */
[----:B------:R-:W-:Y:S01]  /*edd0*/  FSEL R13, R15, R13, P1 ;  /* 0x0000000d0f0d7208 */ /* 0x000fe20000800000 */
[----:B------:R-:W-:Y:S06]  /*ede0*/  BRA `(.L_x_177) ;  /* 0x0000000000647947 */ /* 0x000fec0003800000 */
.L_x_176:
[----:B------:R-:W-:-:S14]  /*edf0*/  DSETP.NE.AND P1, PT, R26, RZ, PT ;  /* 0x000000ff1a00722a */ /* 0x000fdc0003f25000 */
[----:B------:R-:W-:Y:S05]  /*ee00*/  @!P1 BRA `(.L_x_178) ;  /* 0x0000000000589947 */ /* 0x000fea0003800000 */
[----:B------:R-:W-:-:S13]  /*ee10*/  ISETP.GE.AND P1, PT, R27, RZ, PT ;  /* 0x000000ff1b00720c */ /* 0x000fda0003f26270 */
[----:B------:R-:W-:Y:S01]  /*ee20*/  @!P1 IMAD.MOV.U32 R12, RZ, RZ, 0x0 ;  /* 0x00000000ff0c9424 */ /* 0x000fe200078e00ff */
[----:B------:R-:W-:Y:S01]  /*ee30*/  @!P1 MOV R13, 0xfff80000 ;  /* 0xfff80000000d9802 */ /* 0x000fe20000000f00 */
[----:B------:R-:W-:Y:S06]  /*ee40*/  @!P1 BRA `(.L_x_177) ;  /* 0x00000000004c9947 */ /* 0x000fec0003800000 */
[----:B------:R-:W-:-:S13]  /*ee50*/  ISETP.GT.AND P1, PT, R27, 0x7fefffff, PT ;  /* 0x7fefffff1b00780c */ /* 0x000fda0003f24270 */
[----:B------:R-:W-:Y:S05]  /*ee60*/  @P1 BRA `(.L_x_178) ;  /* 0x0000000000401947 */ /* 0x000fea0003800000 */
[----:B------:R-:W-:Y:S01]  /*ee70*/  DMUL R12, R26, 8.11296384146066816958e+31 ;  /* 0x469000001a0c7828 */ /* 0x000fe20000000000 */
[----:B------:R-:W-:Y:S01]  /*ee80*/  IMAD.MOV.U32 R14, RZ, RZ, RZ ;  /* 0x000000ffff0e7224 */ /* 0x000fe200078e00ff */
[----:B------:R-:W-:Y:S01]  /*ee90*/  MOV R23, 0x3fd80000 ;  /* 0x3fd8000000177802 */ /* 0x000fe20000000f00 */
[----:B------:R-:W-:-:S03]  /*eea0*/  IMAD.MOV.U32 R22, RZ, RZ, 0x0 ;  /* 0x00000000ff167424 */ /* 0x000fc600078e00ff */
[----:B------:R-:W0:Y:S02]  /*eeb0*/  MUFU.RSQ64H R15, R13 ;  /* 0x0000000d000f7308 */ /* 0x000e240000001c00 */
[----:B0-----:R-:W-:-:S08]  /*eec0*/  DMUL R24, R14, R14 ;  /* 0x0000000e0e187228 */ /* 0x001fd00000000000 */
[----:B------:R-:W-:-:S08]  /*eed0*/  DFMA R24, R12, -R24, 1 ;  /* 0x3ff000000c18742b */ /* 0x000fd00000000818 */
[----:B------:R-:W-:Y:S02]  /*eee0*/  DFMA R22, R24, R22, 0.5 ;  /* 0x3fe000001816742b */ /* 0x000fe40000000016 */
[----:B------:R-:W-:-:S08]  /*eef0*/  DMUL R24, R14, R24 ;  /* 0x000000180e187228 */ /* 0x000fd00000000000 */
[----:B------:R-:W-:-:S08]  /*ef00*/  DFMA R22, R22, R24, R14 ;  /* 0x000000181616722b */ /* 0x000fd0000000000e */
[----:B------:R-:W-:Y:S02]  /*ef10*/  DMUL R14, R12, R22 ;  /* 0x000000160c0e7228 */ /* 0x000fe40000000000 */
[----:B------:R-:W-:-:S06]  /*ef20*/  VIADD R23, R23, 0xfff00000 ;  /* 0xfff0000017177836 */ /* 0x000fcc0000000000 */
[----:B------:R-:W-:-:S08]  /*ef30*/  DFMA R24, R14, -R14, R12 ;  /* 0x8000000e0e18722b */ /* 0x000fd0000000000c */
[----:B------:R-:W-:-:S10]  /*ef40*/  DFMA R12, R22, R24, R14 ;  /* 0x00000018160c722b */ /* 0x000fd4000000000e */
[----:B------:R-:W-:Y:S01]  /*ef50*/  VIADD R13, R13, 0xfcb00000 ;  /* 0xfcb000000d0d7836 */ /* 0x000fe20000000000 */
[----:B------:R-:W-:Y:S06]  /*ef60*/  BRA `(.L_x_177) ;  /* 0x0000000000047947 */ /* 0x000fec0003800000 */
.L_x_178:
[----:B------:R-:W-:-:S11]  /*ef70*/  DADD R12, R26, R26 ;  /* 0x000000001a0c7229 */ /* 0x000fd6000000001a */
.L_x_177:
[----:B------:R-:W-:Y:S05]  /*ef80*/  BSYNC.RECONVERGENT B3 ;  /* 0x0000000000037941 */ /* 0x000fea0003800200 */
.L_x_175:
[----:B------:R-:W-:Y:S02]  /*ef90*/  IMAD.MOV.U32 R29, RZ, RZ, R13 ;  /* 0x000000ffff1d7224 */ /* 0x000fe400078e000d */
[----:B------:R-:W-:Y:S01]  /*efa0*/  HFMA2 R13, -RZ, RZ, 0, 0 ;  /* 0x00000000ff0d7431 */ /* 0x000fe200000001ff */
[----:B------:R-:W-:Y:S01]  /*efb0*/  MOV R28, R12 ;  /* 0x0000000c001c7202 */ /* 0x000fe20000000f00 */
[----:B------:R-:W-:-:S04]  /*efc0*/  IMAD.MOV.U32 R12, RZ, RZ, R16 ;  /* 0x000000ffff0c7224 */ /* 0x000fc800078e0010 */
[----:B------:R-:W-:Y:S05]  /*efd0*/  RET.REL.NODEC R12 `(_Z32decode_slices_cubic_kernel_fixedPdS_S_diii) ;  /* 0xffffff100c087950 */ /* 0x000fea0003c3ffff */
        .type           $_Z32decode_slices_cubic_kernel_fixedPdS_S_diii$__internal_accurate_pow,@function
        .size           $_Z32decode_slices_cubic_kernel_fixedPdS_S_diii$__internal_accurate_pow,(.L_x_547 - $_Z32decode_slices_cubic_kernel_fixedPdS_S_diii$__internal_accurate_pow)
$_Z32decode_slices_cubic_kernel_fixedPdS_S_diii$__internal_accurate_pow:
[----:B------:R-:W-:Y:S01]  /*efe0*/  ISETP.GT.U32.AND P2, PT, R35, 0xfffff, PT ;  /* 0x000fffff2300780c */ /* 0x000fe20003f44070 */
[----:B------:R-:W-:Y:S01]  /*eff0*/  IMAD.MOV.U32 R11, RZ, RZ, R35 ;  /* 0x000000ffff0b7224 */ /* 0x000fe200078e0023 */
[----:B------:R-:W-:Y:S01]  /*f000*/  MOV R22, R34 ;  /* 0x0000002200167202 */ /* 0x000fe20000000f00 */
[----:B------:R-:W-:Y:S01]  /*f010*/  IMAD.MOV.U32 R14, RZ, RZ, RZ ;  /* 0x000000ffff0e7224 */ /* 0x000fe200078e00ff */
[----:B------:R-:W-:Y:S01]  /*f020*/  UMOV UR4, 0x7d2cafe2 ;  /* 0x7d2cafe200047882 */ /* 0x000fe20000000000 */
[----:B------:R-:W-:Y:S01]  /*f030*/  UMOV UR5, 0x3eb0f5ff ;  /* 0x3eb0f5ff00057882 */ /* 0x000fe20000000000 */
[----:B------:R-:W-:Y:S01]  /*f040*/  UMOV UR6, 0x3b39803f ;  /* 0x3b39803f00067882 */ /* 0x000fe20000000000 */
[----:B------:R-:W-:-:S06]  /*f050*/  UMOV UR7, 0x3c7abc9e ;  /* 0x3c7abc9e00077882 */ /* 0x000fcc0000000000 */
[----:B------:R-:W-:-:S10]  /*f060*/  @!P2 DMUL R26, R34, 1.80143985094819840000e+16 ;  /* 0x43500000221aa828 */ /* 0x000fd40000000000 */
[----:B------:R-:W-:Y:S02]  /*f070*/  @!P2 IMAD.MOV.U32 R11, RZ, RZ, R27 ;  /* 0x000000ffff0ba224 */ /* 0x000fe400078e001b */
[----:B------:R-:W-:-:S03]  /*f080*/  @!P2 IMAD.MOV.U32 R22, RZ, RZ, R26 ;  /* 0x000000ffff16a224 */ /* 0x000fc600078e001a */
[----:B------:R-:W-:-:S04]  /*f090*/  LOP3.LUT R11, R11, 0x800fffff, RZ, 0xc0, !PT ;  /* 0x800fffff0b0b7812 */ /* 0x000fc800078ec0ff */
[----:B------:R-:W-:-:S04]  /*f0a0*/  LOP3.LUT R23, R11, 0x3ff00000, RZ, 0xfc, !PT ;  /* 0x3ff000000b177812 */ /* 0x000fc800078efcff */
[----:B------:R-:W-:-:S13]  /*f0b0*/  ISETP.GE.U32.AND P3, PT, R23, 0x3ff6a09f, PT ;  /* 0x3ff6a09f1700780c */ /* 0x000fda0003f66070 */
[----:B------:R-:W-:-:S05]  /*f0c0*/  @P3 VIADD R11, R23, 0xfff00000 ;  /* 0xfff00000170b3836 */ /* 0x000fca0000000000 */
[----:B------:R-:W-:Y:S02]  /*f0d0*/  @P3 MOV R23, R11 ;  /* 0x0000000b00173202 */ /* 0x000fe40000000f00 */
[----:B------:R-:W-:Y:S02]  /*f0e0*/  SHF.R.U32.HI R11, RZ, 0x14, R35 ;  /* 0x00000014ff0b7819 */ /* 0x000fe40000011623 */
[----:B------:R-:W-:Y:S02]  /*f0f0*/  @!P2 LEA.HI R11, R27, 0xffffffca, RZ, 0xc ;  /* 0xffffffca1b0ba811 */ /* 0x000fe400078f60ff */
[C---:B------:R-:W-:Y:S02]  /*f100*/  DADD R24, R22.reuse, 1 ;  /* 0x3ff0000016187429 */ /* 0x040fe40000000000 */
[----:B------:R-:W-:Y:S01]  /*f110*/  DADD R22, R22, -1 ;  /* 0xbff0000016167429 */ /* 0x000fe20000000000 */
[C---:B------:R-:W-:Y:S01]  /*f120*/  IADD3 R18, PT, PT, R11.reuse, -0x3ff, RZ ;  /* 0xfffffc010b127810 */ /* 0x040fe20007ffe0ff */
[----:B------:R-:W-:-:S02]  /*f130*/  @P3 VIADD R18, R11, 0xfffffc02 ;  /* 0xfffffc020b123836 */ /* 0x000fc40000000000 */
[----:B------:R-:W0:Y:S02]  /*f140*/  MUFU.RCP64H R15, R25 ;  /* 0x00000019000f7308 */ /* 0x000e240000001800 */
[----:B0-----:R-:W-:-:S08]  /*f150*/  DFMA R12, -R24, R14, 1 ;  /* 0x3ff00000180c742b */ /* 0x001fd0000000010e */
[----:B------:R-:W-:-:S08]  /*f160*/  DFMA R12, R12, R12, R12 ;  /* 0x0000000c0c0c722b */ /* 0x000fd0000000000c */
[----:B------:R-:W-:Y:S01]  /*f170*/  DFMA R14, R14, R12, R14 ;  /* 0x0000000c0e0e722b */ /* 0x000fe2000000000e */
[----:B------:R-:W-:Y:S01]  /*f180*/  IMAD.MOV.U32 R12, RZ, RZ, 0x41ad3b5a ;  /* 0x41ad3b5aff0c7424 */ /* 0x000fe200078e00ff */
[----:B------:R-:W-:-:S06]  /*f190*/  MOV R13, 0x3ed0f5d2 ;  /* 0x3ed0f5d2000d7802 */ /* 0x000fcc0000000f00 */
        /* <DEDUP_REMOVED lines=15> */
[----:B------:R-:W-:Y:S02]  /*f290*/  DMUL R30, R14, R30 ;  /* 0x0000001e0e1e7228 */ /* 0x000fe40000000000 */
[----:B------:R-:W-:-:S03]  /*f2a0*/  DMUL R14, R32, R32 ;  /* 0x00000020200e7228 */ /* 0x000fc60000000000 */
[----:B------:R-:W-:Y:S01]  /*f2b0*/  DFMA R24, R28, R24, UR4 ;  /* 0x000000041c187e2b */ /* 0x000fe20008000018 */
[----:B------:R-:W-:Y:S01]  /*f2c0*/  UMOV UR4, 0x9242b910 ;  /* 0x9242b91000047882 */ /* 0x000fe20000000000 */
[----:B------:R-:W-:-:S03]  /*f2d0*/  UMOV UR5, 0x3f624924 ;  /* 0x3f62492400057882 */ /* 0x000fc60000000000 */
[----:B------:R-:W-:Y:S02]  /*f2e0*/  VIADD R27, R31, 0x100000 ;  /* 0x001000001f1b7836 */ /* 0x000fe40000000000 */
[----:B------:R-:W-:Y:S01]  /*f2f0*/  IMAD.MOV.U32 R26, RZ, RZ, R30 ;  /* 0x000000ffff1a7224 */ /* 0x000fe200078e001e */
[----:B------:R-:W-:Y:S01]  /*f300*/  DFMA R24, R28, R24, UR4 ;  /* 0x000000041c187e2b */ /* 0x000fe20008000018 */
[----:B------:R-:W-:Y:S01]  /*f310*/  UMOV UR4, 0x99999dfb ;  /* 0x99999dfb00047882 */ /* 0x000fe20000000000 */
[----:B------:R-:W-:-:S06]  /*f320*/  UMOV UR5, 0x3f899999 ;  /* 0x3f89999900057882 */ /* 0x000fcc0000000000 */
[----:B------:R-:W-:Y:S01]  /*f330*/  DFMA R24, R28, R24, UR4 ;  /* 0x000000041c187e2b */ /* 0x000fe20008000018 */
[----:B------:R-:W-:Y:S01]  /*f340*/  UMOV UR4, 0x55555555 ;  /* 0x5555555500047882 */ /* 0x000fe20000000000 */
[----:B------:R-:W-:-:S06]  /*f350*/  UMOV UR5, 0x3fb55555 ;  /* 0x3fb5555500057882 */ /* 0x000fcc0000000000 */
[----:B------:R-:W-:-:S08]  /*f360*/  DFMA R12, R28, R24, UR4 ;  /* 0x000000041c0c7e2b */ /* 0x000fd00008000018 */
[----:B------:R-:W-:Y:S01]  /*f370*/  DADD R22, -R12, UR4 ;  /* 0x000000040c167e29 */ /* 0x000fe20008000100 */
[----:B------:R-:W-:Y:S01]  /*f380*/  UMOV UR4, 0xb9e7b0 ;  /* 0x00b9e7b000047882 */ /* 0x000fe20000000000 */
[----:B------:R-:W-:-:S06]  /*f390*/  UMOV UR5, 0x3c46a4cb ;  /* 0x3c46a4cb00057882 */ /* 0x000fcc0000000000 */
[----:B------:R-:W-:Y:S02]  /*f3a0*/  DFMA R22, R28, R24, R22 ;  /* 0x000000181c16722b */ /* 0x000fe40000000016 */
[C---:B------:R-:W-:Y:S02]  /*f3b0*/  DFMA R24, R32.reuse, R32, -R14 ;  /* 0x000000202018722b */ /* 0x040fe4000000080e */
[----:B------:R-:W-:-:S06]  /*f3c0*/  DMUL R28, R32, R14 ;  /* 0x0000000e201c7228 */ /* 0x000fcc0000000000 */
[----:B------:R-:W-:Y:S02]  /*f3d0*/  DFMA R24, R32, R26, R24 ;  /* 0x0000001a2018722b */ /* 0x000fe40000000018 */
[----:B------:R-:W-:Y:S01]  /*f3e0*/  DADD R26, R22, -UR4 ;  /* 0x80000004161a7e29 */ /* 0x000fe20008000000 */
[----:B------:R-:W-:Y:S01]  /*f3f0*/  UMOV UR4, 0x80000000 ;  /* 0x8000000000047882 */ /* 0x000fe20000000000 */
[----:B------:R-:W-:Y:S01]  /*f400*/  DFMA R22, R32, R14, -R28 ;  /* 0x0000000e2016722b */ /* 0x000fe2000000081c */
[----:B------:R-:W-:-:S07]  /*f410*/  UMOV UR5, 0x43300000 ;  /* 0x4330000000057882 */ /* 0x000fce0000000000 */
[----:B------:R-:W-:Y:S02]  /*f420*/  DFMA R22, R30, R14, R22 ;  /* 0x0000000e1e16722b */ /* 0x000fe40000000016 */
[----:B------:R-:W-:-:S06]  /*f430*/  DADD R14, R12, R26 ;  /* 0x000000000c0e7229 */ /* 0x000fcc000000001a */
[----:B------:R-:W-:Y:S02]  /*f440*/  DFMA R22, R32, R24, R22 ;  /* 0x000000182016722b */ /* 0x000fe40000000016 */
[----:B------:R-:W-:Y:S02]  /*f450*/  DADD R24, R12, -R14 ;  /* 0x000000000c187229 */ /* 0x000fe4000000080e */
[----:B------:R-:W-:-:S06]  /*f460*/  DMUL R12, R14, R28 ;  /* 0x0000001c0e0c7228 */ /* 0x000fcc0000000000 */
[----:B------:R-:W-:Y:S02]  /*f470*/  DADD R26, R26, R24 ;  /* 0x000000001a1a7229 */ /* 0x000fe40000000018 */
[----:B------:R-:W-:-:S08]  /*f480*/  DFMA R24, R14, R28, -R12 ;  /* 0x0000001c0e18722b */ /* 0x000fd0000000080c */
[----:B------:R-:W-:-:S08]  /*f490*/  DFMA R22, R14, R22, R24 ;  /* 0x000000160e16722b */ /* 0x000fd00000000018 */
[----:B------:R-:W-:-:S08]  /*f4a0*/  DFMA R26, R26, R28, R22 ;  /* 0x0000001c1a1a722b */ /* 0x000fd00000000016 */
[----:B------:R-:W-:-:S08]  /*f4b0*/  DADD R22, R12, R26 ;  /* 0x000000000c167229 */ /* 0x000fd0000000001a */
[--C-:B------:R-:W-:Y:S02]  /*f4c0*/  DADD R14, R32, R22.reuse ;  /* 0x00000000200e7229 */ /* 0x100fe40000000016 */
[----:B------:R-:W-:-:S06]  /*f4d0*/  DADD R12, R12, -R22 ;  /* 0x000000000c0c7229 */ /* 0x000fcc0000000816 */
[----:B------:R-:W-:Y:S02]  /*f4e0*/  DADD R32, R32, -R14 ;  /* 0x0000000020207229 */ /* 0x000fe4000000080e */
[----:B------:R-:W-:-:S06]  /*f4f0*/  DADD R12, R26, R12 ;  /* 0x000000001a0c7229 */ /* 0x000fcc000000000c */
[----:B------:R-:W-:-:S08]  /*f500*/  DADD R32, R22, R32 ;  /* 0x0000000016207229 */ /* 0x000fd00000000020 */
[----:B------:R-:W-:-:S08]  /*f510*/  DADD R12, R12, R32 ;  /* 0x000000000c0c7229 */ /* 0x000fd00000000020 */
[----:B------:R-:W-:Y:S01]  /*f520*/  DADD R30, R30, R12 ;  /* 0x000000001e1e7229 */ /* 0x000fe2000000000c */
[----:B------:R-:W-:Y:S01]  /*f530*/  LOP3.LUT R12, R18, 0x80000000, RZ, 0x3c, !PT ;  /* 0x80000000120c7812 */ /* 0x000fe200078e3cff */
[----:B------:R-:W-:-:S06]  /*f540*/  IMAD.MOV.U32 R13, RZ, RZ, 0x43300000 ;  /* 0x43300000ff0d7424 */ /* 0x000fcc00078e00ff */
[----:B------:R-:W-:Y:S02]  /*f550*/  DADD R22, R14, R30 ;  /* 0x000000000e167229 */ /* 0x000fe4000000001e */
[----:B------:R-:W-:Y:S01]  /*f560*/  DADD R12, R12, -UR4 ;  /* 0x800000040c0c7e29 */ /* 0x000fe20008000000 */
[----:B------:R-:W-:Y:S01]  /*f570*/  UMOV UR4, 0xfefa39ef ;  /* 0xfefa39ef00047882 */ /* 0x000fe20000000000 */
[----:B------:R-:W-:-:S04]  /*f580*/  UMOV UR5, 0x3fe62e42 ;  /* 0x3fe62e4200057882 */ /* 0x000fc80000000000 */
[--C-:B------:R-:W-:Y:S02]  /*f590*/  DADD R26, R14, -R22.reuse ;  /* 0x000000000e1a7229 */ /* 0x100fe40000000816 */
[----:B------:R-:W-:-:S06]  /*f5a0*/  DFMA R24, R12, UR4, R22 ;  /* 0x000000040c187c2b */ /* 0x000fcc0008000016 */
[----:B------:R-:W-:Y:S02]  /*f5b0*/  DADD R26, R30, R26 ;  /* 0x000000001e1a7229 */ /* 0x000fe4000000001a */
[----:B------:R-:W-:-:S08]  /*f5c0*/  DFMA R14, R12, -UR4, R24 ;  /* 0x800000040c0e7c2b */ /* 0x000fd00008000018 */
[----:B------:R-:W-:-:S08]  /*f5d0*/  DADD R14, -R22, R14 ;  /* 0x00000000160e7229 */ /* 0x000fd0000000010e */
[----:B------:R-:W-:-:S08]  /*f5e0*/  DADD R14, R26, -R14 ;  /* 0x000000001a0e7229 */ /* 0x000fd0000000080e */
[----:B------:R-:W-:-:S08]  /*f5f0*/  DFMA R14, R12, UR6, R14 ;  /* 0x000000060c0e7c2b */ /* 0x000fd0000800000e */
[----:B------:R-:W-:-:S08]  /*f600*/  DADD R12, R24, R14 ;  /* 0x00000000180c7229 */ /* 0x000fd0000000000e */
[----:B------:R-:W-:Y:S02]  /*f610*/  DADD R24, R24, -R12 ;  /* 0x0000000018187229 */ /* 0x000fe4000000080c */
[----:B------:R-:W-:-:S06]  /*f620*/  DMUL R28, R12, 2 ;  /* 0x400000000c1c7828 */ /* 0x000fcc0000000000 */
[----:B------:R-:W-:Y:S02]  /*f630*/  DADD R24, R14, R24 ;  /* 0x000000000e187229 */ /* 0x000fe40000000018 */
[----:B------:R-:W-:Y:S01]  /*f640*/  DFMA R26, R12, 2, -R28 ;  /* 0x400000000c1a782b */ /* 0x000fe2000000081c */
[----:B------:R-:W-:Y:S01]  /*f650*/  MOV R12, 0x652b82fe ;  /* 0x652b82fe000c7802 */ /* 0x000fe20000000f00 */
[----:B------:R-:W-:-:S06]  /*f660*/  IMAD.MOV.U32 R13, RZ, RZ, 0x3ff71547 ;  /* 0x3ff71547ff0d7424 */ /* 0x000fcc00078e00ff */
[----:B------:R-:W-:-:S08]  /*f670*/  DFMA R26, R24, 2, R26 ;  /* 0x40000000181a782b */ /* 0x000fd0000000001a */
[----:B------:R-:W-:-:S08]  /*f680*/  DADD R14, R28, R26 ;  /* 0x000000001c0e7229 */ /* 0x000fd0000000001a */
[----:B------:R-:W-:Y:S02]  /*f690*/  DFMA R12, R14, R12, 6.75539944105574400000e+15 ;  /* 0x433800000e0c742b */ /* 0x000fe4000000000c */
[----:B------:R-:W-:Y:S01]  /*f6a0*/  FSETP.GEU.AND P2, PT, |R15|, 4.1917929649353027344, PT ;  /* 0x4086232b0f00780b */ /* 0x000fe20003f4e200 */
[----:B------:R-:W-:-:S05]  /*f6b0*/  DADD R28, R28, -R14 ;  /* 0x000000001c1c7229 */ /* 0x000fca000000080e */
[----:B------:R-:W-:-:S03]  /*f6c0*/  DADD R24, R12, -6.75539944105574400000e+15 ;  /* 0xc33800000c187429 */ /* 0x000fc60000000000 */
[----:B------:R-:W-:-:S05]  /*f6d0*/  DADD R26, R26, R28 ;  /* 0x000000001a1a7229 */ /* 0x000fca000000001c */
        /* <DEDUP_REMOVED lines=42> */
[----:B------:R-:W-:Y:S01]  /*f980*/  FSEL R23, R23, RZ, P2 ;  /* 0x000000ff17177208 */ /* 0x000fe20001000000 */
[----:B------:R-:W-:Y:S06]  /*f990*/  @P3 BRA `(.L_x_179) ;  /* 0x00000000001c3947 */ /* 0x000fec0003800000 */
[----:B------:R-:W-:Y:S01]  /*f9a0*/  LEA.HI R11, R12, R12, RZ, 0x1 ;  /* 0x0000000c0c0b7211 */ /* 0x000fe200078f08ff */
[----:B------:R-:W-:-:S03]  /*f9b0*/  IMAD.MOV.U32 R22, RZ, RZ, RZ ;  /* 0x000000ffff167224 */ /* 0x000fc600078e00ff */
[----:B------:R-:W-:-:S04]  /*f9c0*/  SHF.R.S32.HI R11, RZ, 0x1, R11 ;  /* 0x00000001ff0b7819 */ /* 0x000fc8000001140b */
[----:B------:R-:W-:Y:S01]  /*f9d0*/  IADD3 R12, PT, PT, R12, -R11, RZ ;  /* 0x8000000b0c0c7210 */ /* 0x000fe20007ffe0ff */
[----:B------:R-:W-:-:S03]  /*f9e0*/  IMAD R25, R11, 0x100000, R25 ;  /* 0x001000000b197824 */ /* 0x000fc600078e0219 */
[----:B------:R-:W-:-:S06]  /*f9f0*/  LEA R23, R12, 0x3ff00000, 0x14 ;  /* 0x3ff000000c177811 */ /* 0x000fcc00078ea0ff */
[----:B------:R-:W-:-:S11]  /*fa00*/  DMUL R22, R24, R22 ;  /* 0x0000001618167228 */ /* 0x000fd60000000000 */
.L_x_179:
[----:B------:R-:W-:Y:S01]  /*fa10*/  DFMA R26, R26, R22, R22 ;  /* 0x000000161a1a722b */ /* 0x000fe20000000016 */
[----:B------:R-:W-:Y:S01]  /*fa20*/  MOV R12, R16 ;  /* 0x00000010000c7202 */ /* 0x000fe20000000f00 */
[----:B------:R-:W-:Y:S01]  /*fa30*/  DSETP.NEU.AND P2, PT, |R22|, +INF , PT ;  /* 0x7ff000001600742a */ /* 0x000fe20003f4d200 */
[----:B------:R-:W-:-:S07]  /*fa40*/  IMAD.MOV.U32 R13, RZ, RZ, 0x0 ;  /* 0x00000000ff0d7424 */ /* 0x000fce00078e00ff */
[----:B------:R-:W-:Y:S02]  /*fa50*/  FSEL R14, R22, R26, !P2 ;  /* 0x0000001a160e7208 */ /* 0x000fe40005000000 */
[----:B------:R-:W-:Y:S01]  /*fa60*/  FSEL R22, R23, R27, !P2 ;  /* 0x0000001b17167208 */ /* 0x000fe20005000000 */
[----:B------:R-:W-:Y:S06]  /*fa70*/  RET.REL.NODEC R12 `(_Z32decode_slices_cubic_kernel_fixedPdS_S_diii) ;  /* 0xffffff040c607950 */ /* 0x000fec0003c3ffff */
.L_x_180:
[----:B------:R-:W-:-:S00]  /*fa80*/  BRA `(.L_x_180) ;  /* 0xfffffffc00fc7947 */ /* 0x000fc0000383ffff */
[----:B------:R-:W-:-:S00]  /*fa90*/  NOP ;  /* 0x0000000000007918 */ /* 0x000fc00000000000 */
        /* <DEDUP_REMOVED lines=14> */
.L_x_547:


//--------------------- .text._Z30decode_rows_cubic_kernel_fixedPdS_S_diii --------------------------
	.section	.text._Z30decode_rows_cubic_kernel_fixedPdS_S_diii,"ax",@progbits
	.align	128
        .global         _Z30decode_rows_cubic_kernel_fixedPdS_S_diii
        .type           _Z30decode_rows_cubic_kernel_fixedPdS_S_diii,@function
        .size           _Z30decode_rows_cubic_kernel_fixedPdS_S_diii,(.L_x_550 - _Z30decode_rows_cubic_kernel_fixedPdS_S_diii)
        .other          _Z30decode_rows_cubic_kernel_fixedPdS_S_diii,@"STO_CUDA_ENTRY STV_DEFAULT"
_Z30decode_rows_cubic_kernel_fixedPdS_S_diii:
.text._Z30decode_rows_cubic_kernel_fixedPdS_S_diii:
[----:B------:R-:W0:Y:S01]  /*0000*/  LDC R1, c[0x0][0x37c] ;  /* 0x0000df00ff017b82 */ /* 0x000e220000000800 */
[----:B------:R-:W1:Y:S07]  /*0010*/  S2R R5, SR_TID.X ;  /* 0x0000000000057919 */ /* 0x000e6e0000002100 */
[----:B------:R-:W2:Y:S01]  /*0020*/  S2UR UR4, SR_CTAID.Z ;  /* 0x00000000000479c3 */ /* 0x000ea20000002700 */
[----:B0-----:R-:W-:-:S05]  /*0030*/  VIADD R1, R1, 0xfffffda8 ;  /* 0xfffffda801017836 */ /* 0x001fca0000000000 */
[----:B------:R-:W-:Y:S02]  /*0040*/  IADD3 R20, P1, PT, R1, 0xf0, RZ ;  /* 0x000000f001147810 */ /* 0x000fe40007f3e0ff */
[----:B------:R-:W2:Y:S08]  /*0050*/  LDC R2, c[0x0][0x3a8] ;  /* 0x0000ea00ff027b82 */ /* 0x000eb00000000800 */
        /* <DEDUP_REMOVED lines=15> */
[-C--:B------:R-:W-:Y:S02]  /*0150*/  IMAD R3, R3, R6.reuse, RZ ;  /* 0x0000000603037224 */ /* 0x080fe400078e02ff */
[----:B------:R-:W-:Y:S01]  /*0160*/  IMAD.X R21, RZ, RZ, RZ, P1 ;  /* 0x000000ffff157224 */ /* 0x000fe200008e06ff */
[----:B------:R-:W-:Y:S01]  /*0170*/  ISETP.NE.AND P1, PT, R0, RZ, PT ;  /* 0x000000ff0000720c */ /* 0x000fe20003f25270 */
[----:B------:R-:W-:-:S08]  /*0180*/  IMAD R17, R3, R6, R17 ;  /* 0x0000000603117224 */ /* 0x000fd000078e0211 */
[----:B------:R-:W-:Y:S05]  /*0190*/  @!P0 BRA `(.L_x_181) ;  /* 0x0000000000ec8947 */ /* 0x000fea0003800000 */
[----:B------:R-:W-:Y:S01]  /*01a0*/  LOP3.LUT R7, R6, 0xfffffff8, RZ, 0xc0, !PT ;  /* 0xfffffff806077812 */ /* 0x000fe200078ec0ff */
[----:B------:R-:W-:-:S07]  /*01b0*/  IMAD.MOV.U32 R3, RZ, RZ, RZ ;  /* 0x000000ffff037224 */ /* 0x000fce00078e00ff */
.L_x_182:
[----:B-1----:R-:W1:Y:S01]  /*01c0*/  LDC.64 R18, c[0x0][0x380] ;  /* 0x0000e000ff127b82 */ /* 0x002e620000000a00 */
[----:B------:R-:W-:-:S04]  /*01d0*/  IMAD R4, R6, UR9, R3 ;  /* 0x0000000906047c24 */ /* 0x000fc8000f8e0203 */
[----:B------:R-:W-:-:S03]  /*01e0*/  IMAD R9, R4, R6, R17 ;  /* 0x0000000604097224 */ /* 0x000fc600078e0211 */
[----:B------:R-:W2:Y:S08]  /*01f0*/  LDC.64 R30, c[0x0][0x390] ;  /* 0x0000e400ff1e7b82 */ /* 0x000eb00000000a00 */
[----:B------:R-:W3:Y:S01]  /*0200*/  LDC.64 R26, c[0x0][0x398] ;  /* 0x0000e600ff1a7b82 */ /* 0x000ee20000000a00 */
[----:B-1----:R-:W-:-:S05]  /*0210*/  IMAD.WIDE R18, R9, 0x8, R18 ;  /* 0x0000000809127825 */ /* 0x002fca00078e0212 */
[----:B0-----:R-:W3:Y:S01]  /*0220*/  LDG.E.64 R10, desc[UR10][R18.64] ;  /* 0x0000000a120a7981 */ /* 0x001ee2000c1e1b00 */
[----:B--2---:R-:W-:-:S05]  /*0230*/  IMAD.WIDE R30, R9, 0x8, R30 ;  /* 0x00000008091e7825 */ /* 0x004fca00078e021e */
[----:B------:R0:W3:Y:S01]  /*0240*/  LDG.E.64 R12, desc[UR10][R30.64] ;  /* 0x0000000a1e0c7981 */ /* 0x0000e2000c1e1b00 */
[----:B------:R-:W-:-:S04]  /*0250*/  IMAD.WIDE R32, R6, 0x8, R18 ;  /* 0x0000000806207825 */ /* 0x000fc800078e0212 */
[----:B------:R-:W-:-:S04]  /*0260*/  IMAD.WIDE R36, R6, 0x8, R30 ;  /* 0x0000000806247825 */ /* 0x000fc800078e021e */
[C---:B------:R-:W-:Y:S01]  /*0270*/  IMAD.WIDE R28, R6.reuse, 0x8, R32 ;  /* 0x00000008061c7825 */ /* 0x040fe200078e0220 */
[----:B------:R-:W2:Y:S03]  /*0280*/  LDG.E.64 R8, desc[UR10][R36.64] ;  /* 0x0000000a24087981 */ /* 0x000ea6000c1e1b00 */
[C---:B------:R-:W-:Y:S01]  /*0290*/  IMAD.WIDE R24, R6.reuse, 0x8, R36 ;  /* 0x0000000806187825 */ /* 0x040fe200078e0224 */
[----:B------:R-:W2:Y:S03]  /*02a0*/  LDG.E.64 R32, desc[UR10][R32.64] ;  /* 0x0000000a20207981 */ /* 0x000ea6000c1e1b00 */
[C---:B------:R-:W-:Y:S02]  /*02b0*/  IMAD.WIDE R22, R6.reuse, 0x8, R28 ;  /* 0x0000000806167825 */ /* 0x040fe400078e021c */
[----:B------:R-:W4:Y:S02]  /*02c0*/  LDG.E.64 R28, desc[UR10][R28.64] ;  /* 0x0000000a1c1c7981 */ /* 0x000f24000c1e1b00 */
[----:B------:R-:W-:-:S02]  /*02d0*/  IMAD.WIDE R14, R6, 0x8, R24 ;  /* 0x00000008060e7825 */ /* 0x000fc400078e0218 */
[----:B------:R-:W4:Y:S02]  /*02e0*/  LDG.E.64 R24, desc[UR10][R24.64] ;  /* 0x0000000a18187981 */ /* 0x000f24000c1e1b00 */
[C---:B0-----:R-:W-:Y:S02]  /*02f0*/  IMAD.WIDE R30, R6.reuse, 0x8, R22 ;  /* 0x00000008061e7825 */ /* 0x041fe400078e0216 */
[----:B------:R-:W5:Y:S02]  /*0300*/  LDG.E.64 R22, desc[UR10][R22.64] ;  /* 0x0000000a16167981 */ /* 0x000f64000c1e1b00 */
[----:B------:R-:W-:Y:S02]  /*0310*/  IMAD.WIDE R34, R6, 0x8, R14 ;  /* 0x0000000806227825 */ /* 0x000fe400078e020e */
[----:B------:R-:W5:Y:S04]  /*0320*/  LDG.E.64 R14, desc[UR10][R14.64] ;  /* 0x0000000a0e0e7981 */ /* 0x000f68000c1e1b00 */
[----:B------:R-:W5:Y:S01]  /*0330*/  LDG.E.64 R18, desc[UR10][R34.64] ;  /* 0x0000000a22127981 */ /* 0x000f62000c1e1b00 */
[----:B---3--:R-:W-:-:S03]  /*0340*/  DFMA R12, R12, R26, R10 ;  /* 0x0000001a0c0c722b */ /* 0x008fc6000000000a */
[----:B------:R0:W3:Y:S01]  /*0350*/  LDG.E.64 R10, desc[UR10][R30.64] ;  /* 0x0000000a1e0a7981 */ /* 0x0000e2000c1e1b00 */
[----:B--2---:R-:W-:Y:S01]  /*0360*/  DFMA R8, R8, R26, R32 ;  /* 0x0000001a0808722b */ /* 0x004fe20000000020 */
[----:B------:R-:W-:-:S04]  /*0370*/  IMAD.WIDE R32, R6, 0x8, R30 ;  /* 0x0000000806207825 */ /* 0x000fc800078e021e */
[----:B0-----:R-:W-:-:S04]  /*0380*/  IMAD.WIDE R30, R6, 0x8, R34 ;  /* 0x00000008061e7825 */ /* 0x001fc800078e0222 */
[C---:B------:R-:W-:Y:S01]  /*0390*/  IMAD.WIDE R36, R6.reuse, 0x8, R32 ;  /* 0x0000000806247825 */ /* 0x040fe200078e0220 */
[-C--:B----4-:R-:W-:Y:S01]  /*03a0*/  DFMA R24, R24, R26.reuse, R28 ;  /* 0x0000001a1818722b */ /* 0x090fe2000000001c */
[----:B------:R-:W2:Y:S01]  /*03b0*/  LDG.E.64 R32, desc[UR10][R32.64] ;  /* 0x0000000a20207981 */ /* 0x000ea2000c1e1b00 */
[----:B-----5:R-:W-:Y:S01]  /*03c0*/  DFMA R22, R14, R26, R22 ;  /* 0x0000001a0e16722b */ /* 0x020fe20000000016 */
[C---:B------:R-:W-:Y:S02]  /*03d0*/  IMAD.WIDE R14, R6.reuse, 0x8, R30 ;  /* 0x00000008060e7825 */ /* 0x040fe400078e021e */
[----:B------:R-:W2:Y:S02]  /*03e0*/  LDG.E.64 R30, desc[UR10][R30.64] ;  /* 0x0000000a1e1e7981 */ /* 0x000ea4000c1e1b00 */
[----:B------:R-:W-:-:S04]  /*03f0*/  IMAD.WIDE R28, R6, 0x8, R36 ;  /* 0x00000008061c7825 */ /* 0x000fc800078e0224 */
[----:B------:R-:W-:Y:S02]  /*0400*/  IMAD.WIDE R34, R6, 0x8, R14 ;  /* 0x0000000806227825 */ /* 0x000fe400078e020e */
[----:B------:R-:W4:Y:S04]  /*0410*/  LDG.E.64 R14, desc[UR10][R14.64] ;  /* 0x0000000a0e0e7981 */ /* 0x000f28000c1e1b00 */
[----:B------:R-:W5:Y:S04]  /*0420*/  LDG.E.64 R28, desc[UR10][R28.64] ;  /* 0x0000000a1c1c7981 */ /* 0x000f68000c1e1b00 */
[----:B------:R-:W5:Y:S01]  /*0430*/  LDG.E.64 R34, desc[UR10][R34.64] ;  /* 0x0000000a22227981 */ /* 0x000f62000c1e1b00 */
[----:B---3--:R-:W-:-:S03]  /*0440*/  DFMA R18, R18, R26, R10 ;  /* 0x0000001a1212722b */ /* 0x008fc6000000000a */
[----:B------:R-:W4:Y:S01]  /*0450*/  LDG.E.64 R10, desc[UR10][R36.64] ;  /* 0x0000000a240a7981 */ /* 0x000f22000c1e1b00 */
[----:B--2---:R-:W-:Y:S01]  /*0460*/  DFMA R30, R30, R26, R32 ;  /* 0x0000001a1e1e722b */ /* 0x004fe20000000020 */
[C---:B------:R-:W-:Y:S02]  /*0470*/  IMAD R33, R3.reuse, 0x8, R20 ;  /* 0x0000000803217824 */ /* 0x040fe400078e0214 */
        /* <DEDUP_REMOVED lines=8> */
[----:B----4-:R-:W-:-:S02]  /*0500*/  DFMA R10, R14, R26, R10 ;  /* 0x0000001a0e0a722b */ /* 0x010fc4000000000a */
[----:B-----5:R-:W-:-:S05]  /*0510*/  DFMA R26, R34, R26, R28 ;  /* 0x0000001a221a722b */ /* 0x020fca000000001c */
[----:B------:R1:W-:Y:S04]  /*0520*/  STL.64 [R33+0x30], R10 ;  /* 0x0000300a21007387 */ /* 0x0003e80000100a00 */
[----:B------:R1:W-:Y:S01]  /*0530*/  STL.64 [R33+0x38], R26 ;  /* 0x0000381a21007387 */ /* 0x0003e20000100a00 */
[----:B------:R-:W-:Y:S05]  /*0540*/  @P2 BRA `(.L_x_182) ;  /* 0xfffffffc001c2947 */ /* 0x000fea000383ffff */
.L_x_181:
[C---:B------:R-:W-:Y:S01]  /*0550*/  IADD3 R3, PT, PT, R1.reuse, 0x168, RZ ;  /* 0x0000016801037810 */ /* 0x040fe20007ffe0ff */
[----:B------:R-:W-:Y:S01]  /*0560*/  VIADD R4, R1, 0x1e0 ;  /* 0x000001e001047836 */ /* 0x000fe20000000000 */
[----:B------:R-:W-:Y:S06]  /*0570*/  @!P1 BRA `(.L_x_183) ;  /* 0x0000000400189947 */ /* 0x000fec0003800000 */
[----:B------:R-:W-:Y:S02]  /*0580*/  ISETP.GE.U32.AND P2, PT, R0, 0x4, PT ;  /* 0x000000040000780c */ /* 0x000fe40003f46070 */
[----:B------:R-:W-:-:S04]  /*0590*/  LOP3.LUT R16, R6, 0x3, RZ, 0xc0, !PT ;  /* 0x0000000306107812 */ /* 0x000fc800078ec0ff */
[----:B------:R-:W-:-:S07]  /*05a0*/  ISETP.NE.AND P3, PT, R16, RZ, PT ;  /* 0x000000ff1000720c */ /* 0x000fce0003f65270 */
[----:B------:R-:W-:Y:S06]  /*05b0*/  @!P2 BRA `(.L_x_184) ;  /* 0x00000000007ca947 */ /* 0x000fec0003800000 */
[----:B-1----:R-:W1:Y:S01]  /*05c0*/  LDC.64 R8, c[0x0][0x380] ;  /* 0x0000e000ff087b82 */ /* 0x002e620000000a00 */
[----:B------:R-:W-:-:S04]  /*05d0*/  IMAD R12, R6, UR9, R7 ;  /* 0x00000009060c7c24 */ /* 0x000fc8000f8e0207 */
[----:B------:R-:W-:-:S03]  /*05e0*/  IMAD R13, R12, R6, R17 ;  /* 0x000000060c0d7224 */ /* 0x000fc600078e0211 */
[----:B------:R-:W2:Y:S08]  /*05f0*/  LDC.64 R10, c[0x0][0x390] ;  /* 0x0000e400ff0a7b82 */ /* 0x000eb00000000a00 */
[----:B------:R-:W3:Y:S01]  /*0600*/  LDC.64 R28, c[0x0][0x398] ;  /* 0x0000e600ff1c7b82 */ /* 0x000ee20000000a00 */
[----:B-1----:R-:W-:-:S04]  /*0610*/  IMAD.WIDE R8, R13, 0x8, R8 ;  /* 0x000000080d087825 */ /* 0x002fc800078e0208 */
[C---:B------:R-:W-:Y:S02]  /*0620*/  IMAD.WIDE R30, R6.reuse, 0x8, R8 ;  /* 0x00000008061e7825 */ /* 0x040fe400078e0208 */
[----:B0-----:R-:W3:Y:S02]  /*0630*/  LDG.E.64 R8, desc[UR10][R8.64] ;  /* 0x0000000a08087981 */ /* 0x001ee4000c1e1b00 */
[----:B--2---:R-:W-:Y:S02]  /*0640*/  IMAD.WIDE R10, R13, 0x8, R10 ;  /* 0x000000080d0a7825 */ /* 0x004fe400078e020a */
[----:B------:R0:W2:Y:S02]  /*0650*/  LDG.E.64 R12, desc[UR10][R30.64] ;  /* 0x0000000a1e0c7981 */ /* 0x0000a4000c1e1b00 */
[----:B------:R-:W-:-:S04]  /*0660*/  IMAD.WIDE R22, R6, 0x8, R30 ;  /* 0x0000000806167825 */ /* 0x000fc800078e021e */
[C---:B------:R-:W-:Y:S02]  /*0670*/  IMAD.WIDE R18, R6.reuse, 0x8, R10 ;  /* 0x0000000806127825 */ /* 0x040fe400078e020a */
[----:B------:R-:W3:Y:S02]  /*0680*/  LDG.E.64 R10, desc[UR10][R10.64] ;  /* 0x0000000a0a0a7981 */ /* 0x000ee4000c1e1b00 */
[C---:B------:R-:W-:Y:S02]  /*0690*/  IMAD.WIDE R24, R6.reuse, 0x8, R18 ;  /* 0x0000000806187825 */ /* 0x040fe400078e0212 */
[----:B------:R-:W2:Y:S02]  /*06a0*/  LDG.E.64 R18, desc[UR10][R18.64] ;  /* 0x0000000a12127981 */ /* 0x000ea4000c1e1b00 */
[C---:B------:R-:W-:Y:S02]  /*06b0*/  IMAD.WIDE R26, R6.reuse, 0x8, R22 ;  /* 0x00000008061a7825 */ /* 0x040fe400078e0216 */
[----:B------:R-:W4:Y:S02]  /*06c0*/  LDG.E.64 R22, desc[UR10][R22.64] ;  /* 0x0000000a16167981 */ /* 0x000f24000c1e1b00 */
[----:B------:R-:W-:-:S02]  /*06d0*/  IMAD.WIDE R14, R6, 0x8, R24 ;  /* 0x00000008060e7825 */ /* 0x000fc400078e0218 */
[----:B------:R-:W4:Y:S04]  /*06e0*/  LDG.E.64 R24, desc[UR10][R24.64] ;  /* 0x0000000a18187981 */ /* 0x000f28000c1e1b00 */
[----:B------:R-:W5:Y:S04]  /*06f0*/  LDG.E.64 R26, desc[UR10][R26.64] ;  /* 0x0000000a1a1a7981 */ /* 0x000f68000c1e1b00 */
[----:B------:R-:W5:Y:S01]  /*0700*/  LDG.E.64 R14, desc[UR10][R14.64] ;  /* 0x0000000a0e0e7981 */ /* 0x000f62000c1e1b00 */
[C---:B0-----:R-:W-:Y:S02]  /*0710*/  IMAD R31, R7.reuse, 0x8, R20 ;  /* 0x00000008071f7824 */ /* 0x041fe400078e0214 */
[----:B------:R-:W-:Y:S01]  /*0720*/  VIADD R7, R7, 0x4 ;  /* 0x0000000407077836 */ /* 0x000fe20000000000 */
[----:B---3--:R-:W-:-:S02]  /*0730*/  DFMA R8, R10, R28, R8 ;  /* 0x0000001c0a08722b */ /* 0x008fc40000000008 */
[-C--:B--2---:R-:W-:Y:S02]  /*0740*/  DFMA R12, R18, R28.reuse, R12 ;  /* 0x0000001c120c722b */ /* 0x084fe4000000000c */
[----:B----4-:R-:W-:-:S03]  /*0750*/  DFMA R10, R24, R28, R22 ;  /* 0x0000001c180a722b */ /* 0x010fc60000000016 */
[----:B------:R2:W-:Y:S01]  /*0760*/  STL.64 [R31], R8 ;  /* 0x000000081f007387 */ /* 0x0005e20000100a00 */
[----:B-----5:R-:W-:-:S03]  /*0770*/  DFMA R28, R14, R28, R26 ;  /* 0x0000001c0e1c722b */ /* 0x020fc6000000001a */
[----:B------:R2:W-:Y:S04]  /*0780*/  STL.64 [R31+0x8], R12 ;  /* 0x0000080c1f007387 */ /* 0x0005e80000100a00 */
[----:B------:R2:W-:Y:S04]  /*0790*/  STL.64 [R31+0x10], R10 ;  /* 0x0000100a1f007387 */ /* 0x0005e80000100a00 */
[----:B------:R2:W-:Y:S02]  /*07a0*/  STL.64 [R31+0x18], R28 ;  /* 0x0000181c1f007387 */ /* 0x0005e40000100a00 */
.L_x_184:
[----:B------:R-:W-:Y:S05]  /*07b0*/  @!P3 BRA `(.L_x_183) ;  /* 0x000000000088b947 */ /* 0x000fea0003800000 */
[----:B------:R-:W-:Y:S01]  /*07c0*/  ISETP.NE.AND P2, PT, R16, 0x1, PT ;  /* 0x000000011000780c */ /* 0x000fe20003f45270 */
[----:B-12---:R-:W1:Y:S01]  /*07d0*/  LDC.64 R12, c[0x0][0x390] ;  /* 0x0000e400ff0c7b82 */ /* 0x006e620000000a00 */
[----:B------:R-:W-:-:S04]  /*07e0*/  LOP3.LUT R8, R6, 0x1, RZ, 0xc0, !PT ;  /* 0x0000000106087812 */ /* 0x000fc800078ec0ff */
[----:B------:R-:W-:-:S03]  /*07f0*/  ISETP.NE.U32.AND P3, PT, R8, 0x1, PT ;  /* 0x000000010800780c */ /* 0x000fc60003f65070 */
[----:B------:R-:W2:Y:S04]  /*0800*/  LDC.64 R8, c[0x0][0x390] ;  /* 0x0000e400ff087b82 */ /* 0x000ea80000000a00 */
[----:B------:R-:W-:Y:S01]  /*0810*/  @P2 IMAD R14, R6, UR9, R7 ;  /* 0x00000009060e2c24 */ /* 0x000fe2000f8e0207 */
[C---:B------:R-:W-:Y:S01]  /*0820*/  @P2 LEA R16, R7.reuse, R20, 0x3 ;  /* 0x0000001407102211 */ /* 0x040fe200078e18ff */
[----:B------:R-:W-:Y:S02]  /*0830*/  @P2 VIADD R7, R7, 0x2 ;  /* 0x0000000207072836 */ /* 0x000fe40000000000 */
[----:B------:R-:W3:Y:S01]  /*0840*/  @P2 LDC.64 R10, c[0x0][0x380] ;  /* 0x0000e000ff0a2b82 */ /* 0x000ee20000000a00 */
[----:B------:R-:W-:Y:S02]  /*0850*/  @P2 IMAD R15, R14, R6, R17 ;  /* 0x000000060e0f2224 */ /* 0x000fe400078e0211 */
[----:B------:R-:W-:-:S04]  /*0860*/  @!P3 IMAD R14, R6, UR9, R7 ;  /* 0x00000009060ebc24 */ /* 0x000fc8000f8e0207 */
[----:B------:R-:W-:Y:S01]  /*0870*/  @!P3 IMAD R25, R14, R6, R17 ;  /* 0x000000060e19b224 */ /* 0x000fe200078e0211 */
[----:B------:R-:W4:Y:S01]  /*0880*/  @!P3 LDC.64 R22, c[0x0][0x380] ;  /* 0x0000e000ff16bb82 */ /* 0x000f220000000a00 */
[----:B-1----:R-:W-:-:S04]  /*0890*/  @P2 IMAD.WIDE R12, R15, 0x8, R12 ;  /* 0x000000080f0c2825 */ /* 0x002fc800078e020c */
[----:B------:R-:W-:-:S03]  /*08a0*/  @P2 IMAD.WIDE R18, R6, 0x8, R12 ;  /* 0x0000000806122825 */ /* 0x000fc600078e020c */
[----:B------:R-:W1:Y:S01]  /*08b0*/  LDC.64 R26, c[0x0][0x398] ;  /* 0x0000e600ff1a7b82 */ /* 0x000e620000000a00 */
[----:B0-----:R-:W1:Y:S01]  /*08c0*/  @P2 LDG.E.64 R12, desc[UR10][R12.64] ;  /* 0x0000000a0c0c2981 */ /* 0x001e62000c1e1b00 */
[----:B--2---:R-:W-:-:S03]  /*08d0*/  @!P3 IMAD.WIDE R8, R25, 0x8, R8 ;  /* 0x000000081908b825 */ /* 0x004fc600078e0208 */
[----:B------:R-:W2:Y:S01]  /*08e0*/  @P2 LDG.E.64 R18, desc[UR10][R18.64] ;  /* 0x0000000a12122981 */ /* 0x000ea2000c1e1b00 */
[----:B---3--:R-:W-:-:S03]  /*08f0*/  @P2 IMAD.WIDE R10, R15, 0x8, R10 ;  /* 0x000000080f0a2825 */ /* 0x008fc600078e020a */
[----:B------:R-:W3:Y:S01]  /*0900*/  @!P3 LDG.E.64 R8, desc[UR10][R8.64] ;  /* 0x0000000a0808b981 */ /* 0x000ee2000c1e1b00 */
[----:B------:R-:W-:-:S03]  /*0910*/  @P2 IMAD.WIDE R14, R6, 0x8, R10 ;  /* 0x00000008060e2825 */ /* 0x000fc600078e020a */
[----:B------:R-:W1:Y:S01]  /*0920*/  @P2 LDG.E.64 R10, desc[UR10][R10.64] ;  /* 0x0000000a0a0a2981 */ /* 0x000e62000c1e1b00 */
[----:B----4-:R-:W-:-:S03]  /*0930*/  @!P3 IMAD.WIDE R22, R25, 0x8, R22 ;  /* 0x000000081916b825 */ /* 0x010fc600078e0216 */
[----:B------:R-:W2:Y:S01]  /*0940*/  @P2 LDG.E.64 R14, desc[UR10][R14.64] ;  /* 0x0000000a0e0e2981 */ /* 0x000ea2000c1e1b00 */
[----:B------:R-:W3:Y:S03]  /*0950*/  LDC.64 R24, c[0x0][0x398] ;  /* 0x0000e600ff187b82 */ /* 0x000ee60000000a00 */
[----:B------:R-:W3:Y:S01]  /*0960*/  @!P3 LDG.E.64 R22, desc[UR10][R22.64] ;  /* 0x0000000a1616b981 */ /* 0x000ee2000c1e1b00 */
[----:B------:R-:W-:Y:S01]  /*0970*/  @!P3 IMAD R7, R7, 0x8, R20 ;  /* 0x000000080707b824 */ /* 0x000fe200078e0214 */
[-C--:B-1----:R-:W-:Y:S02]  /*0980*/  @P2 DFMA R28, R12, R26.reuse, R10 ;  /* 0x0000001a0c1c222b */ /* 0x082fe4000000000a */
[----:B--2---:R-:W-:Y:S02]  /*0990*/  @P2 DFMA R26, R18, R26, R14 ;  /* 0x0000001a121a222b */ /* 0x004fe4000000000e */
[----:B---3--:R-:W-:-:S03]  /*09a0*/  @!P3 DFMA R24, R8, R24, R22 ;  /* 0x000000180818b22b */ /* 0x008fc60000000016 */
[----:B------:R3:W-:Y:S04]  /*09b0*/  @P2 STL.64 [R16], R28 ;  /* 0x0000001c10002387 */ /* 0x0007e80000100a00 */
[----:B------:R3:W-:Y:S04]  /*09c0*/  @P2 STL.64 [R16+0x8], R26 ;  /* 0x0000081a10002387 */ /* 0x0007e80000100a00 */
[----:B------:R3:W-:Y:S02]  /*09d0*/  @!P3 STL.64 [R7], R24 ;  /* 0x000000180700b387 */ /* 0x0007e40000100a00 */
.L_x_183:
[----:B-12---:R-:W1:Y:S01]  /*09e0*/  S2R R8, SR_CgaCtaId ;  /* 0x0000000000087919 */ /* 0x006e620000008800 */
[----:B---3--:R-:W-:Y:S02]  /*09f0*/  MOV R7, 0x400 ;  /* 0x0000040000077802 */ /* 0x008fe40000000f00 */
[----:B------:R-:W-:Y:S02]  /*0a00*/  LOP3.LUT R5, R5, 0x3, RZ, 0xc0, !PT ;  /* 0x0000000305057812 */ /* 0x000fe400078ec0ff */
[----:B-1----:R-:W-:Y:S01]  /*0a10*/  LEA R8, R8, R7, 0x18 ;  /* 0x0000000708087211 */ /* 0x002fe200078ec0ff */
[----:B------:R-:W-:-:S04]  /*0a20*/  IMAD.MOV.U32 R7, RZ, RZ, RZ ;  /* 0x000000ffff077224 */ /* 0x000fc800078e00ff */
[----:B------:R-:W-:Y:S01]  /*0a30*/  IMAD R5, R5, 0x2f0, R8 ;  /* 0x000002f005057824 */ /* 0x000fe200078e0208 */
[----:B------:R-:W-:Y:S06]  /*0a40*/  @!P0 BRA `(.L_x_185) ;  /* 0x0000000400248947 */ /* 0x000fec0003800000 */
[----:B------:R-:W-:Y:S02]  /*0a50*/  LOP3.LUT R7, R6, 0x7ffffff8, RZ, 0xc0, !PT ;  /* 0x7ffffff806077812 */ /* 0x000fe400078ec0ff */
[----:B------:R-:W-:-:S07]  /*0a60*/  MOV R16, RZ ;  /* 0x000000ff00107202 */ /* 0x000fce0000000f00 */
.L_x_186:
[----:B------:R-:W-:-:S05]  /*0a70*/  IMAD R28, R16, 0x8, R20 ;  /* 0x00000008101c7824 */ /* 0x000fca00078e0214 */
[----:B------:R-:W2:Y:S04]  /*0a80*/  LDL.64 R26, [R28] ;  /* 0x000000001c1a7983 */ /* 0x000ea80000100a00 */
        /* <DEDUP_REMOVED lines=19> */
[----:B------:R-:W-:Y:S01]  /*0bc0*/  STS.U8 [R33+0x12c], R30 ;  /* 0x00012c1e21007388 */ /* 0x000fe20000000000 */
[----:B------:R-:W-:-:S03]  /*0bd0*/  DADD R24, -RZ, |R24| ;  /* 0x00000000ff187229 */ /* 0x000fc60000000518 */
[----:B------:R1:W-:Y:S01]  /*0be0*/  STS.64 [R31+0x78], R26 ;  /* 0x0000781a1f007388 */ /* 0x0003e20000000a00 */
[----:B------:R-:W-:Y:S01]  /*0bf0*/  DADD R22, -RZ, |R22| ;  /* 0x00000000ff167229 */ /* 0x000fe20000000516 */
[----:B------:R-:W-:Y:S01]  /*0c00*/  SEL R37, RZ, 0x1, P2 ;  /* 0x00000001ff257807 */ /* 0x000fe20001000000 */
[----:B------:R-:W-:Y:S01]  /*0c10*/  DADD R8, -RZ, |R8| ;  /* 0x00000000ff087229 */ /* 0x000fe20000000508 */
[----:B------:R-:W-:Y:S01]  /*0c20*/  STS [R29+0xf0], R16 ;  /* 0x0000f0101d007388 */ /* 0x000fe20000000800 */
[----:B------:R-:W-:-:S03]  /*0c30*/  DSETP.GT.AND P2, PT, R12, RZ, PT ;  /* 0x000000ff0c00722a */ /* 0x000fc60003f44000 */
[----:B------:R-:W-:Y:S01]  /*0c40*/  STS.U8 [R28+0x12d], R35 ;  /* 0x00012d231c007388 */ /* 0x000fe20000000000 */
[----:B-1----:R-:W-:Y:S01]  /*0c50*/  SEL R27, RZ, 0x1, P0 ;  /* 0x00000001ff1b7807 */ /* 0x002fe20000000000 */
[----:B------:R-:W-:Y:S01]  /*0c60*/  DSETP.GT.AND P0, PT, R10, RZ, PT ;  /* 0x000000ff0a00722a */ /* 0x000fe20003f04000 */
[C---:B------:R-:W-:Y:S01]  /*0c70*/  IADD3 R26, PT, PT, R16.reuse, 0x2, RZ ;  /* 0x00000002101a7810 */ /* 0x040fe20007ffe0ff */
[----:B------:R1:W-:Y:S01]  /*0c80*/  STS.64 [R31+0x80], R24 ;  /* 0x000080181f007388 */ /* 0x0003e20000000a00 */
[----:B------:R-:W-:Y:S01]  /*0c90*/  VIADD R30, R16, 0x3 ;  /* 0x00000003101e7836 */ /* 0x000fe20000000000 */
[----:B------:R-:W-:Y:S02]  /*0ca0*/  DADD R10, -RZ, |R10| ;  /* 0x00000000ff0a7229 */ /* 0x000fe4000000050a */
        /* <DEDUP_REMOVED lines=18> */
[----:B-1----:R-:W-:Y:S02]  /*0dd0*/  SEL R9, RZ, 0x1, P0 ;  /* 0x00000001ff097807 */ /* 0x002fe40000000000 */
[C---:B------:R-:W-:Y:S01]  /*0de0*/  IADD3 R8, PT, PT, R16.reuse, 0x6, RZ ;  /* 0x0000000610087810 */ /* 0x040fe20007ffe0ff */
[----:B------:R1:W-:Y:S04]  /*0df0*/  STS [R29+0x100], R24 ;  /* 0x000100181d007388 */ /* 0x0003e80000000800 */
[----:B------:R1:W-:Y:S04]  /*0e00*/  STS.U8 [R28+0x131], R23 ;  /* 0x000131171c007388 */ /* 0x0003e80000000000 */
[----:B------:R1:W-:Y:S01]  /*0e10*/  STS.64 [R31+0xa0], R12 ;  /* 0x0000a00c1f007388 */ /* 0x0003e20000000a00 */
[----:B--2---:R-:W-:Y:S01]  /*0e20*/  SEL R11, RZ, 0x1, P2 ;  /* 0x00000001ff0b7807 */ /* 0x004fe20001000000 */
[----:B------:R-:W-:-:S02]  /*0e30*/  VIADD R10, R16, 0x7 ;  /* 0x00000007100a7836 */ /* 0x000fc40000000000 */
        /* <DEDUP_REMOVED lines=9> */
[----:B-1----:R-:W-:Y:S05]  /*0ed0*/  @P0 BRA `(.L_x_186) ;  /* 0xfffffff800e40947 */ /* 0x002fea000383ffff */
.L_x_185:
[----:B------:R-:W-:Y:S05]  /*0ee0*/  @!P1 BRA `(.L_x_187) ;  /* 0x00000004003c9947 */ /* 0x000fea0003800000 */
[----:B------:R-:W-:Y:S02]  /*0ef0*/  ISETP.GE.U32.AND P0, PT, R0, 0x4, PT ;  /* 0x000000040000780c */ /* 0x000fe40003f06070 */
[----:B------:R-:W-:-:S04]  /*0f00*/  LOP3.LUT R26, R6, 0x3, RZ, 0xc0, !PT ;  /* 0x00000003061a7812 */ /* 0x000fc800078ec0ff */
[----:B------:R-:W-:-:S07]  /*0f10*/  ISETP.NE.AND P2, PT, R26, RZ, PT ;  /* 0x000000ff1a00720c */ /* 0x000fce0003f45270 */
[----:B------:R-:W-:Y:S06]  /*0f20*/  @!P0 BRA `(.L_x_188) ;  /* 0x0000000000948947 */ /* 0x000fec0003800000 */
[----:B------:R-:W-:-:S05]  /*0f30*/  IMAD R18, R7, 0x8, R20 ;  /* 0x0000000807127824 */ /* 0x000fca00078e0214 */
[----:B------:R-:W2:Y:S04]  /*0f40*/  LDL.64 R14, [R18] ;  /* 0x00000000120e7983 */ /* 0x000ea80000100a00 */
[----:B------:R-:W3:Y:S04]  /*0f50*/  LDL.64 R12, [R18+0x8] ;  /* 0x00000800120c7983 */ /* 0x000ee80000100a00 */
[----:B------:R-:W4:Y:S04]  /*0f60*/  LDL.64 R10, [R18+0x10] ;  /* 0x00001000120a7983 */ /* 0x000f280000100a00 */
[----:B------:R-:W5:Y:S01]  /*0f70*/  LDL.64 R8, [R18+0x18] ;  /* 0x0000180012087983 */ /* 0x000f620000100a00 */
[----:B------:R-:W-:Y:S01]  /*0f80*/  IADD3 R23, PT, PT, R5, R7, RZ ;  /* 0x0000000705177210 */ /* 0x000fe20007ffe0ff */
[----:B------:R-:W-:-:S04]  /*0f90*/  VIADD R25, R7, 0x1 ;  /* 0x0000000107197836 */ /* 0x000fc80000000000 */
        /* <DEDUP_REMOVED lines=10> */
[----:B------:R1:W-:Y:S01]  /*1040*/  STS.U8 [R23+0x12c], R22 ;  /* 0x00012c1617007388 */ /* 0x0003e20000000000 */
[----:B-----5:R-:W-:-:S02]  /*1050*/  DSETP.GT.AND P1, PT, R8, RZ, PT ;  /* 0x000000ff0800722a */ /* 0x020fc40003f24000 */
[----:B------:R-:W-:Y:S01]  /*1060*/  DADD R10, -RZ, |R10| ;  /* 0x00000000ff0a7229 */ /* 0x000fe2000000050a */
[----:B------:R2:W-:Y:S01]  /*1070*/  STS.64 [R19+0x78], R14 ;  /* 0x0000780e13007388 */ /* 0x0005e20000000a00 */
[----:B------:R-:W-:Y:S01]  /*1080*/  SEL R18, RZ, 0x1, P0 ;  /* 0x00000001ff127807 */ /* 0x000fe20000000000 */
[----:B------:R-:W-:Y:S02]  /*1090*/  DADD R8, -RZ, |R8| ;  /* 0x00000000ff087229 */ /* 0x000fe40000000508 */
[----:B------:R3:W-:Y:S01]  /*10a0*/  STS [R16+0xf0], R7 ;  /* 0x0000f00710007388 */ /* 0x0007e20000000800 */
[----:B-1----:R-:W-:-:S03]  /*10b0*/  VIADD R23, R7, 0x2 ;  /* 0x0000000207177836 */ /* 0x002fc60000000000 */
[----:B------:R1:W-:Y:S04]  /*10c0*/  STS.U8 [R27+0x12d], R24 ;  /* 0x00012d181b007388 */ /* 0x0003e80000000000 */
[----:B------:R1:W-:Y:S01]  /*10d0*/  STS.64 [R19+0x80], R12 ;  /* 0x0000800c13007388 */ /* 0x0003e20000000a00 */
[----:B--2---:R-:W-:Y:S01]  /*10e0*/  SEL R14, RZ, 0x1, P1 ;  /* 0x00000001ff0e7807 */ /* 0x004fe20000800000 */
[C---:B------:R-:W-:Y:S01]  /*10f0*/  VIADD R15, R7.reuse, 0x3 ;  /* 0x00000003070f7836 */ /* 0x040fe20000000000 */
[----:B---3--:R-:W-:Y:S01]  /*1100*/  IADD3 R7, PT, PT, R7, 0x4, RZ ;  /* 0x0000000407077810 */ /* 0x008fe20007ffe0ff */
[----:B------:R1:W-:Y:S04]  /*1110*/  STS [R16+0xf4], R25 ;  /* 0x0000f41910007388 */ /* 0x0003e80000000800 */
[----:B------:R1:W-:Y:S04]  /*1120*/  STS.U8 [R27+0x12e], R18 ;  /* 0x00012e121b007388 */ /* 0x0003e80000000000 */
[----:B------:R1:W-:Y:S04]  /*1130*/  STS.64 [R19+0x88], R10 ;  /* 0x0000880a13007388 */ /* 0x0003e80000000a00 */
[----:B------:R1:W-:Y:S04]  /*1140*/  STS [R16+0xf8], R23 ;  /* 0x0000f81710007388 */ /* 0x0003e80000000800 */
[----:B------:R1:W-:Y:S04]  /*1150*/  STS.U8 [R27+0x12f], R14 ;  /* 0x00012f0e1b007388 */ /* 0x0003e80000000000 */
[----:B------:R1:W-:Y:S04]  /*1160*/  STS.64 [R19+0x90], R8 ;  /* 0x0000900813007388 */ /* 0x0003e80000000a00 */
[----:B------:R1:W-:Y:S02]  /*1170*/  STS [R16+0xfc], R15 ;  /* 0x0000fc0f10007388 */ /* 0x0003e40000000800 */
.L_x_188:
[----:B------:R-:W-:Y:S05]  /*1180*/  @!P2 BRA `(.L_x_187) ;  /* 0x000000000094a947 */ /* 0x000fea0003800000 */
[----:B------:R-:W-:Y:S02]  /*1190*/  ISETP.NE.AND P0, PT, R26, 0x1, PT ;  /* 0x000000011a00780c */ /* 0x000fe40003f05270 */
[----:B-1----:R-:W-:-:S04]  /*11a0*/  LOP3.LUT R8, R6, 0x1, RZ, 0xc0, !PT ;  /* 0x0000000106087812 */ /* 0x002fc800078ec0ff */
[----:B------:R-:W-:-:S07]  /*11b0*/  ISETP.NE.U32.AND P2, PT, R8, 0x1, PT ;  /* 0x000000010800780c */ /* 0x000fce0003f45070 */
[----:B------:R-:W-:Y:S06]  /*11c0*/  @!P0 BRA `(.L_x_189) ;  /* 0x0000000000548947 */ /* 0x000fec0003800000 */
[----:B------:R-:W-:-:S05]  /*11d0*/  IMAD R12, R7, 0x8, R20 ;  /* 0x00000008070c7824 */ /* 0x000fca00078e0214 */
        /* <DEDUP_REMOVED lines=18> */
[----:B-1----:R-:W-:-:S03]  /*1300*/  IADD3 R7, PT, PT, R7, 0x2, RZ ;  /* 0x0000000207077810 */ /* 0x002fc60007ffe0ff */
[----:B------:R2:W-:Y:S04]  /*1310*/  STS [R16+0xf4], R19 ;  /* 0x0000f41310007388 */ /* 0x0005e80000000800 */
.L_x_189:
[----:B------:R-:W-:Y:S05]  /*1320*/  @P2 BRA `(.L_x_187) ;  /* 0x00000000002c2947 */ /* 0x000fea0003800000 */
[----:B--2---:R-:W-:-:S05]  /*1330*/  IMAD R10, R7, 0x8, R20 ;  /* 0x00000008070a7824 */ /* 0x004fca00078e0214 */
        /* <DEDUP_REMOVED lines=10> */
.L_x_187:
[----:B------:R-:W-:-:S13]  /*13e0*/  ISETP.GE.U32.AND P0, PT, R6, 0x2, PT ;  /* 0x000000020600780c */ /* 0x000fda0003f06070 */
[----:B------:R-:W-:Y:S05]  /*13f0*/  @!P0 BRA `(.L_x_190) ;  /* 0x0000000800d08947 */ /* 0x000fea0003800000 */
[----:B------:R-:W-:Y:S01]  /*1400*/  PRMT R6, RZ, 0x7610, R6 ;  /* 0x00007610ff067816 */ /* 0x000fe20000000006 */
[----:B-12---:R-:W-:Y:S01]  /*1410*/  IMAD.MOV.U32 R16, RZ, RZ, R2 ;  /* 0x000000ffff107224 */ /* 0x006fe200078e0002 */
[----:B---3--:R-:W-:Y:S01]  /*1420*/  PRMT R7, RZ, 0x7610, R7 ;  /* 0x00007610ff077816 */ /* 0x008fe20000000007 */
[----:B------:R-:W1:Y:S01]  /*1430*/  LDCU.U16 UR6, c[0x0][0x3a0] ;  /* 0x00007400ff0677ac */ /* 0x000e620008000400 */
[----:B------:R-:W-:-:S05]  /*1440*/  UMOV UR4, URZ ;  /* 0x000000ff00047c82 */ /* 0x000fca0008000000 */
.L_x_196:
[----:B--2---:R-:W2:Y:S02]  /*1450*/  LDCU UR5, c[0x0][0x3a0] ;  /* 0x00007400ff0577ac */ /* 0x004ea40008000800 */
[----:B--2---:R-:W-:-:S04]  /*1460*/  UIADD3 UR7, UPT, UPT, UR4, -UR5, URZ ;  /* 0x8000000504077290 */ /* 0x004fc8000fffe0ff */
[----:B------:R-:W-:-:S09]  /*1470*/  UISETP.GT.AND UP0, UPT, UR7, -0x2, UPT ;  /* 0xfffffffe0700788c */ /* 0x000fd2000bf04270 */
[----:B-1----:R-:W-:Y:S05]  /*1480*/  BRA.U UP0, `(.L_x_191) ;  /* 0x0000000900947547 */ /* 0x002fea000b800000 */
[----:B------:R-:W-:Y:S01]  /*1490*/  UIADD3 UR5, UPT, UPT, -UR4, -0x2, UR5 ;  /* 0xfffffffe04057890 */ /* 0x000fe2000fffe105 */
[----:B------:R-:W-:Y:S01]  /*14a0*/  HFMA2 R18, -RZ, RZ, 0, 0 ;  /* 0x00000000ff127431 */ /* 0x000fe200000001ff */
[----:B------:R-:W-:Y:S02]  /*14b0*/  LOP3.LUT P0, RZ, R16, 0x7, RZ, 0xc0, !PT ;  /* 0x0000000710ff7812 */ /* 0x000fe4000780c0ff */
[----:B------:R-:W-:-:S09]  /*14c0*/  UISETP.GE.U32.AND UP0, UPT, UR5, 0x7, UPT ;  /* 0x000000070500788c */ /* 0x000fd2000bf06070 */
[----:B------:R-:W-:Y:S05]  /*14d0*/  BRA.U !UP0, `(.L_x_192) ;  /* 0x00000005082c7547 */ /* 0x000fea000b800000 */
[----:B------:R-:W-:Y:S01]  /*14e0*/  LOP3.LUT R18, R16, 0xfffffff8, RZ, 0xc0, !PT ;  /* 0xfffffff810127812 */ /* 0x000fe200078ec0ff */
[----:B------:R-:W-:-:S07]  /*14f0*/  IMAD.MOV.U32 R19, RZ, RZ, RZ ;  /* 0x000000ffff137224 */ /* 0x000fce00078e00ff */
.L_x_193:
[----:B------:R-:W-:-:S04]  /*1500*/  IMAD R23, R19, 0x8, R5 ;  /* 0x0000000813177824 */ /* 0x000fc800078e0205 */
[C---:B------:R-:W-:Y:S01]  /*1510*/  IMAD R22, R19.reuse, -0x4, R23 ;  /* 0xfffffffc13167824 */ /* 0x040fe200078e0217 */
[----:B------:R-:W-:Y:S01]  /*1520*/  LDS.64 R12, [R23+0x78] ;  /* 0x00007800170c7984 */ /* 0x000fe20000000a00 */
[----:B------:R-:W-:-:S03]  /*1530*/  VIADD R19, R19, 0x8 ;  /* 0x0000000813137836 */ /* 0x000fc60000000000 */
[----:B------:R-:W2:Y:S02]  /*1540*/  LDS.64 R10, [R23+0x80] ;  /* 0x00008000170a7984 */ /* 0x000ea40000000a00 */
[----:B--2---:R-:W-:-:S14]  /*1550*/  DSETP.GT.AND P1, PT, R12, R10, PT ;  /* 0x0000000a0c00722a */ /* 0x004fdc0003f24000 */
[----:B------:R-:W-:Y:S04]  /*1560*/  @P1 STS.64 [R23+0x80], R12 ;  /* 0x0000800c17001388 */ /* 0x000fe80000000a00 */
[----:B------:R-:W-:Y:S04]  /*1570*/  @P1 STS.64 [R23+0x78], R10 ;  /* 0x0000780a17001388 */ /* 0x000fe80000000a00 */
[----:B------:R-:W2:Y:S02]  /*1580*/  @P1 LDS.64 R8, [R22+0xf0] ;  /* 0x0000f00016081984 */ /* 0x000ea40000000a00 */
[----:B--2---:R-:W-:Y:S01]  /*1590*/  IMAD.MOV.U32 R24, RZ, RZ, R9 ;  /* 0x000000ffff187224 */ /* 0x004fe200078e0009 */
[----:B------:R-:W-:-:S05]  /*15a0*/  MOV R25, R8 ;  /* 0x0000000800197202 */ /* 0x000fca0000000f00 */
[----:B------:R-:W-:Y:S04]  /*15b0*/  @P1 STS.64 [R22+0xf0], R24 ;  /* 0x0000f01816001388 */ /* 0x000fe80000000a00 */
[----:B------:R-:W-:Y:S04]  /*15c0*/  @P1 LDS.64 R10, [R23+0x80] ;  /* 0x00008000170a1984 */ /* 0x000fe80000000a00 */
[----:B------:R-:W2:Y:S02]  /*15d0*/  LDS.64 R8, [R23+0x88] ;  /* 0x0000880017087984 */ /* 0x000ea40000000a00 */
[----:B--2---:R-:W-:-:S14]  /*15e0*/  DSETP.GT.AND P1, PT, R10, R8, PT ;  /* 0x000000080a00722a */ /* 0x004fdc0003f24000 */
[----:B------:R-:W-:Y:S04]  /*15f0*/  @P1 STS.128 [R23+0x80], R8 ;  /* 0x0000800817001388 */ /* 0x000fe80000000c00 */
[----:B------:R-:W2:Y:S04]  /*1600*/  @P1 LDS R27, [R22+0xf8] ;  /* 0x0000f800161b1984 */ /* 0x000ea80000000800 */
[----:B------:R-:W3:Y:S04]  /*1610*/  @P1 LDS R13, [R22+0xf4] ;  /* 0x0000f400160d1984 */ /* 0x000ee80000000800 */
[----:B--2---:R-:W-:Y:S04]  /*1620*/  @P1 STS [R22+0xf4], R27 ;  /* 0x0000f41b16001388 */ /* 0x004fe80000000800 */
[----:B---3--:R-:W-:Y:S04]  /*1630*/  @P1 STS [R22+0xf8], R13 ;  /* 0x0000f80d16001388 */ /* 0x008fe80000000800 */
[----:B------:R-:W-:Y:S04]  /*1640*/  @P1 LDS.64 R8, [R23+0x88] ;  /* 0x0000880017081984 */ /* 0x000fe80000000a00 */
[----:B------:R-:W2:Y:S02]  /*1650*/  LDS.64 R14, [R23+0x90] ;  /* 0x00009000170e7984 */ /* 0x000ea40000000a00 */
[----:B--2---:R-:W-:-:S14]  /*1660*/  DSETP.GT.AND P1, PT, R8, R14, PT ;  /* 0x0000000e0800722a */ /* 0x004fdc0003f24000 */
[----:B------:R-:W-:Y:S04]  /*1670*/  @P1 STS.64 [R23+0x90], R8 ;  /* 0x0000900817001388 */ /* 0x000fe80000000a00 */
[----:B------:R-:W-:Y:S04]  /*1680*/  @P1 STS.64 [R23+0x88], R14 ;  /* 0x0000880e17001388 */ /* 0x000fe80000000a00 */
[----:B------:R-:W2:Y:S02]  /*1690*/  @P1 LDS.64 R24, [R22+0xf8] ;  /* 0x0000f80016181984 */ /* 0x000ea40000000a00 */
[----:B--2---:R-:W-:-:S02]  /*16a0*/  IMAD.MOV.U32 R28, RZ, RZ, R25 ;  /* 0x000000ffff1c7224 */ /* 0x004fc400078e0019 */
[----:B------:R-:W-:-:S05]  /*16b0*/  IMAD.MOV.U32 R29, RZ, RZ, R24 ;  /* 0x000000ffff1d7224 */ /* 0x000fca00078e0018 */
        /* <DEDUP_REMOVED lines=41> */
[----:B--2---:R2:W-:Y:S04]  /*1950*/  @P1 STS [R22+0x10c], R11 ;  /* 0x00010c0b16001388 */ /* 0x0045e80000000800 */
[----:B---3--:R2:W-:Y:S01]  /*1960*/  @P1 STS [R22+0x110], R9 ;  /* 0x0001100916001388 */ /* 0x0085e20000000800 */
[----:B------:R-:W-:-:S13]  /*1970*/  ISETP.NE.AND P1, PT, R19, R18, PT ;  /* 0x000000121300720c */ /* 0x000fda0003f25270 */
[----:B--2---:R-:W-:Y:S05]  /*1980*/  @P1 BRA `(.L_x_193) ;  /* 0xfffffff800dc1947 */ /* 0x004fea000383ffff */
.L_x_192:
[----:B------:R-:W-:Y:S05]  /*1990*/  @!P0 BRA `(.L_x_191) ;  /* 0x0000000400508947 */ /* 0x000fea0003800000 */
[----:B------:R-:W-:-:S04]  /*19a0*/  LOP3.LUT R8, RZ, R7, RZ, 0x33, !PT ;  /* 0x00000007ff087212 */ /* 0x000fc800078e33ff */
[----:B-1----:R-:W-:-:S04]  /*19b0*/  IADD3 R8, PT, PT, R8, UR6, RZ ;  /* 0x0000000608087c10 */ /* 0x002fc8000fffe0ff */
[----:B------:R-:W-:-:S04]  /*19c0*/  LOP3.LUT R8, R8, 0x7, RZ, 0xc0, !PT ;  /* 0x0000000708087812 */ /* 0x000fc800078ec0ff */
[C---:B------:R-:W-:Y:S01]  /*19d0*/  LOP3.LUT P1, RZ, R8.reuse, 0x3, RZ, 0xc0, !PT ;  /* 0x0000000308ff7812 */ /* 0x040fe2000782c0ff */
[----:B------:R-:W-:-:S05]  /*19e0*/  VIADD R9, R8, 0xffffffff ;  /* 0xffffffff08097836 */ /* 0x000fca0000000000 */
        /* <DEDUP_REMOVED lines=11> */
[----:B-1----:R-:W-:Y:S01]  /*1aa0*/  IMAD.MOV.U32 R22, RZ, RZ, R9 ;  /* 0x000000ffff167224 */ /* 0x002fe200078e0009 */
[----:B------:R-:W-:-:S05]  /*1ab0*/  MOV R23, R8 ;  /* 0x0000000800177202 */ /* 0x000fca0000000f00 */
        /* <DEDUP_REMOVED lines=26> */
.L_x_194:
[----:B------:R-:W-:Y:S05]  /*1c60*/  @!P1 BRA `(.L_x_191) ;  /* 0x00000000009c9947 */ /* 0x000fea0003800000 */
[----:B-1----:R-:W-:-:S04]  /*1c70*/  LOP3.LUT R8, R6, 0x3, RZ, 0x3c, !PT ;  /* 0x0000000306087812 */ /* 0x002fc800078e3cff */
[----:B------:R-:W-:-:S04]  /*1c80*/  IADD3 R8, PT, PT, R8, UR6, RZ ;  /* 0x0000000608087c10 */ /* 0x000fc8000fffe0ff */
[C---:B------:R-:W-:Y:S02]  /*1c90*/  LOP3.LUT R9, R8.reuse, 0x3, RZ, 0xc0, !PT ;  /* 0x0000000308097812 */ /* 0x040fe400078ec0ff */
[----:B------:R-:W-:Y:S02]  /*1ca0*/  LOP3.LUT R8, R8, 0x1, RZ, 0xc0, !PT ;  /* 0x0000000108087812 */ /* 0x000fe400078ec0ff */
[----:B------:R-:W-:Y:S02]  /*1cb0*/  ISETP.NE.AND P0, PT, R9, 0x1, PT ;  /* 0x000000010900780c */ /* 0x000fe40003f05270 */
[----:B------:R-:W-:-:S11]  /*1cc0*/  ISETP.NE.U32.AND P1, PT, R8, 0x1, PT ;  /* 0x000000010800780c */ /* 0x000fd60003f25070 */
[----:B------:R-:W-:Y:S05]  /*1cd0*/  @!P0 BRA `(.L_x_195) ;  /* 0x0000000000508947 */ /* 0x000fea0003800000 */
[----:B------:R-:W-:-:S04]  /*1ce0*/  IMAD R19, R18, 0x8, R5 ;  /* 0x0000000812137824 */ /* 0x000fc800078e0205 */
[C---:B------:R-:W-:Y:S01]  /*1cf0*/  IMAD R15, R18.reuse, -0x4, R19 ;  /* 0xfffffffc120f7824 */ /* 0x040fe200078e0213 */
[----:B------:R-:W-:Y:S01]  /*1d00*/  LDS.64 R12, [R19+0x78] ;  /* 0x00007800130c7984 */ /* 0x000fe20000000a00 */
[----:B------:R-:W-:-:S03]  /*1d10*/  IADD3 R18, PT, PT, R18, 0x2, RZ ;  /* 0x0000000212127810 */ /* 0x000fc60007ffe0ff */
        /* <DEDUP_REMOVED lines=16> */
.L_x_195:
[----:B------:R-:W-:Y:S05]  /*1e20*/  @P1 BRA `(.L_x_191) ;  /* 0x00000000002c1947 */ /* 0x000fea0003800000 */
[----:B-1----:R-:W-:-:S05]  /*1e30*/  IMAD R15, R18, 0x8, R5 ;  /* 0x00000008120f7824 */ /* 0x002fca00078e0205 */
        /* <DEDUP_REMOVED lines=10> */
.L_x_191:
[----:B------:R-:W-:Y:S01]  /*1ee0*/  UIADD3 UR4, UPT, UPT, UR4, 0x1, URZ ;  /* 0x0000000104047890 */ /* 0x000fe2000fffe0ff */
[----:B------:R-:W-:Y:S01]  /*1ef0*/  IADD3 R7, PT, PT, R7, 0x1, RZ ;  /* 0x0000000107077810 */ /* 0x000fe20007ffe0ff */
[----:B------:R-:W-:Y:S02]  /*1f00*/  VIADD R6, R6, 0x1 ;  /* 0x0000000106067836 */ /* 0x000fe40000000000 */
[----:B------:R-:W-:Y:S02]  /*1f10*/  VIADD R16, R16, 0xffffffff ;  /* 0xffffffff10107836 */ /* 0x000fe40000000000 */
[----:B------:R-:W-:-:S13]  /*1f20*/  ISETP.NE.AND P0, PT, R2, UR4, PT ;  /* 0x0000000402007c0c */ /* 0x000fda000bf05270 */
[----:B------:R-:W-:Y:S05]  /*1f30*/  @P0 BRA `(.L_x_196) ;  /* 0xfffffff400440947 */ /* 0x000fea000383ffff */
.L_x_190:
[----:B------:R-:W-:Y:S01]  /*1f40*/  ISETP.GE.U32.AND P0, PT, R2, 0x7, PT ;  /* 0x000000070200780c */ /* 0x000fe20003f06070 */
[----:B------:R-:W-:Y:S01]  /*1f50*/  UMOV UR4, URZ ;  /* 0x000000ff00047c82 */ /* 0x000fe20008000000 */
[----:B------:R-:W-:-:S11]  /*1f60*/  ISETP.NE.AND P1, PT, R0, RZ, PT ;  /* 0x000000ff0000720c */ /* 0x000fd60003f25270 */
[----:B------:R-:W-:Y:S05]  /*1f70*/  @!P0 BRA `(.L_x_197) ;  /* 0x0000000000588947 */ /* 0x000fea0003800000 */
[----:B------:R4:W0:Y:S01]  /*1f80*/  LDS.U8 R6, [R5+0x133] ;  /* 0x0001330005067984 */ /* 0x0008220000000000 */
[----:B------:R-:W5:Y:S01]  /*1f90*/  LDCU UR4, c[0x0][0x3a0] ;  /* 0x00007400ff0477ac */ /* 0x000f620008000800 */
[----:B------:R-:W-:Y:S01]  /*1fa0*/  UMOV UR5, URZ ;  /* 0x000000ff00057c82 */ /* 0x000fe20008000000 */
[----:B----45:R-:W-:-:S12]  /*1fb0*/  ULOP3.LUT UR4, UR4, 0x7ffffff8, URZ, 0xc0, !UPT ;  /* 0x7ffffff804047892 */ /* 0x030fd8000f8ec0ff */
.L_x_198:
[----:B-1-3--:R-:W1:Y:S04]  /*1fc0*/  LDS R8, [R5+UR5+0x130] ;  /* 0x0001300505087984 */ /* 0x00ae680008000800 */
        /* <DEDUP_REMOVED lines=16> */
[----:B----4-:R-:W-:Y:S05]  /*20d0*/  BRA.U UP0, `(.L_x_198) ;  /* 0xfffffffd00b87547 */ /* 0x010fea000b83ffff */
.L_x_197:
[----:B------:R-:W-:Y:S05]  /*20e0*/  @!P1 BRA `(.L_x_199) ;  /* 0x0000000000849947 */ /* 0x000fea0003800000 */
[----:B---3--:R-:W1:Y:S01]  /*20f0*/  LDC R7, c[0x0][0x3a0] ;  /* 0x0000e800ff077b82 */ /* 0x008e620000000800 */
[----:B------:R-:W-:Y:S02]  /*2100*/  ISETP.GE.U32.AND P0, PT, R0, 0x4, PT ;  /* 0x000000040000780c */ /* 0x000fe40003f06070 */
[----:B-1----:R-:W-:-:S04]  /*2110*/  LOP3.LUT R9, R7, 0x3, RZ, 0xc0, !PT ;  /* 0x0000000307097812 */ /* 0x002fc800078ec0ff */
        /* <DEDUP_REMOVED lines=15> */
.L_x_200:
        /* <DEDUP_REMOVED lines=12> */
.L_x_201:
[----:B-1--4-:R-:W1:Y:S04]  /*22d0*/  @!P1 LDS.U8 R6, [R5+UR4+0x12c] ;  /* 0x00012c0405069984 */ /* 0x012e680008000000 */
[----:B------:R4:W-:Y:S04]  /*22e0*/  @!P1 STS.U8 [R5+UR4+0x14a], RZ ;  /* 0x00014aff05009988 */ /* 0x0009e80008000004 */
[----:B-1----:R4:W-:Y:S02]  /*22f0*/  @!P1 STS.U8 [R5+UR4+0x13b], R6 ;  /* 0x00013b0605009988 */ /* 0x0029e40008000004 */
.L_x_199:
[----:B-12---:R-:W-:Y:S02]  /*2300*/  HFMA2 R10, -RZ, RZ, 0, 0 ;  /* 0x00000000ff0a7431 */ /* 0x006fe400000001ff */
[----:B---3--:R-:W-:Y:S01]  /*2310*/  IMAD.MOV.U32 R11, RZ, RZ, 0x1 ;  /* 0x00000001ff0b7424 */ /* 0x008fe200078e00ff */
[----:B------:R-:W-:Y:S01]  /*2320*/  CS2R R8, SRZ ;  /* 0x0000000000087805 */ /* 0x000fe2000001ff00 */
[----:B----4-:R-:W-:Y:S01]  /*2330*/  IMAD.MOV.U32 R6, RZ, RZ, 0x0 ;  /* 0x00000000ff067424 */ /* 0x010fe200078e00ff */
[----:B------:R-:W1:Y:S01]  /*2340*/  LDCU UR8, c[0x0][0x3a0] ;  /* 0x00007400ff0877ac */ /* 0x000e620008000800 */
[----:B------:R-:W-:Y:S01]  /*2350*/  IMAD.MOV.U32 R7, RZ, RZ, 0x3ff00000 ;  /* 0x3ff00000ff077424 */ /* 0x000fe200078e00ff */
[----:B------:R2:W-:Y:S01]  /*2360*/  STS.64 [R5+0x2e0], R10 ;  /* 0x0002e00a05007388 */ /* 0x0005e20000000a00 */
[----:B------:R-:W-:-:S03]  /*2370*/  IMAD.MOV.U32 R16, RZ, RZ, RZ ;  /* 0x000000ffff107224 */ /* 0x000fc600078e00ff */
[----:B------:R2:W-:Y:S04]  /*2380*/  STS.64 [R5+0x2e8], R6 ;  /* 0x0002e80605007388 */ /* 0x0005e80000000a00 */
.L_x_207:
[C---:B--2---:R-:W-:Y:S01]  /*2390*/  LEA R6, R16.reuse, R5, 0x3 ;  /* 0x0000000510067211 */ /* 0x044fe200078e18ff */
[----:B-1----:R-:W-:Y:S01]  /*23a0*/  IMAD.U32 R25, RZ, RZ, UR8 ;  /* 0x00000008ff197e24 */ /* 0x002fe2000f8e00ff */
[----:B------:R-:W-:Y:S01]  /*23b0*/  BSSY.RECONVERGENT B0, `(.L_x_202) ;  /* 0x0000099000007945 */ /* 0x000fe20003800200 */
[----:B------:R-:W-:-:S03]  /*23c0*/  VIADD R16, R16, 0x1 ;  /* 0x0000000110107836 */ /* 0x000fc60000000000 */
[----:B------:R-:W1:Y:S02]  /*23d0*/  LDS.64 R6, [R6+0x78] ;  /* 0x0000780006067984 */ /* 0x000e640000000a00 */
[----:B------:R-:W-:Y:S01]  /*23e0*/  ISETP.NE.AND P0, PT, R16, R25, PT ;  /* 0x000000191000720c */ /* 0x000fe20003f05270 */
[----:B-1----:R-:W-:Y:S02]  /*23f0*/  DSETP.GEU.AND P1, PT, R6, -30, PT ;  /* 0xc03e00000600742a */ /* 0x002fe40003f2e000 */
[----:B------:R-:W-:-:S10]  /*2400*/  DADD R10, -RZ, -R6 ;  /* 0x00000000ff0a7229 */ /* 0x000fd40000000906 */
[----:B------:R-:W-:Y:S01]  /*2410*/  IMAD.MOV.U32 R26, RZ, RZ, R10 ;  /* 0x000000ffff1a7224 */ /* 0x000fe200078e000a */
[----:B------:R-:W-:Y:S01]  /*2420*/  MOV R27, R11 ;  /* 0x0000000b001b7202 */ /* 0x000fe20000000f00 */
[----:B------:R-:W-:Y:S06]  /*2430*/  @!P1 BRA `(.L_x_203) ;  /* 0x0000000800409947 */ /* 0x000fec0003800000 */
[----:B------:R-:W-:Y:S01]  /*2440*/  DSETP.GT.AND P1, PT, R6, 30, PT ;  /* 0x403e00000600742a */ /* 0x000fe20003f24000 */
[----:B------:R-:W-:-:S13]  /*2450*/  CS2R R26, SRZ ;  /* 0x00000000001a7805 */ /* 0x000fda000001ff00 */
[----:B------:R-:W-:Y:S05]  /*2460*/  @P1 BRA `(.L_x_203) ;  /* 0x0000000800341947 */ /* 0x000fea0003800000 */
[----:B------:R-:W-:Y:S01]  /*2470*/  IMAD.MOV.U32 R14, RZ, RZ, 0x652b82fe ;  /* 0x652b82feff0e7424 */ /* 0x000fe200078e00ff */
[----:B------:R-:W-:Y:S01]  /*2480*/  MOV R13, 0x3fe62e42 ;  /* 0x3fe62e42000d7802 */ /* 0x000fe20000000f00 */
[----:B------:R-:W-:Y:S01]  /*2490*/  IMAD.MOV.U32 R15, RZ, RZ, 0x3ff71547 ;  /* 0x3ff71547ff0f7424 */ /* 0x000fe200078e00ff */
[----:B------:R-:W-:Y:S01]  /*24a0*/  UMOV UR4, 0x3b39803f ;  /* 0x3b39803f00047882 */ /* 0x000fe20000000000 */
[----:B------:R-:W-:Y:S01]  /*24b0*/  IMAD.MOV.U32 R12, RZ, RZ, -0x105c611 ;  /* 0xfefa39efff0c7424 */ /* 0x000fe200078e00ff */
[----:B------:R-:W-:Y:S01]  /*24c0*/  UMOV UR5, 0x3c7abc9e ;  /* 0x3c7abc9e00057882 */ /* 0x000fe20000000000 */
[----:B------:R-:W-:Y:S01]  /*24d0*/  FSETP.GEU.AND P1, PT, |R11|, 4.1917929649353027344, PT ;  /* 0x4086232b0b00780b */ /* 0x000fe20003f2e200 */
[----:B------:R-:W-:Y:S01]  /*24e0*/  BSSY.RECONVERGENT B1, `(.L_x_204) ;  /* 0x0000033000017945 */ /* 0x000fe20003800200 */
[----:B------:R-:W-:-:S08]  /*24f0*/  DFMA R14, -R6, R14, 6.75539944105574400000e+15 ;  /* 0x43380000060e742b */ /* 0x000fd0000000010e */
[----:B------:R-:W-:-:S08]  /*2500*/  DADD R18, R14, -6.75539944105574400000e+15 ;  /* 0xc33800000e127429 */ /* 0x000fd00000000000 */
[----:B------:R-:W-:-:S08]  /*2510*/  DFMA R22, R18, -R12, -R6 ;  /* 0x8000000c1216722b */ /* 0x000fd00000000806 */
        /* <DEDUP_REMOVED lines=47> */
.L_x_205:
[----:B0-----:R-:W-:Y:S05]  /*2810*/  BSYNC.RECONVERGENT B1 ;  /* 0x0000000000017941 */ /* 0x001fea0003800200 */
.L_x_204:
[----:B------:R-:W-:-:S10]  /*2820*/  DADD R18, R18, 1 ;  /* 0x3ff0000012127429 */ /* 0x000fd40000000000 */
[----:B------:R-:W-:Y:S01]  /*2830*/  ISETP.GT.AND P1, PT, R19, 0xfffff, PT ;  /* 0x000fffff1300780c */ /* 0x000fe20003f24270 */
[--C-:B------:R-:W-:Y:S01]  /*2840*/  IMAD.MOV.U32 R11, RZ, RZ, R19.reuse ;  /* 0x000000ffff0b7224 */ /* 0x100fe200078e0013 */
[----:B------:R-:W-:Y:S01]  /*2850*/  MOV R10, R18 ;  /* 0x00000012000a7202 */ /* 0x000fe20000000f00 */
[----:B------:R-:W-:Y:S02]  /*2860*/  IMAD.MOV.U32 R7, RZ, RZ, R19 ;  /* 0x000000ffff077224 */ /* 0x000fe400078e0013 */
[----:B------:R-:W-:-:S08]  /*2870*/  IMAD.MOV.U32 R26, RZ, RZ, R18 ;  /* 0x000000ffff1a7224 */ /* 0x000fd000078e0012 */
[----:B------:R-:W-:-:S10]  /*2880*/  @!P1 DMUL R10, R10, 1.80143985094819840000e+16 ;  /* 0x435000000a0a9828 */ /* 0x000fd40000000000 */
[----:B------:R-:W-:Y:S01]  /*2890*/  @!P1 IMAD.MOV.U32 R7, RZ, RZ, R11 ;  /* 0x000000ffff079224 */ /* 0x000fe200078e000b */
[----:B------:R-:W-:-:S04]  /*28a0*/  @!P1 MOV R26, R10 ;  /* 0x0000000a001a9202 */ /* 0x000fc80000000f00 */
[----:B------:R-:W-:-:S04]  /*28b0*/  IADD3 R6, PT, PT, R7, -0x1, RZ ;  /* 0xffffffff07067810 */ /* 0x000fc80007ffe0ff */
[----:B------:R-:W-:Y:S01]  /*28c0*/  ISETP.GT.U32.AND P2, PT, R6, 0x7feffffe, PT ;  /* 0x7feffffe0600780c */ /* 0x000fe20003f44070 */
[----:B------:R-:W-:Y:S02]  /*28d0*/  IMAD.MOV.U32 R6, RZ, RZ, -0x3ff ;  /* 0xfffffc01ff067424 */ /* 0x000fe400078e00ff */
[----:B------:R-:W-:-:S10]  /*28e0*/  @!P1 IMAD.MOV.U32 R6, RZ, RZ, -0x435 ;  /* 0xfffffbcbff069424 */ /* 0x000fd400078e00ff */
        /* <DEDUP_REMOVED lines=23> */
[----:B------:R-:W-:-:S08]  /*2a60*/  DMUL R18, R14, R14 ;  /* 0x0000000e0e127228 */ /* 0x000fd00000000000 */
[----:B------:R-:W-:Y:S01]  /*2a70*/  DFMA R10, R18, UR4, R28 ;  /* 0x00000004120a7c2b */ /* 0x000fe2000800001c */
        /* <DEDUP_REMOVED lines=14> */
[----:B------:R-:W-:Y:S01]  /*2b60*/  LOP3.LUT R10, R24, 0x80000000, RZ, 0x3c, !PT ;  /* 0x80000000180a7812 */ /* 0x000fe200078e3cff */
[----:B------:R-:W-:Y:S01]  /*2b70*/  IMAD.MOV.U32 R11, RZ, RZ, 0x43300000 ;  /* 0x43300000ff0b7424 */ /* 0x000fe200078e00ff */
[----:B------:R-:W-:-:S03]  /*2b80*/  DMUL R28, R22, R28 ;  /* 0x0000001c161c7228 */ /* 0x000fc60000000000 */
        /* <DEDUP_REMOVED lines=21> */
.L_x_206:
[----:B------:R-:W-:Y:S01]  /*2ce0*/  MOV R6, 0x0 ;  /* 0x0000000000067802 */ /* 0x000fe20000000f00 */
[----:B------:R-:W-:Y:S01]  /*2cf0*/  IMAD.MOV.U32 R7, RZ, RZ, 0x7ff00000 ;  /* 0x7ff00000ff077424 */ /* 0x000fe200078e00ff */
[----:B------:R-:W-:-:S05]  /*2d00*/  LOP3.LUT P1, RZ, R11, 0x7fffffff, RZ, 0xc0, !PT ;  /* 0x7fffffff0bff7812 */ /* 0x000fca000782c0ff */
[----:B------:R-:W-:-:S10]  /*2d10*/  DFMA R6, R10, R6, +INF ;  /* 0x7ff000000a06742b */ /* 0x000fd40000000006 */
[----:B------:R-:W-:Y:S02]  /*2d20*/  FSEL R26, R6, RZ, P1 ;  /* 0x000000ff061a7208 */ /* 0x000fe40000800000 */
[----:B------:R-:W-:-:S07]  /*2d30*/  FSEL R27, R7, -QNAN , P1 ;  /* 0xfff00000071b7808 */ /* 0x000fce0000800000 */
.L_x_203:
[----:B0-----:R-:W-:Y:S05]  /*2d40*/  BSYNC.RECONVERGENT B0 ;  /* 0x0000000000007941 */ /* 0x001fea0003800200 */
.L_x_202:
[----:B------:R-:W-:Y:S01]  /*2d50*/  DADD R8, R26, R8 ;  /* 0x000000001a087229 */ /* 0x000fe20000000008 */
[----:B------:R-:W-:Y:S10]  /*2d60*/  @P0 BRA `(.L_x_207) ;  /* 0xfffffff400880947 */ /* 0x000ff4000383ffff */
[----:B------:R-:W0:Y:S01]  /*2d70*/  LDCU UR5, c[0x0][0x3a4] ;  /* 0x00007480ff0577ac */ /* 0x000e220008000800 */
[----:B------:R-:W-:Y:S01]  /*2d80*/  BSSY.RECONVERGENT B0, `(.L_x_208) ;  /* 0x0000244000007945 */ /* 0x000fe20003800200 */
[----:B------:R-:W1:Y:S01]  /*2d90*/  LDCU UR4, c[0x0][0x3a0] ;  /* 0x00007400ff0477ac */ /* 0x000e620008000800 */
[----:B0-----:R-:W-:-:S05]  /*2da0*/  VIADD R6, R25, -UR5 ;  /* 0x8000000519067c36 */ /* 0x001fca0008000000 */
[----:B------:R-:W-:-:S13]  /*2db0*/  ISETP.GE.AND P0, PT, R6, 0x1, PT ;  /* 0x000000010600780c */ /* 0x000fda0003f06270 */
[----:B-1----:R-:W-:Y:S05]  /*2dc0*/  @!P0 BRA `(.L_x_209) ;  /* 0x0000000400d08947 */ /* 0x002fea0003800000 */
[----:B------:R-:W-:Y:S01]  /*2dd0*/  VIADD R7, R0, 0xffffffff ;  /* 0xffffffff00077836 */ /* 0x000fe20000000000 */
[----:B------:R-:W-:Y:S02]  /*2de0*/  LOP3.LUT R31, R25, 0x3, RZ, 0xc0, !PT ;  /* 0x00000003191f7812 */ /* 0x000fe400078ec0ff */
[----:B------:R-:W-:Y:S02]  /*2df0*/  MOV R10, RZ ;  /* 0x000000ff000a7202 */ /* 0x000fe40000000f00 */
[----:B------:R-:W-:Y:S02]  /*2e00*/  ISETP.GE.U32.AND P0, PT, R7, 0x3, PT ;  /* 0x000000030700780c */ /* 0x000fe40003f06070 */
[----:B------:R-:W-:-:S11]  /*2e10*/  LOP3.LUT R7, R25, 0x7ffffff8, RZ, 0xc0, !PT ;  /* 0x7ffffff819077812 */ /* 0x000fd600078ec0ff */
.L_x_216:
[----:B------:R-:W0:Y:S01]  /*2e20*/  LDCU UR5, c[0x0][0x3a0] ;  /* 0x00007400ff0577ac */ /* 0x000e220008000800 */
[----:B------:R-:W-:Y:S01]  /*2e30*/  PRMT R15, RZ, 0x7610, R15 ;  /* 0x00007610ff0f7816 */ /* 0x000fe2000000000f */
[----:B------:R-:W-:Y:S02]  /*2e40*/  IMAD.MOV.U32 R12, RZ, RZ, RZ ;  /* 0x000000ffff0c7224 */ /* 0x000fe400078e00ff */
[----:B0-----:R-:W-:-:S04]  /*2e50*/  IMAD.U32 R25, RZ, RZ, UR5 ;  /* 0x00000005ff197e24 */ /* 0x001fc8000f8e00ff */
[----:B------:R-:W-:Y:S01]  /*2e60*/  IMAD R11, R10, R25, RZ ;  /* 0x000000190a0b7224 */ /* 0x000fe200078e02ff */
[----:B------:R-:W-:-:S13]  /*2e70*/  ISETP.GE.U32.AND P1, PT, R25, 0x8, PT ;  /* 0x000000081900780c */ /* 0x000fda0003f26070 */
[----:B------:R-:W-:Y:S05]  /*2e80*/  @!P1 BRA `(.L_x_210) ;  /* 0x0000000000ac9947 */ /* 0x000fea0003800000 */
[----:B------:R-:W-:Y:S01]  /*2e90*/  PRMT R15, RZ, 0x7610, R15 ;  /* 0x00007610ff0f7816 */ /* 0x000fe2000000000f */
[----:B------:R-:W-:-:S07]  /*2ea0*/  IMAD.MOV.U32 R12, RZ, RZ, RZ ;  /* 0x000000ffff0c7224 */ /* 0x000fce00078e00ff */
.L_x_211:
[----:B------:R-:W-:Y:S01]  /*2eb0*/  IADD3 R13, PT, PT, R11, R12, RZ ;  /* 0x0000000c0b0d7210 */ /* 0x000fe20007ffe0ff */
[----:B------:R-:W-:Y:S01]  /*2ec0*/  UMOV UR5, 0x258 ;  /* 0x0000025800057882 */ /* 0x000fe20000000000 */
[----:B------:R-:W-:Y:S02]  /*2ed0*/  IMAD.IADD R26, R5, 0x1, R12 ;  /* 0x00000001051a7824 */ /* 0x000fe400078e020c */
[----:B------:R-:W-:Y:S01]  /*2ee0*/  LEA R28, R13, UR5, 0x2 ;  /* 0x000000050d1c7c11 */ /* 0x000fe2000f8e10ff */
[----:B------:R-:W-:Y:S02]  /*2ef0*/  VIADD R12, R12, 0x8 ;  /* 0x000000080c0c7836 */ /* 0x000fe40000000000 */
[----:B------:R-:W0:Y:S01]  /*2f00*/  LDS R23, [R26+0x13c] ;  /* 0x00013c001a177984 */ /* 0x000e220000000800 */
[----:B------:R-:W1:Y:S02]  /*2f10*/  LDC.U8 R30, c[0x3][R28] ;  /* 0x00c000001c1e7b82 */ /* 0x000e640000000000 */
[----:B------:R-:W-:Y:S01]  /*2f20*/  ISETP.NE.AND P1, PT, R12, R7, PT ;  /* 0x000000070c00720c */ /* 0x000fe20003f25270 */
[----:B------:R-:W1:Y:S04]  /*2f30*/  LDS.U8 R27, [R26+0x13b] ;  /* 0x00013b001a1b7984 */ /* 0x000e680000000000 */
[----:B------:R2:W3:Y:S01]  /*2f40*/  LDS R22, [R26+0x140] ;  /* 0x000140001a167984 */ /* 0x0004e20000000800 */
[----:B------:R-:W4:Y:S08]  /*2f50*/  LDC.U8 R29, c[0x3][R28+0x4] ;  /* 0x00c001001c1d7b82 */ /* 0x000f300000000000 */
[----:B------:R-:W5:Y:S08]  /*2f60*/  LDC.U8 R24, c[0x3][R28+0x8] ;  /* 0x00c002001c187b82 */ /* 0x000f700000000000 */
[----:B------:R-:W3:Y:S08]  /*2f70*/  LDC.U8 R19, c[0x3][R28+0xc] ;  /* 0x00c003001c137b82 */ /* 0x000ef00000000000 */
[----:B------:R-:W3:Y:S01]  /*2f80*/  LDC.U8 R16, c[0x3][R28+0x10] ;  /* 0x00c004001c107b82 */ /* 0x000ee20000000000 */
[----:B0-----:R-:W-:-:S07]  /*2f90*/  LOP3.LUT R32, R23, 0xff, RZ, 0xc0, !PT ;  /* 0x000000ff17207812 */ /* 0x001fce00078ec0ff */
[----:B------:R-:W0:Y:S01]  /*2fa0*/  LDC.U8 R18, c[0x3][R28+0x14] ;  /* 0x00c005001c127b82 */ /* 0x000e220000000000 */
[C---:B------:R-:W-:Y:S02]  /*2fb0*/  PRMT R33, R23.reuse, 0x7771, RZ ;  /* 0x0000777117217816 */ /* 0x040fe400000000ff */
[C---:B--2---:R-:W-:Y:S02]  /*2fc0*/  PRMT R26, R23.reuse, 0x7772, RZ ;  /* 0x00007772171a7816 */ /* 0x044fe400000000ff */
[----:B------:R-:W-:-:S03]  /*2fd0*/  PRMT R23, R23, 0x7773, RZ ;  /* 0x0000777317177816 */ /* 0x000fc600000000ff */
[----:B------:R-:W2:Y:S01]  /*2fe0*/  LDC.U8 R13, c[0x3][R28+0x18] ;  /* 0x00c006001c0d7b82 */ /* 0x000ea20000000000 */
[----:B-1----:R-:W-:Y:S02]  /*2ff0*/  IMAD R30, R27, R30, RZ ;  /* 0x0000001e1b1e7224 */ /* 0x002fe400078e02ff */
[----:B------:R-:W-:-:S05]  /*3000*/  IMAD.MOV.U32 R27, RZ, RZ, R33 ;  /* 0x000000ffff1b7224 */ /* 0x000fca00078e0021 */
[----:B------:R-:W1:Y:S01]  /*3010*/  LDC.U8 R14, c[0x3][R28+0x1c] ;  /* 0x00c007001c0e7b82 */ /* 0x000e620000000000 */
[----:B----4-:R-:W-:-:S05]  /*3020*/  IMAD R29, R29, R32, RZ ;  /* 0x000000201d1d7224 */ /* 0x010fca00078e02ff */
[----:B------:R-:W-:Y:S01]  /*3030*/  LOP3.LUT R15, R29, R30, R15, 0x96, !PT ;  /* 0x0000001e1d0f7212 */ /* 0x000fe200078e960f */
[----:B-----5:R-:W-:Y:S01]  /*3040*/  IMAD R24, R24, R27, RZ ;  /* 0x0000001b18187224 */ /* 0x020fe200078e02ff */
[C---:B---3--:R-:W-:Y:S02]  /*3050*/  PRMT R29, R22.reuse, 0x7771, RZ ;  /* 0x00007771161d7816 */ /* 0x048fe400000000ff */
[C---:B------:R-:W-:Y:S02]  /*3060*/  LOP3.LUT R27, R22.reuse, 0xff, RZ, 0xc0, !PT ;  /* 0x000000ff161b7812 */ /* 0x040fe400078ec0ff */
[----:B------:R-:W-:Y:S01]  /*3070*/  PRMT R30, R22, 0x7772, RZ ;  /* 0x00007772161e7816 */ /* 0x000fe200000000ff */
[----:B------:R-:W-:Y:S02]  /*3080*/  IMAD.MOV.U32 R22, RZ, RZ, R29 ;  /* 0x000000ffff167224 */ /* 0x000fe400078e001d */
[----:B------:R-:W-:-:S05]  /*3090*/  IMAD R19, R19, R26, RZ ;  /* 0x0000001a13137224 */ /* 0x000fca00078e02ff */
[----:B------:R-:W-:Y:S01]  /*30a0*/  LOP3.LUT R15, R19, R24, R15, 0x96, !PT ;  /* 0x00000018130f7212 */ /* 0x000fe200078e960f */
[----:B------:R-:W-:Y:S01]  /*30b0*/  IMAD R16, R16, R23, RZ ;  /* 0x0000001710107224 */ /* 0x000fe200078e02ff */
[----:B------:R-:W-:Y:S01]  /*30c0*/  MOV R23, R30 ;  /* 0x0000001e00177202 */ /* 0x000fe20000000f00 */
[----:B0-----:R-:W-:-:S05]  /*30d0*/  IMAD R18, R18, R27, RZ ;  /* 0x0000001b12127224 */ /* 0x001fca00078e02ff */
[----:B------:R-:W-:Y:S01]  /*30e0*/  LOP3.LUT R15, R18, R16, R15, 0x96, !PT ;  /* 0x00000010120f7212 */ /* 0x000fe200078e960f */
[----:B--2---:R-:W-:Y:S02]  /*30f0*/  IMAD R22, R13, R22, RZ ;  /* 0x000000160d167224 */ /* 0x004fe400078e02ff */
[----:B-1----:R-:W-:-:S05]  /*3100*/  IMAD R14, R14, R23, RZ ;  /* 0x000000170e0e7224 */ /* 0x002fca00078e02ff */
[----:B------:R-:W-:Y:S01]  /*3110*/  LOP3.LUT R15, R14, R22, R15, 0x96, !PT ;  /* 0x000000160e0f7212 */ /* 0x000fe200078e960f */
[----:B------:R-:W-:Y:S06]  /*3120*/  @P1 BRA `(.L_x_211) ;  /* 0xfffffffc00601947 */ /* 0x000fec000383ffff */
[----:B------:R-:W-:-:S07]  /*3130*/  IMAD.MOV.U32 R12, RZ, RZ, R7 ;  /* 0x000000ffff0c7224 */ /* 0x000fce00078e0007 */
.L_x_210:
[----:B------:R-:W-:-:S13]  /*3140*/  ISETP.NE.AND P1, PT, R0, RZ, PT ;  /* 0x000000ff0000720c */ /* 0x000fda0003f25270 */
[----:B------:R-:W-:Y:S05]  /*3150*/  @!P1 BRA `(.L_x_212) ;  /* 0x0000000000d09947 */ /* 0x000fea0003800000 */
[----:B------:R-:W-:Y:S01]  /*3160*/  ISETP.NE.AND P1, PT, R31, RZ, PT ;  /* 0x000000ff1f00720c */ /* 0x000fe20003f25270 */
[----:B------:R-:W-:-:S12]  /*3170*/  @!P0 BRA `(.L_x_213) ;  /* 0x0000000000588947 */ /* 0x000fd80003800000 */
[C---:B------:R-:W-:Y:S01]  /*3180*/  IMAD.IADD R13, R11.reuse, 0x1, R12 ;  /* 0x000000010b0d7824 */ /* 0x040fe200078e020c */
[----:B------:R-:W-:Y:S01]  /*3190*/  IADD3 R26, PT, PT, R11, R12, RZ ;  /* 0x0000000c0b1a7210 */ /* 0x000fe20007ffe0ff */
[----:B------:R-:W-:-:S03]  /*31a0*/  UMOV UR5, 0x258 ;  /* 0x0000025800057882 */ /* 0x000fc60000000000 */
[----:B------:R-:W-:Y:S01]  /*31b0*/  LEA R16, R13, UR5, 0x2 ;  /* 0x000000050d107c11 */ /* 0x000fe2000f8e10ff */
[----:B------:R-:W-:Y:S02]  /*31c0*/  IMAD.SHL.U32 R26, R26, 0x4, RZ ;  /* 0x000000041a1a7824 */ /* 0x000fe400078e00ff */
[----:B------:R-:W-:Y:S01]  /*31d0*/  IMAD.IADD R13, R5, 0x1, R12 ;  /* 0x00000001050d7824 */ /* 0x000fe200078e020c */
[----:B------:R-:W0:Y:S01]  /*31e0*/  LDC.U8 R19, c[0x3][R16] ;  /* 0x00c0000010137b82 */ /* 0x000e220000000000 */
[----:B------:R-:W-:-:S03]  /*31f0*/  VIADD R12, R12, 0x4 ;  /* 0x000000040c0c7836 */ /* 0x000fc60000000000 */
[----:B------:R-:W0:Y:S04]  /*3200*/  LDS.U8 R14, [R13+0x13b] ;  /* 0x00013b000d0e7984 */ /* 0x000e280000000000 */
[----:B------:R-:W1:Y:S01]  /*3210*/  LDC.U8 R23, c[0x3][R26+0x25c] ;  /* 0x00c097001a177b82 */ /* 0x000e620000000000 */
[----:B------:R-:W1:Y:S04]  /*3220*/  LDS.U8 R18, [R13+0x13c] ;  /* 0x00013c000d127984 */ /* 0x000e680000000000 */
[----:B------:R-:W2:Y:S03]  /*3230*/  LDS.U8 R22, [R13+0x13d] ;  /* 0x00013d000d167984 */ /* 0x000ea60000000000 */
[----:B------:R-:W2:Y:S01]  /*3240*/  LDC.U8 R27, c[0x3][R26+0x260] ;  /* 0x00c098001a1b7b82 */ /* 0x000ea20000000000 */
[----:B------:R-:W3:Y:S07]  /*3250*/  LDS.U8 R24, [R13+0x13e] ;  /* 0x00013e000d187984 */ /* 0x000eee0000000000 */
[----:B------:R-:W3:Y:S01]  /*3260*/  LDC.U8 R29, c[0x3][R26+0x264] ;  /* 0x00c099001a1d7b82 */ /* 0x000ee20000000000 */
[----:B0-----:R-:W-:-:S02]  /*3270*/  IMAD R14, R14, R19, RZ ;  /* 0x000000130e0e7224 */ /* 0x001fc400078e02ff */
[----:B-1----:R-:W-:Y:S02]  /*3280*/  IMAD R23, R18, R23, RZ ;  /* 0x0000001712177224 */ /* 0x002fe400078e02ff */
[----:B--2---:R-:W-:-:S05]  /*3290*/  IMAD R22, R22, R27, RZ ;  /* 0x0000001b16167224 */ /* 0x004fca00078e02ff */
[----:B------:R-:W-:Y:S01]  /*32a0*/  LOP3.LUT R14, R22, R14, R23, 0x96, !PT ;  /* 0x0000000e160e7212 */ /* 0x000fe200078e9617 */
[----:B---3--:R-:W-:-:S05]  /*32b0*/  IMAD R24, R24, R29, RZ ;  /* 0x0000001d18187224 */ /* 0x008fca00078e02ff */
[----:B------:R-:W-:-:S04]  /*32c0*/  LOP3.LUT R14, R15, R14, R24, 0x96, !PT ;  /* 0x0000000e0f0e7212 */ /* 0x000fc800078e9618 */
[----:B------:R-:W-:-:S07]  /*32d0*/  PRMT R15, R14, 0x7610, R15 ;  /* 0x000076100e0f7816 */ /* 0x000fce000000000f */
.L_x_213:
[----:B------:R-:W-:Y:S05]  /*32e0*/  @!P1 BRA `(.L_x_212) ;  /* 0x00000000006c9947 */ /* 0x000fea0003800000 */
[----:B------:R-:W-:Y:S02]  /*32f0*/  ISETP.NE.AND P2, PT, R31, 0x1, PT ;  /* 0x000000011f00780c */ /* 0x000fe40003f45270 */
[----:B------:R-:W-:-:S11]  /*3300*/  LOP3.LUT P1, RZ, R25, 0x1, RZ, 0xc0, !PT ;  /* 0x0000000119ff7812 */ /* 0x000fd6000782c0ff */
[----:B------:R-:W-:Y:S05]  /*3310*/  @!P2 BRA `(.L_x_214) ;  /* 0x000000000038a947 */ /* 0x000fea0003800000 */
[C---:B------:R-:W-:Y:S01]  /*3320*/  IADD3 R13, PT, PT, R11.reuse, R12, RZ ;  /* 0x0000000c0b0d7210 */ /* 0x040fe20007ffe0ff */
[--C-:B------:R-:W-:Y:S01]  /*3330*/  IMAD.IADD R14, R11, 0x1, R12.reuse ;  /* 0x000000010b0e7824 */ /* 0x100fe200078e020c */
[----:B------:R-:W-:Y:S02]  /*3340*/  UMOV UR5, 0x258 ;  /* 0x0000025800057882 */ /* 0x000fe40000000000 */
[----:B------:R-:W-:Y:S01]  /*3350*/  LEA R16, R13, UR5, 0x2 ;  /* 0x000000050d107c11 */ /* 0x000fe2000f8e10ff */
[----:B------:R-:W-:Y:S02]  /*3360*/  IMAD.SHL.U32 R22, R14, 0x4, RZ ;  /* 0x000000040e167824 */ /* 0x000fe400078e00ff */
[----:B------:R-:W-:Y:S01]  /*3370*/  IMAD.IADD R13, R5, 0x1, R12 ;  /* 0x00000001050d7824 */ /* 0x000fe200078e020c */
[----:B------:R-:W0:Y:S01]  /*3380*/  LDC.U8 R19, c[0x3][R16] ;  /* 0x00c0000010137b82 */ /* 0x000e220000000000 */
[----:B------:R-:W-:-:S03]  /*3390*/  IADD3 R12, PT, PT, R12, 0x2, RZ ;  /* 0x000000020c0c7810 */ /* 0x000fc60007ffe0ff */
[----:B------:R-:W0:Y:S04]  /*33a0*/  LDS.U8 R14, [R13+0x13b] ;  /* 0x00013b000d0e7984 */ /* 0x000e280000000000 */
[----:B------:R-:W1:Y:S01]  /*33b0*/  LDC.U8 R23, c[0x3][R22+0x25c] ;  /* 0x00c0970016177b82 */ /* 0x000e620000000000 */
[----:B------:R-:W1:Y:S01]  /*33c0*/  LDS.U8 R18, [R13+0x13c] ;  /* 0x00013c000d127984 */ /* 0x000e620000000000 */
[----:B0-----:R-:W-:Y:S02]  /*33d0*/  IMAD R14, R14, R19, RZ ;  /* 0x000000130e0e7224 */ /* 0x001fe400078e02ff */
[----:B-1----:R-:W-:-:S05]  /*33e0*/  IMAD R18, R18, R23, RZ ;  /* 0x0000001712127224 */ /* 0x002fca00078e02ff */
[----:B------:R-:W-:-:S07]  /*33f0*/  LOP3.LUT R15, R15, R14, R18, 0x96, !PT ;  /* 0x0000000e0f0f7212 */ /* 0x000fce00078e9612 */
.L_x_214:
[----:B------:R-:W-:Y:S05]  /*3400*/  @!P1 BRA `(.L_x_212) ;  /* 0x0000000000249947 */ /* 0x000fea0003800000 */
[----:B------:R-:W-:Y:S01]  /*3410*/  IMAD.IADD R11, R11, 0x1, R12 ;  /* 0x000000010b0b7824 */ /* 0x000fe200078e020c */
[----:B------:R-:W-:-:S04]  /*3420*/  UMOV UR5, 0x258 ;  /* 0x0000025800057882 */ /* 0x000fc80000000000 */
[----:B------:R-:W-:Y:S01]  /*3430*/  LEA R13, R11, UR5, 0x2 ;  /* 0x000000050b0d7c11 */ /* 0x000fe2000f8e10ff */
[----:B------:R-:W-:-:S03]  /*3440*/  IMAD.IADD R11, R5, 0x1, R12 ;  /* 0x00000001050b7824 */ /* 0x000fc600078e020c */
[----:B------:R-:W0:Y:S03]  /*3450*/  LDC.U8 R14, c[0x3][R13] ;  /* 0x00c000000d0e7b82 */ /* 0x000e260000000000 */
[----:B------:R-:W0:Y:S02]  /*3460*/  LDS.U8 R11, [R11+0x13b] ;  /* 0x00013b000b0b7984 */ /* 0x000e240000000000 */
[----:B0-----:R-:W-:-:S05]  /*3470*/  IMAD R14, R11, R14, RZ ;  /* 0x0000000e0b0e7224 */ /* 0x001fca00078e02ff */
[----:B------:R-:W-:-:S04]  /*3480*/  LOP3.LUT R14, R14, R15, RZ, 0x3c, !PT ;  /* 0x0000000f0e0e7212 */ /* 0x000fc800078e3cff */
[----:B------:R-:W-:-:S07]  /*3490*/  PRMT R15, R14, 0x7610, R15 ;  /* 0x000076100e0f7816 */ /* 0x000fce000000000f */
.L_x_212:
[----:B------:R-:W-:Y:S01]  /*34a0*/  LOP3.LUT R15, R15, 0xff, RZ, 0xc0, !PT ;  /* 0x000000ff0f0f7812 */ /* 0x000fe200078ec0ff */
[----:B------:R-:W-:-:S03]  /*34b0*/  IMAD.MOV.U32 R12, RZ, RZ, RZ ;  /* 0x000000ffff0c7224 */ /* 0x000fc600078e00ff */
[----:B------:R-:W-:-:S13]  /*34c0*/  ISETP.NE.AND P1, PT, R15, 0x1, PT ;  /* 0x000000010f00780c */ /* 0x000fda0003f25270 */
[----:B------:R-:W-:Y:S05]  /*34d0*/  @!P1 BRA `(.L_x_215) ;  /* 0x0000001c00389947 */ /* 0x000fea0003800000 */
[----:B------:R-:W-:-:S04]  /*34e0*/  IADD3 R10, PT, PT, R10, 0x1, RZ ;  /* 0x000000010a0a7810 */ /* 0x000fc80007ffe0ff */
[----:B------:R-:W-:-:S13]  /*34f0*/  ISETP.NE.AND P1, PT, R10, R6, PT ;  /* 0x000000060a00720c */ /* 0x000fda0003f25270 */
[----:B------:R-:W-:Y:S05]  /*3500*/  @P1 BRA `(.L_x_216) ;  /* 0xfffffff800441947 */ /* 0x000fea000383ffff */
.L_x_209:
[----:B------:R-:W-:Y:S01]  /*3510*/  ISETP.GE.U32.AND P0, PT, R2, 0x7, PT ;  /* 0x000000070200780c */ /* 0x000fe20003f06070 */
[----:B------:R-:W-:Y:S01]  /*3520*/  IMAD.MOV.U32 R2, RZ, RZ, RZ ;  /* 0x000000ffff027224 */ /* 0x000fe200078e00ff */
[----:B------:R-:W-:-:S11]  /*3530*/  ISETP.NE.AND P1, PT, R0, RZ, PT ;  /* 0x000000ff0000720c */ /* 0x000fd60003f25270 */
[----:B------:R-:W-:Y:S05]  /*3540*/  @!P0 BRA `(.L_x_217) ;  /* 0x0000000000708947 */ /* 0x000fea0003800000 */
[----:B------:R-:W-:Y:S01]  /*3550*/  BSSY.RECONVERGENT B1, `(.L_x_217) ;  /* 0x000001b000017945 */ /* 0x000fe20003800200 */
[----:B------:R-:W-:Y:S01]  /*3560*/  LOP3.LUT R2, R25, 0x7ffffff8, RZ, 0xc0, !PT ;  /* 0x7ffffff819027812 */ /* 0x000fe200078ec0ff */
[----:B------:R-:W-:-:S07]  /*3570*/  IMAD.MOV.U32 R7, RZ, RZ, RZ ;  /* 0x000000ffff077224 */ /* 0x000fce00078e00ff */
.L_x_218:
[----:B------:R-:W-:-:S04]  /*3580*/  IMAD.IADD R16, R5, 0x1, R7 ;  /* 0x0000000105107824 */ /* 0x000fc800078e0207 */
[C---:B0-----:R-:W-:Y:S01]  /*3590*/  IMAD R31, R7.reuse, 0x7, R16 ;  /* 0x00000007071f7824 */ /* 0x041fe200078e0210 */
[----:B------:R-:W0:Y:S01]  /*35a0*/  LDS.U8 R10, [R16+0x13b] ;  /* 0x00013b00100a7984 */ /* 0x000e220000000000 */
[----:B------:R-:W-:-:S04]  /*35b0*/  IADD3 R7, PT, PT, R7, 0x8, RZ ;  /* 0x0000000807077810 */ /* 0x000fc80007ffe0ff */
        /* <DEDUP_REMOVED lines=21> */
.L_x_217:
[----:B------:R-:W-:Y:S05]  /*3710*/  @!P1 BRA `(.L_x_219) ;  /* 0x0000000000a89947 */ /* 0x000fea0003800000 */
[----:B------:R-:W-:Y:S02]  /*3720*/  ISETP.GE.U32.AND P0, PT, R0, 0x4, PT ;  /* 0x000000040000780c */ /* 0x000fe40003f06070 */
[----:B------:R-:W-:-:S04]  /*3730*/  LOP3.LUT R16, R25, 0x3, RZ, 0xc0, !PT ;  /* 0x0000000319107812 */ /* 0x000fc800078ec0ff */
[----:B------:R-:W-:-:S07]  /*3740*/  ISETP.NE.AND P1, PT, R16, RZ, PT ;  /* 0x000000ff1000720c */ /* 0x000fce0003f25270 */
[----:B------:R-:W-:Y:S06]  /*3750*/  @!P0 BRA `(.L_x_220) ;  /* 0x00000000003c8947 */ /* 0x000fec0003800000 */
[----:B------:R-:W-:-:S04]  /*3760*/  IMAD.IADD R7, R5, 0x1, R2 ;  /* 0x0000000105077824 */ /* 0x000fc800078e0202 */
[C---:B------:R-:W-:Y:S01]  /*3770*/  IMAD R23, R2.reuse, 0x7, R7 ;  /* 0x0000000702177824 */ /* 0x040fe200078e0207 */
[----:B0-----:R-:W0:Y:S01]  /*3780*/  LDS.U8 R10, [R7+0x13b] ;  /* 0x00013b00070a7984 */ /* 0x001e220000000000 */
[----:B------:R-:W-:Y:S01]  /*3790*/  VIADD R2, R2, 0x4 ;  /* 0x0000000402027836 */ /* 0x000fe20000000000 */
        /* <DEDUP_REMOVED lines=11> */
.L_x_220:
        /* <DEDUP_REMOVED lines=9> */
[----:B0-----:R-:W0:Y:S01]  /*38e0*/  LDS.U8 R10, [R7+0x13b] ;  /* 0x00013b00070a7984 */ /* 0x001e220000000000 */
[----:B------:R-:W-:Y:S01]  /*38f0*/  IADD3 R2, PT, PT, R2, 0x2, RZ ;  /* 0x0000000202027810 */ /* 0x000fe20007ffe0ff */
[----:B0-----:R-:W0:Y:S02]  /*3900*/  I2F.F64.U16 R10, R10 ;  /* 0x0000000a000a7312 */ /* 0x001e240000101800 */
[----:B0-----:R-:W-:Y:S04]  /*3910*/  STS.64 [R15+0x160], R10 ;  /* 0x0001600a0f007388 */ /* 0x001fe80000000a00 */
[----:B------:R-:W0:Y:S02]  /*3920*/  LDS.U8 R12, [R7+0x13c] ;  /* 0x00013c00070c7984 */ /* 0x000e240000000000 */
[----:B0-----:R-:W0:Y:S02]  /*3930*/  I2F.F64.U16 R12, R12 ;  /* 0x0000000c000c7312 */ /* 0x001e240000101800 */
[----:B0-----:R2:W-:Y:S02]  /*3940*/  STS.64 [R15+0x168], R12 ;  /* 0x0001680c0f007388 */ /* 0x0015e40000000a00 */
.L_x_223:
[----:B------:R-:W-:Y:S05]  /*3950*/  BSYNC.RECONVERGENT B2 ;  /* 0x0000000000027941 */ /* 0x000fea0003800200 */
.L_x_222:
[----:B------:R-:W-:-:S04]  /*3960*/  @!P1 IMAD.IADD R7, R5, 0x1, R2 ;  /* 0x0000000105079824 */ /* 0x000fc800078e0202 */
[----:B--2---:R-:W-:Y:S01]  /*3970*/  @!P1 IMAD R13, R2, 0x7, R7 ;  /* 0x00000007020d9824 */ /* 0x004fe200078e0207 */
[----:B0-----:R-:W0:Y:S02]  /*3980*/  @!P1 LDS.U8 R10, [R7+0x13b] ;  /* 0x00013b00070a9984 */ /* 0x001e240000000000 */
[----:B0-----:R-:W0:Y:S02]  /*3990*/  @!P1 I2F.F64.U16 R10, R10 ;  /* 0x0000000a000a9312 */ /* 0x001e240000101800 */
[----:B0-----:R2:W-:Y:S02]  /*39a0*/  @!P1 STS.64 [R13+0x160], R10 ;  /* 0x0001600a0d009388 */ /* 0x0015e40000000a00 */
.L_x_221:
[----:B------:R-:W-:Y:S05]  /*39b0*/  BSYNC.RECONVERGENT B1 ;  /* 0x0000000000017941 */ /* 0x000fea0003800200 */
.L_x_219:
[----:B------:R-:W-:Y:S01]  /*39c0*/  IMAD.MOV.U32 R0, RZ, RZ, RZ ;  /* 0x000000ffff007224 */ /* 0x000fe200078e00ff */
[----:B0-2---:R-:W-:Y:S01]  /*39d0*/  MOV R11, R9 ;  /* 0x00000009000b7202 */ /* 0x005fe20000000f00 */
[----:B------:R-:W-:-:S07]  /*39e0*/  IMAD.MOV.U32 R10, RZ, RZ, R8 ;  /* 0x000000ffff0a7224 */ /* 0x000fce00078e0008 */
.L_x_236:
[----:B------:R-:W-:Y:S01]  /*39f0*/  IMAD.IADD R7, R5, 0x1, R0 ;  /* 0x0000000105077824 */ /* 0x000fe200078e0200 */
[----:B------:R-:W-:Y:S04]  /*3a00*/  BSSY.RECONVERGENT B1, `(.L_x_224) ;  /* 0x0000134000017945 */ /* 0x000fe80003800200 */
[----:B------:R-:W0:Y:S02]  /*3a10*/  LDS.U8 R2, [R7+0x14a] ;  /* 0x00014a0007027984 */ /* 0x000e240000000000 */
[----:B0-----:R-:W-:-:S13]  /*3a20*/  ISETP.NE.AND P0, PT, R2, 0x1, PT ;  /* 0x000000010200780c */ /* 0x001fda0003f05270 */
[----:B------:R-:W-:Y:S05]  /*3a30*/  @P0 BRA `(.L_x_225) ;  /* 0x0000001000c00947 */ /* 0x000fea0003800000 */
[----:B------:R-:W-:Y:S01]  /*3a40*/  IMAD R12, R0, 0x7, R7 ;  /* 0x00000007000c7824 */ /* 0x000fe200078e0207 */
[----:B------:R-:W-:Y:S05]  /*3a50*/  BSSY.RECONVERGENT B2, `(.L_x_226) ;  /* 0x0000097000027945 */ /* 0x000fea0003800200 */
[----:B------:R-:W0:Y:S02]  /*3a60*/  LDS.64 R12, [R12+0x78] ;  /* 0x000078000c0c7984 */ /* 0x000e240000000a00 */
[----:B0-----:R-:W-:Y:S01]  /*3a70*/  DSETP.GT.AND P0, PT, R12, 30, PT ;  /* 0x403e00000c00742a */ /* 0x001fe20003f04000 */
[----:B------:R-:W-:Y:S02]  /*3a80*/  IMAD.MOV.U32 R14, RZ, RZ, R12 ;  /* 0x000000ffff0e7224 */ /* 0x000fe400078e000c */
[----:B------:R-:W-:-:S11]  /*3a90*/  IMAD.MOV.U32 R15, RZ, RZ, R13 ;  /* 0x000000ffff0f7224 */ /* 0x000fd600078e000d */
[----:B------:R-:W-:Y:S05]  /*3aa0*/  @P0 BRA `(.L_x_227) ;  /* 0x0000000800440947 */ /* 0x000fea0003800000 */
[----:B------:R-:W-:Y:S01]  /*3ab0*/  DSETP.GEU.AND P0, PT, R12, -30, PT ;  /* 0xc03e00000c00742a */ /* 0x000fe20003f0e000 */
[----:B------:R-:W-:-:S13]  /*3ac0*/  CS2R R14, SRZ ;  /* 0x00000000000e7805 */ /* 0x000fda000001ff00 */
[----:B------:R-:W-:Y:S05]  /*3ad0*/  @!P0 BRA `(.L_x_227) ;  /* 0x0000000800388947 */ /* 0x000fea0003800000 */
[----:B------:R-:W-:Y:S01]  /*3ae0*/  MOV R14, 0x652b82fe ;  /* 0x652b82fe000e7802 */ /* 0x000fe20000000f00 */
[----:B------:R-:W-:Y:S01]  /*3af0*/  IMAD.MOV.U32 R15, RZ, RZ, 0x3ff71547 ;  /* 0x3ff71547ff0f7424 */ /* 0x000fe200078e00ff */
[----:B------:R-:W-:Y:S01]  /*3b00*/  UMOV UR6, 0x3b39803f ;  /* 0x3b39803f00067882 */ /* 0x000fe20000000000 */
[----:B-1----:R-:W-:Y:S01]  /*3b10*/  IMAD.MOV.U32 R18, RZ, RZ, -0x105c611 ;  /* 0xfefa39efff127424 */ /* 0x002fe200078e00ff */
[----:B------:R-:W-:Y:S01]  /*3b20*/  UMOV UR7, 0x3c7abc9e ;  /* 0x3c7abc9e00077882 */ /* 0x000fe20000000000 */
[----:B------:R-:W-:Y:S01]  /*3b30*/  IMAD.MOV.U32 R19, RZ, RZ, 0x3fe62e42 ;  /* 0x3fe62e42ff137424 */ /* 0x000fe200078e00ff */
[----:B------:R-:W-:Y:S01]  /*3b40*/  FSETP.GEU.AND P0, PT, |R13|, 4.1917929649353027344, PT ;  /* 0x4086232b0d00780b */ /* 0x000fe20003f0e200 */
[----:B------:R-:W-:Y:S01]  /*3b50*/  DFMA R14, R12, R14, 6.75539944105574400000e+15 ;  /* 0x433800000c0e742b */ /* 0x000fe2000000000e */
[----:B------:R-:W-:Y:S07]  /*3b60*/  BSSY.RECONVERGENT B3, `(.L_x_228) ;  /* 0x0000033000037945 */ /* 0x000fee0003800200 */
[----:B------:R-:W-:-:S08]  /*3b70*/  DADD R22, R14, -6.75539944105574400000e+15 ;  /* 0xc33800000e167429 */ /* 0x000fd00000000000 */
[----:B------:R-:W-:-:S08]  /*3b80*/  DFMA R24, R22, -R18, R12 ;  /* 0x800000121618722b */ /* 0x000fd0000000000c */
        /* <DEDUP_REMOVED lines=42> */
[----:B------:R-:W-:Y:S01]  /*3e30*/  @!P1 IADD3 R14, PT, PT, R14, -R15, RZ ;  /* 0x8000000f0e0e9210 */ /* 0x000fe20007ffe0ff */
[----:B------:R-:W-:-:S03]  /*3e40*/  @!P1 IMAD R15, R15, 0x100000, R25 ;  /* 0x001000000f0f9824 */ /* 0x000fc600078e0219 */
[----:B------:R-:W-:Y:S01]  /*3e50*/  @!P1 LEA R25, R14, 0x3ff00000, 0x14 ;  /* 0x3ff000000e199811 */ /* 0x000fe200078ea0ff */
[----:B------:R-:W-:Y:S02]  /*3e60*/  @!P1 IMAD.MOV.U32 R14, RZ, RZ, R24 ;  /* 0x000000ffff0e9224 */ /* 0x000fe400078e0018 */
[----:B------:R-:W-:-:S06]  /*3e70*/  @!P1 IMAD.MOV.U32 R24, RZ, RZ, RZ ;  /* 0x000000ffff189224 */ /* 0x000fcc00078e00ff */
[----:B------:R-:W-:-:S11]  /*3e80*/  @!P1 DMUL R22, R14, R24 ;  /* 0x000000180e169228 */ /* 0x000fd60000000000 */
.L_x_229:
[----:B------:R-:W-:Y:S05]  /*3e90*/  BSYNC.RECONVERGENT B3 ;  /* 0x0000000000037941 */ /* 0x000fea0003800200 */
.L_x_228:
        /* <DEDUP_REMOVED lines=76> */
.L_x_230:
[----:B------:R-:W-:Y:S01]  /*4360*/  MOV R18, 0x0 ;  /* 0x0000000000127802 */ /* 0x000fe20000000f00 */
[----:B------:R-:W-:Y:S01]  /*4370*/  IMAD.MOV.U32 R19, RZ, RZ, 0x7ff00000 ;  /* 0x7ff00000ff137424 */ /* 0x000fe200078e00ff */
[----:B------:R-:W-:-:S05]  /*4380*/  LOP3.LUT P0, RZ, R15, 0x7fffffff, RZ, 0xc0, !PT ;  /* 0x7fffffff0fff7812 */ /* 0x000fca000780c0ff */
[----:B------:R-:W-:-:S10]  /*4390*/  DFMA R18, R14, R18, +INF ;  /* 0x7ff000000e12742b */ /* 0x000fd40000000012 */
[----:B------:R-:W-:Y:S02]  /*43a0*/  FSEL R14, R18, RZ, P0 ;  /* 0x000000ff120e7208 */ /* 0x000fe40000000000 */
[----:B------:R-:W-:-:S07]  /*43b0*/  FSEL R15, R19, -QNAN , P0 ;  /* 0xfff00000130f7808 */ /* 0x000fce0000000000 */
.L_x_227:
[----:B------:R-:W-:Y:S05]  /*43c0*/  BSYNC.RECONVERGENT B2 ;  /* 0x0000000000027941 */ /* 0x000fea0003800200 */
.L_x_226:
[----:B------:R-:W-:Y:S01]  /*43d0*/  DSETP.GEU.AND P1, PT, R12, -30, PT ;  /* 0xc03e00000c00742a */ /* 0x000fe20003f2e000 */
[----:B------:R-:W-:Y:S01]  /*43e0*/  BSSY.RECONVERGENT B2, `(.L_x_231) ;  /* 0x0000093000027945 */ /* 0x000fe20003800200 */
[----:B------:R-:W-:-:S04]  /*43f0*/  DADD R28, -RZ, -R12 ;  /* 0x00000000ff1c7229 */ /* 0x000fc8000000090c */
[----:B------:R-:W-:-:S06]  /*4400*/  DSETP.GT.OR P0, PT, R12, 30, !P1 ;  /* 0x403e00000c00742a */ /* 0x000fcc0004f04400 */
[----:B------:R-:W-:Y:S02]  /*4410*/  FSEL R30, R28, RZ, !P1 ;  /* 0x000000ff1c1e7208 */ /* 0x000fe40004800000 */
[----:B------:R-:W-:-:S06]  /*4420*/  FSEL R31, R29, RZ, !P1 ;  /* 0x000000ff1d1f7208 */ /* 0x000fcc0004800000 */
[----:B------:R-:W-:Y:S05]  /*4430*/  @P0 BRA `(.L_x_232) ;  /* 0x0000000800340947 */ /* 0x000fea0003800000 */
[----:B------:R-:W-:Y:S01]  /*4440*/  IMAD.MOV.U32 R22, RZ, RZ, 0x652b82fe ;  /* 0x652b82feff167424 */ /* 0x000fe200078e00ff */
[----:B-1----:R-:W-:Y:S01]  /*4450*/  MOV R18, 0xfefa39ef ;  /* 0xfefa39ef00127802 */ /* 0x002fe20000000f00 */
[----:B------:R-:W-:Y:S01]  /*4460*/  IMAD.MOV.U32 R23, RZ, RZ, 0x3ff71547 ;  /* 0x3ff71547ff177424 */ /* 0x000fe200078e00ff */
[----:B------:R-:W-:Y:S01]  /*4470*/  UMOV UR6, 0x3b39803f ;  /* 0x3b39803f00067882 */ /* 0x000fe20000000000 */
[----:B------:R-:W-:Y:S01]  /*4480*/  IMAD.MOV.U32 R19, RZ, RZ, 0x3fe62e42 ;  /* 0x3fe62e42ff137424 */ /* 0x000fe200078e00ff */
        /* <DEDUP_REMOVED lines=53> */
.L_x_234:
[----:B------:R-:W-:Y:S05]  /*47e0*/  BSYNC.RECONVERGENT B3 ;  /* 0x0000000000037941 */ /* 0x000fea0003800200 */
.L_x_233:
        /* <DEDUP_REMOVED lines=76> */
.L_x_235:
[----:B------:R-:W-:Y:S01]  /*4cb0*/  IMAD.MOV.U32 R18, RZ, RZ, 0x0 ;  /* 0x00000000ff127424 */ /* 0x000fe200078e00ff */
[----:B------:R-:W-:Y:S01]  /*4cc0*/  LOP3.LUT P0, RZ, R13, 0x7fffffff, RZ, 0xc0, !PT ;  /* 0x7fffffff0dff7812 */ /* 0x000fe2000780c0ff */
[----:B------:R-:W-:-:S06]  /*4cd0*/  IMAD.MOV.U32 R19, RZ, RZ, 0x7ff00000 ;  /* 0x7ff00000ff137424 */ /* 0x000fcc00078e00ff */
[----:B------:R-:W-:-:S10]  /*4ce0*/  DFMA R18, R12, R18, +INF ;  /* 0x7ff000000c12742b */ /* 0x000fd40000000012 */
[----:B------:R-:W-:Y:S02]  /*4cf0*/  FSEL R30, R18, RZ, P0 ;  /* 0x000000ff121e7208 */ /* 0x000fe40000000000 */
[----:B------:R-:W-:-:S07]  /*4d00*/  FSEL R31, R19, -QNAN , P0 ;  /* 0xfff00000131f7808 */ /* 0x000fce0000000000 */
.L_x_232:
[----:B------:R-:W-:Y:S05]  /*4d10*/  BSYNC.RECONVERGENT B2 ;  /* 0x0000000000027941 */ /* 0x000fea0003800200 */
.L_x_231:
[----:B------:R-:W-:-:S08]  /*4d20*/  DADD R14, -R30, R14 ;  /* 0x000000001e0e7229 */ /* 0x000fd0000000010e */
[----:B------:R-:W-:-:S11]  /*4d30*/  DADD R10, R10, R14 ;  /* 0x000000000a0a7229 */ /* 0x000fd6000000000e */
.L_x_225:
[----:B------:R-:W-:Y:S05]  /*4d40*/  BSYNC.RECONVERGENT B1 ;  /* 0x0000000000017941 */ /* 0x000fea0003800200 */
.L_x_224:
[----:B------:R-:W-:Y:S01]  /*4d50*/  VIADD R0, R0, 0x1 ;  /* 0x0000000100007836 */ /* 0x000fe20000000000 */
[----:B------:R-:W-:-:S04]  /*4d60*/  MOV R25, UR4 ;  /* 0x0000000400197c02 */ /* 0x000fc80008000f00 */
[----:B------:R-:W-:-:S13]  /*4d70*/  ISETP.NE.AND P0, PT, R0, R25, PT ;  /* 0x000000190000720c */ /* 0x000fda0003f05270 */
[----:B------:R-:W-:Y:S05]  /*4d80*/  @P0 BRA `(.L_x_236) ;  /* 0xffffffec00180947 */ /* 0x000fea000383ffff */
[----:B------:R-:W-:Y:S01]  /*4d90*/  IMAD.MOV.U32 R12, RZ, RZ, 0x652b82fe ;  /* 0x652b82feff0c7424 */ /* 0x000fe200078e00ff */
[----:B------:R-:W-:Y:S01]  /*4da0*/  UMOV UR6, 0xfefa39ef ;  /* 0xfefa39ef00067882 */ /* 0x000fe20000000000 */
[----:B------:R-:W-:Y:S01]  /*4db0*/  IMAD.MOV.U32 R13, RZ, RZ, 0x3ff71547 ;  /* 0x3ff71547ff0d7424 */ /* 0x000fe200078e00ff */
[----:B------:R-:W-:Y:S01]  /*4dc0*/  UMOV UR7, 0x3fe62e42 ;  /* 0x3fe62e4200077882 */ /* 0x000fe20000000000 */
[----:B------:R-:W-:Y:S01]  /*4dd0*/  DADD R26, -RZ, -R10 ;  /* 0x00000000ff1a7229 */ /* 0x000fe2000000090a */
[----:B------:R-:W-:Y:S03]  /*4de0*/  BSSY.RECONVERGENT B1, `(.L_x_237) ;  /* 0x0000037000017945 */ /* 0x000fe60003800200 */
[----:B------:R-:W-:-:S06]  /*4df0*/  DFMA R12, R10, -R12, 6.75539944105574400000e+15 ;  /* 0x433800000a0c742b */ /* 0x000fcc000000080c */
[----:B------:R-:W-:Y:S02]  /*4e00*/  FSETP.GEU.AND P0, PT, |R27|, 4.1917929649353027344, PT ;  /* 0x4086232b1b00780b */ /* 0x000fe40003f0e200 */
[----:B------:R-:W-:-:S08]  /*4e10*/  DADD R14, R12, -6.75539944105574400000e+15 ;  /* 0xc33800000c0e7429 */ /* 0x000fd00000000000 */
[----:B-1----:R-:W-:Y:S01]  /*4e20*/  DFMA R18, R14, -UR6, -R10 ;  /* 0x800000060e127c2b */ /* 0x002fe2000800080a */
        /* <DEDUP_REMOVED lines=50> */
.L_x_238:
[----:B------:R-:W-:Y:S05]  /*5150*/  BSYNC.RECONVERGENT B1 ;  /* 0x0000000000017941 */ /* 0x000fea0003800200 */
.L_x_237:
[----:B-1----:R-:W-:Y:S01]  /*5160*/  DADD R18, R18, -R22 ;  /* 0x0000000012127229 */ /* 0x002fe20000000816 */
[----:B------:R-:W-:Y:S01]  /*5170*/  IMAD.MOV.U32 R0, RZ, RZ, 0x1 ;  /* 0x00000001ff007424 */ /* 0x000fe200078e00ff */
[----:B------:R0:W-:Y:S01]  /*5180*/  STS.64 [R5+0x2c8], R10 ;  /* 0x0002c80a05007388 */ /* 0x0001e20000000a00 */
[----:B------:R-:W-:-:S03]  /*5190*/  IMAD.MOV.U32 R12, RZ, RZ, 0x1 ;  /* 0x00000001ff0c7424 */ /* 0x000fc600078e00ff */
[----:B------:R0:W-:Y:S04]  /*51a0*/  STS [R5+0x2e0], R0 ;  /* 0x0002e00005007388 */ /* 0x0001e80000000800 */
[----:B------:R0:W-:Y:S02]  /*51b0*/  STS.64 [R5+0x2e8], R18 ;  /* 0x0002e81205007388 */ /* 0x0001e40000000a00 */
.L_x_215:
[----:B------:R-:W-:Y:S05]  /*51c0*/  BSYNC.RECONVERGENT B0 ;  /* 0x0000000000007941 */ /* 0x000fea0003800200 */
.L_x_208:
        /* <DEDUP_REMOVED lines=11> */
[----:B------:R-:W-:-:S02]  /*5280*/  LOP3.LUT R2, R25, 0x7ffffff8, RZ, 0xc0, !PT ;  /* 0x7ffffff819027812 */ /* 0x000fc400078ec0ff */
[----:B------:R-:W-:-:S07]  /*5290*/  MOV R7, 0x1 ;  /* 0x0000000100077802 */ /* 0x000fce0000000f00 */
.L_x_301:
[----:B0-----:R-:W0:Y:S02]  /*52a0*/  LDS.64 R12, [R5+0x2e0] ;  /* 0x0002e000050c7984 */ /* 0x001e240000000a00 */
[----:B0-----:R-:W-:-:S13]  /*52b0*/  ISETP.GT.AND P1, PT, R12, 0x2, PT ;  /* 0x000000020c00780c */ /* 0x001fda0003f24270 */
[----:B------:R-:W-:Y:S05]  /*52c0*/  @P1 BREAK.RELIABLE B0 ;  /* 0x0000000000001942 */ /* 0x000fea0003800100 */
[----:B-1----:R-:W-:Y:S05]  /*52d0*/  @P1 BRA `(.L_x_240) ;  /* 0x0000003800cc1947 */ /* 0x002fea0003800000 */
        /* <DEDUP_REMOVED lines=8> */
[----:B0-----:R-:W-:Y:S05]  /*5360*/  CALL.REL.NOINC `($_Z30decode_rows_cubic_kernel_fixedPdS_S_diii$__internal_accurate_pow) ;  /* 0x0000009800347944 */ /* 0x001fea0003c00000 */
[----:B------:R-:W-:Y:S01]  /*5370*/  IMAD.SHL.U32 R11, R7, 0x8, RZ ;  /* 0x00000008070b7824 */ /* 0x000fe200078e00ff */
[----:B------:R-:W-:Y:S01]  /*5380*/  FSEL R14, R14, RZ, P1 ;  /* 0x000000ff0e0e7208 */ /* 0x000fe20000800000 */
[----:B------:R-:W-:Y:S01]  /*5390*/  IMAD.MOV.U32 R19, RZ, RZ, 0x3fd80000 ;  /* 0x3fd80000ff137424 */ /* 0x000fe200078e00ff */
[----:B------:R-:W-:Y:S01]  /*53a0*/  FSEL R15, R18, 1.875, P1 ;  /* 0x3ff00000120f7808 */ /* 0x000fe20000800000 */
[----:B------:R-:W0:Y:S01]  /*53b0*/  I2F.F64.U32 R12, R11 ;  /* 0x0000000b000c7312 */ /* 0x000e220000201800 */
[----:B------:R-:W-:Y:S01]  /*53c0*/  MOV R18, 0x0 ;  /* 0x0000000000127802 */ /* 0x000fe20000000f00 */
[----:B------:R-:W-:Y:S03]  /*53d0*/  BSSY.RECONVERGENT B2, `(.L_x_242) ;  /* 0x0000015000027945 */ /* 0x000fe60003800200 */
[----:B0-----:R-:W-:-:S08]  /*53e0*/  DADD R12, -R12, R14 ;  /* 0x000000000c0c7229 */ /* 0x001fd0000000010e */
[----:B------:R-:W-:-:S06]  /*53f0*/  DSETP.GEU.AND P1, PT, R12, RZ, PT ;  /* 0x000000ff0c00722a */ /* 0x000fcc0003f2e000 */
[----:B------:R-:W-:Y:S02]  /*5400*/  FSEL R13, R13, RZ, P1 ;  /* 0x000000ff0d0d7208 */ /* 0x000fe40000800000 */
[----:B------:R-:W-:Y:S02]  /*5410*/  FSEL R12, R12, RZ, P1 ;  /* 0x000000ff0c0c7208 */ /* 0x000fe40000800000 */
[----:B------:R-:W0:Y:S01]  /*5420*/  MUFU.RSQ64H R29, R13 ;  /* 0x0000000d001d7308 */ /* 0x000e220000001c00 */
[----:B------:R-:W-:-:S05]  /*5430*/  VIADD R28, R13, 0xfcb00000 ;  /* 0xfcb000000d1c7836 */ /* 0x000fca0000000000 */
[----:B------:R-:W-:Y:S01]  /*5440*/  ISETP.GE.U32.AND P1, PT, R28, 0x7ca00000, PT ;  /* 0x7ca000001c00780c */ /* 0x000fe20003f26070 */
[----:B0-----:R-:W-:-:S08]  /*5450*/  DMUL R14, R28, R28 ;  /* 0x0000001c1c0e7228 */ /* 0x001fd00000000000 */
[----:B------:R-:W-:-:S08]  /*5460*/  DFMA R14, -R14, R12, 1 ;  /* 0x3ff000000e0e742b */ /* 0x000fd0000000010c */
[----:B------:R-:W-:Y:S02]  /*5470*/  DFMA R18, R14, R18, 0.5 ;  /* 0x3fe000000e12742b */ /* 0x000fe40000000012 */
[----:B------:R-:W-:-:S08]  /*5480*/  DMUL R14, R28, R14 ;  /* 0x0000000e1c0e7228 */ /* 0x000fd00000000000 */
[----:B------:R-:W-:-:S08]  /*5490*/  DFMA R14, R18, R14, R28 ;  /* 0x0000000e120e722b */ /* 0x000fd0000000001c */
[----:B------:R-:W-:Y:S02]  /*54a0*/  DMUL R18, R14, R12 ;  /* 0x0000000c0e127228 */ /* 0x000fe40000000000 */
[----:B------:R-:W-:Y:S02]  /*54b0*/  VIADD R25, R15, 0xfff00000 ;  /* 0xfff000000f197836 */ /* 0x000fe40000000000 */
[----:B------:R-:W-:-:S04]  /*54c0*/  IMAD.MOV.U32 R24, RZ, RZ, R14 ;  /* 0x000000ffff187224 */ /* 0x000fc800078e000e */
[----:B------:R-:W-:-:S08]  /*54d0*/  DFMA R22, R18, -R18, R12 ;  /* 0x800000121216722b */ /* 0x000fd0000000000c */
[----:B------:R-:W-:Y:S01]  /*54e0*/  DFMA R26, R22, R24, R18 ;  /* 0x00000018161a722b */ /* 0x000fe20000000012 */
[----:B------:R-:W-:Y:S10]  /*54f0*/  @!P1 BRA `(.L_x_243) ;  /* 0x0000000000089947 */ /* 0x000ff40003800000 */
[----:B------:R-:W-:-:S07]  /*5500*/  MOV R16, 0x5520 ;  /* 0x0000552000107802 */ /* 0x000fce0000000f00 */
[----:B------:R-:W-:Y:S05]  /*5510*/  CALL.REL.NOINC `($__internal_3_$__cuda_sm20_dsqrt_rn_f64_mediumpath_v1) ;  /* 0x00000094001c7944 */ /* 0x000fea0003c00000 */
.L_x_243:
[----:B------:R-:W-:Y:S05]  /*5520*/  BSYNC.RECONVERGENT B2 ;  /* 0x0000000000027941 */ /* 0x000fea0003800200 */
.L_x_242:
        /* <DEDUP_REMOVED lines=8> */
[----:B------:R-:W-:Y:S01]  /*55b0*/  MOV R12, 0x1 ;  /* 0x00000001000c7802 */ /* 0x000fe20000000f00 */
[----:B------:R-:W-:Y:S01]  /*55c0*/  IMAD.MOV.U32 R16, RZ, RZ, RZ ;  /* 0x000000ffff107224 */ /* 0x000fe200078e00ff */
[----:B------:R-:W-:Y:S02]  /*55d0*/  PRMT R30, RZ, 0x7610, R30 ;  /* 0x00007610ff1e7816 */ /* 0x000fe4000000001e */
[----:B------:R-:W-:-:S07]  /*55e0*/  PRMT R31, RZ, 0x7610, R31 ;  /* 0x00007610ff1f7816 */ /* 0x000fce000000001f */
.L_x_300:
[----:B0-----:R-:W0:Y:S02]  /*55f0*/  LDS R13, [R5+0x2e0] ;  /* 0x0002e000050d7984 */ /* 0x001e240000000800 */
[----:B0-----:R-:W-:-:S13]  /*5600*/  ISETP.GT.AND P1, PT, R13, 0x2, PT ;  /* 0x000000020d00780c */ /* 0x001fda0003f24270 */
[----:B-1----:R-:W-:Y:S05]  /*5610*/  @P1 BRA `(.L_x_245) ;  /* 0x0000003400e41947 */ /* 0x002fea0003800000 */
[----:B------:R-:W-:Y:S01]  /*5620*/  IMAD.MOV.U32 R18, RZ, RZ, R16 ;  /* 0x000000ffff127224 */ /* 0x000fe200078e0010 */
[----:B------:R-:W-:Y:S01]  /*5630*/  BSSY.RECONVERGENT B2, `(.L_x_246) ;  /* 0x0000374000027945 */ /* 0x000fe20003800200 */
[----:B------:R-:W-:Y:S01]  /*5640*/  IMAD.MOV.U32 R16, RZ, RZ, R12 ;  /* 0x000000ffff107224 */ /* 0x000fe200078e000c */
[----:B------:R-:W-:Y:S01]  /*5650*/  IADD3 R30, PT, PT, R30, 0x1, RZ ;  /* 0x000000011e1e7810 */ /* 0x000fe20007ffe0ff */
[----:B------:R-:W-:Y:S02]  /*5660*/  VIADD R31, R31, 0x1 ;  /* 0x000000011f1f7836 */ /* 0x000fe40000000000 */
[----:B------:R-:W-:-:S05]  /*5670*/  IMAD R12, R16, R16, R16 ;  /* 0x00000010100c7224 */ /* 0x000fca00078e0210 */
[----:B------:R-:W-:-:S04]  /*5680*/  SHF.R.U32.HI R12, RZ, 0x1, R12 ;  /* 0x00000001ff0c7819 */ /* 0x000fc8000001160c */
[----:B------:R-:W-:-:S13]  /*5690*/  ISETP.GE.U32.AND P1, PT, R7, R12, PT ;  /* 0x0000000c0700720c */ /* 0x000fda0003f26070 */
[----:B------:R-:W-:Y:S05]  /*56a0*/  @!P1 BRA `(.L_x_247) ;  /* 0x0000003400b09947 */ /* 0x000fea0003800000 */
[----:B------:R-:W0:Y:S01]  /*56b0*/  LDC R15, c[0x0][0x3a0] ;  /* 0x0000e800ff0f7b82 */ /* 0x000e220000000800 */
[----:B------:R-:W-:Y:S02]  /*56c0*/  IMAD.MOV.U32 R12, RZ, RZ, RZ ;  /* 0x000000ffff0c7224 */ /* 0x000fe400078e00ff */
[----:B0-----:R-:W-:-:S05]  /*56d0*/  VIADD R23, R15, 0xffffffff ;  /* 0xffffffff0f177836 */ /* 0x001fca0000000000 */
[----:B------:R-:W-:-:S13]  /*56e0*/  ISETP.GE.U32.AND P1, PT, R23, 0xf, PT ;  /* 0x0000000f1700780c */ /* 0x000fda0003f26070 */
[----:B------:R-:W-:Y:S05]  /*56f0*/  @!P1 BRA `(.L_x_248) ;  /* 0x00000000002c9947 */ /* 0x000fea0003800000 */
[----:B------:R-:W0:Y:S01]  /*5700*/  LDCU UR5, c[0x0][0x3a0] ;  /* 0x00007400ff0577ac */ /* 0x000e220008000800 */
[----:B------:R-:W-:Y:S01]  /*5710*/  UMOV UR4, URZ ;  /* 0x000000ff00047c82 */ /* 0x000fe20008000000 */
[----:B0-----:R-:W-:-:S12]  /*5720*/  ULOP3.LUT UR5, UR5, 0x7ffffff0, URZ, 0xc0, !UPT ;  /* 0x7ffffff005057892 */ /* 0x001fd8000f8ec0ff */
.L_x_249:
[----:B------:R0:W-:Y:S04]  /*5730*/  STS.U16 [R5+UR4+0x14a], RZ ;  /* 0x00014aff05007988 */ /* 0x0001e80008000404 */
[----:B------:R0:W-:Y:S04]  /*5740*/  STS [R5+UR4+0x14c], RZ ;  /* 0x00014cff05007988 */ /* 0x0001e80008000804 */
[----:B------:R0:W-:Y:S04]  /*5750*/  STS.64 [R5+UR4+0x150], RZ ;  /* 0x000150ff05007988 */ /* 0x0001e80008000a04 */
[----:B------:R0:W-:Y:S01]  /*5760*/  STS.U16 [R5+UR4+0x158], RZ ;  /* 0x000158ff05007988 */ /* 0x0001e20008000404 */
[----:B------:R-:W-:-:S04]  /*5770*/  UIADD3 UR4, UPT, UPT, UR4, 0x10, URZ ;  /* 0x0000001004047890 */ /* 0x000fc8000fffe0ff */
[----:B------:R-:W-:-:S09]  /*5780*/  UISETP.NE.AND UP0, UPT, UR4, UR5, UPT ;  /* 0x000000050400728c */ /* 0x000fd2000bf05270 */
[----:B0-----:R-:W-:Y:S05]  /*5790*/  BRA.U UP0, `(.L_x_249) ;  /* 0xfffffffd00e47547 */ /* 0x001fea000b83ffff */
[----:B------:R-:W-:-:S07]  /*57a0*/  MOV R12, UR5 ;  /* 0x00000005000c7c02 */ /* 0x000fce0008000f00 */
.L_x_248:
        /* <DEDUP_REMOVED lines=8> */
[----:B------:R-:W-:Y:S02]  /*5830*/  IMAD.IADD R13, R5, 0x1, R12 ;  /* 0x00000001050d7824 */ /* 0x000fe400078e020c */
[----:B------:R-:W-:-:S03]  /*5840*/  VIADD R12, R12, 0x8 ;  /* 0x000000080c0c7836 */ /* 0x000fc60000000000 */
        /* <DEDUP_REMOVED lines=8> */
.L_x_251:
[----:B------:R-:W-:Y:S04]  /*58d0*/  BSSY.RECONVERGENT B4, `(.L_x_250) ;  /* 0x0000013000047945 */ /* 0x000fe80003800200 */
[----:B------:R-:W-:Y:S05]  /*58e0*/  @!P2 BRA `(.L_x_252) ;  /* 0x000000000044a947 */ /* 0x000fea0003800000 */
[----:B0-----:R-:W-:Y:S02]  /*58f0*/  IADD3 R13, PT, PT, R15, -0x1, RZ ;  /* 0xffffffff0f0d7810 */ /* 0x001fe40007ffe0ff */
[----:B------:R-:W-:Y:S02]  /*5900*/  ISETP.NE.AND P2, PT, R0, RZ, PT ;  /* 0x000000ff0000720c */ /* 0x000fe40003f45270 */
        /* <DEDUP_REMOVED lines=8> */
[----:B------:R-:W-:Y:S01]  /*5990*/  IMAD.IADD R12, R5, 0x1, R12 ;  /* 0x00000001050c7824 */ /* 0x000fe200078e020c */
[----:B------:R-:W-:-:S04]  /*59a0*/  ISETP.NE.AND P1, PT, R0, 0x1, PT ;  /* 0x000000010000780c */ /* 0x000fc80003f25270 */
[----:B------:R2:W-:Y:S09]  /*59b0*/  STS.U8 [R12+0x14a], RZ ;  /* 0x00014aff0c007388 */ /* 0x0005f20000000000 */
[----:B--2---:R-:W-:Y:S05]  /*59c0*/  @!P1 BRA `(.L_x_252) ;  /* 0x00000000000c9947 */ /* 0x004fea0003800000 */
[----:B------:R-:W-:Y:S01]  /*59d0*/  ISETP.NE.AND P1, PT, R0, 0x2, PT ;  /* 0x000000020000780c */ /* 0x000fe20003f25270 */
[----:B------:R2:W-:-:S12]  /*59e0*/  STS.U8 [R12+0x14b], RZ ;  /* 0x00014bff0c007388 */ /* 0x0005d80000000000 */
[----:B------:R2:W-:Y:S02]  /*59f0*/  @P1 STS.U8 [R12+0x14c], RZ ;  /* 0x00014cff0c001388 */ /* 0x0005e40000000000 */
.L_x_252:
[----:B------:R-:W-:Y:S05]  /*5a00*/  BSYNC.RECONVERGENT B4 ;  /* 0x0000000000047941 */ /* 0x000fea0003800200 */
.L_x_250:
[----:B------:R-:W-:Y:S01]  /*5a10*/  ISETP.GE.U32.AND P1, PT, R18, 0xf, PT ;  /* 0x0000000f1200780c */ /* 0x000fe20003f26070 */
[----:B------:R-:W-:Y:S01]  /*5a20*/  BSSY.RECONVERGENT B4, `(.L_x_253) ;  /* 0x0000014000047945 */ /* 0x000fe20003800200 */
[----:B--2---:R-:W-:-:S11]  /*5a30*/  HFMA2 R12, -RZ, RZ, 0, 0 ;  /* 0x00000000ff0c7431 */ /* 0x004fd600000001ff */
        /* <DEDUP_REMOVED lines=8> */
.L_x_256:
[----:B0-----:R-:W-:Y:S02]  /*5ac0*/  IMAD.IADD R19, R5, 0x1, R18 ;  /* 0x0000000105137824 */ /* 0x001fe400078e0212 */
[----:B------:R-:W-:-:S03]  /*5ad0*/  VIADD R18, R18, 0x10 ;  /* 0x0000001012127836 */ /* 0x000fc60000000000 */
[----:B------:R0:W-:Y:S02]  /*5ae0*/  STS.U16 [R19+0x14a], R22 ;  /* 0x00014a1613007388 */ /* 0x0001e40000000400 */
[----:B------:R-:W-:Y:S02]  /*5af0*/  ISETP.NE.AND P1, PT, R18, R25, PT ;  /* 0x000000191200720c */ /* 0x000fe40003f25270 */
[----:B------:R0:W-:Y:S04]  /*5b00*/  STS [R19+0x14c], R24 ;  /* 0x00014c1813007388 */ /* 0x0001e80000000800 */
[----:B------:R0:W-:Y:S04]  /*5b10*/  STS.64 [R19+0x150], R12 ;  /* 0x0001500c13007388 */ /* 0x0001e80000000a00 */
[----:B------:R0:W-:Y:S03]  /*5b20*/  STS.U16 [R19+0x158], R22 ;  /* 0x0001581613007388 */ /* 0x0001e60000000400 */
[----:B------:R-:W-:Y:S05]  /*5b30*/  @P1 BRA `(.L_x_256) ;  /* 0xfffffffc00e01947 */ /* 0x000fea000383ffff */
[----:B------:R-:W-:Y:S05]  /*5b40*/  BSYNC.RECONVERGENT B5 ;  /* 0x0000000000057941 */ /* 0x000fea0003800200 */
.L_x_255:
[----:B0-----:R-:W-:-:S07]  /*5b50*/  MOV R12, R25 ;  /* 0x00000019000c7202 */ /* 0x001fce0000000f00 */
.L_x_254:
[----:B------:R-:W-:Y:S05]  /*5b60*/  BSYNC.RECONVERGENT B4 ;  /* 0x0000000000047941 */ /* 0x000fea0003800200 */
.L_x_253:
        /* <DEDUP_REMOVED lines=9> */
[----:B------:R-:W-:Y:S02]  /*5c00*/  IMAD.MOV.U32 R18, RZ, RZ, 0x1 ;  /* 0x00000001ff127424 */ /* 0x000fe400078e00ff */
[----:B------:R-:W-:Y:S01]  /*5c10*/  IMAD.IADD R13, R5, 0x1, R12 ;  /* 0x00000001050d7824 */ /* 0x000fe200078e020c */
[----:B------:R-:W-:-:S04]  /*5c20*/  IADD3 R12, PT, PT, R12, 0x8, RZ ;  /* 0x000000080c0c7810 */ /* 0x000fc80007ffe0ff */
        /* <DEDUP_REMOVED lines=8> */
.L_x_260:
[----:B------:R-:W-:Y:S05]  /*5cb0*/  BSYNC.RECONVERGENT B5 ;  /* 0x0000000000057941 */ /* 0x000fea0003800200 */
.L_x_259:
        /* <DEDUP_REMOVED lines=8> */
[----:B------:R-:W-:Y:S01]  /*5d40*/  @P1 IMAD.IADD R18, R5, 0x1, R12 ;  /* 0x0000000105121824 */ /* 0x000fe200078e020c */
[----:B------:R-:W-:-:S04]  /*5d50*/  @P1 IADD3 R12, PT, PT, R12, 0x4, RZ ;  /* 0x000000040c0c1810 */ /* 0x000fc80007ffe0ff */
        /* <DEDUP_REMOVED lines=13> */
.L_x_258:
[----:B------:R-:W-:Y:S05]  /*5e30*/  BSYNC.RECONVERGENT B4 ;  /* 0x0000000000047941 */ /* 0x000fea0003800200 */
.L_x_257:
[----:B------:R-:W-:Y:S01]  /*5e40*/  ISETP.GE.U32.AND P1, PT, R23, 0x7, PT ;  /* 0x000000071700780c */ /* 0x000fe20003f26070 */
[----:B---34-:R-:W-:-:S12]  /*5e50*/  IMAD.MOV.U32 R12, RZ, RZ, RZ ;  /* 0x000000ffff0c7224 */ /* 0x018fd800078e00ff */
[----:B------:R-:W-:Y:S05]  /*5e60*/  @!P1 BRA `(.L_x_261) ;  /* 0x0000000000e49947 */ /* 0x000fea0003800000 */
[----:B------:R-:W-:Y:S01]  /*5e70*/  HFMA2 R12, -RZ, RZ, 0, 0 ;  /* 0x00000000ff0c7431 */ /* 0x000fe200000001ff */
[----:B------:R-:W-:Y:S06]  /*5e80*/  BSSY.RECONVERGENT B4, `(.L_x_262) ;  /* 0x0000036000047945 */ /* 0x000fec0003800200 */
.L_x_263:
        /* <DEDUP_REMOVED lines=54> */
.L_x_262:
[----:B------:R-:W-:-:S07]  /*61f0*/  IMAD.MOV.U32 R12, RZ, RZ, R2 ;  /* 0x000000ffff0c7224 */ /* 0x000fce00078e0002 */
.L_x_261:
[----:B------:R-:W-:-:S13]  /*6200*/  ISETP.NE.AND P2, PT, R15, RZ, PT ;  /* 0x000000ff0f00720c */ /* 0x000fda0003f45270 */
[----:B------:R-:W-:Y:S05]  /*6210*/  @!P2 BRA `(.L_x_264) ;  /* 0x000000040000a947 */ /* 0x000fea0003800000 */
[----:B------:R-:W-:Y:S02]  /*6220*/  IADD3 R15, PT, PT, R15, -0x1, RZ ;  /* 0xffffffff0f0f7810 */ /* 0x000fe40007ffe0ff */
[----:B------:R-:W-:Y:S02]  /*6230*/  ISETP.NE.AND P4, PT, R0, RZ, PT ;  /* 0x000000ff0000720c */ /* 0x000fe40003f85270 */
        /* <DEDUP_REMOVED lines=29> */
.L_x_265:
[----:B------:R-:W-:Y:S04]  /*6410*/  BSSY.RECONVERGENT B4, `(.L_x_264) ;  /* 0x0000020000047945 */ /* 0x000fe80003800200 */
[----:B------:R-:W-:Y:S05]  /*6420*/  @!P4 BRA `(.L_x_266) ;  /* 0x000000000078c947 */ /* 0x000fea0003800000 */
[----:B------:R-:W-:Y:S01]  /*6430*/  ISETP.NE.AND P3, PT, R0, 0x1, PT ;  /* 0x000000010000780c */ /* 0x000fe20003f65270 */
[----:B------:R-:W-:Y:S01]  /*6440*/  BSSY.RECONVERGENT B5, `(.L_x_267) ;  /* 0x0000013000057945 */ /* 0x000fe20003800200 */
[----:B------:R-:W-:-:S04]  /*6450*/  LOP3.LUT R14, R14, 0x1, RZ, 0xc0, !PT ;  /* 0x000000010e0e7812 */ /* 0x000fc800078ec0ff */
[----:B------:R-:W-:-:S07]  /*6460*/  ISETP.NE.U32.AND P4, PT, R14, 0x1, PT ;  /* 0x000000010e00780c */ /* 0x000fce0003f85070 */
[----:B------:R-:W-:Y:S06]  /*6470*/  @!P3 BRA `(.L_x_268) ;  /* 0x00000000003cb947 */ /* 0x000fec0003800000 */
[----:B--2-4-:R-:W-:-:S04]  /*6480*/  IMAD R19, R12, 0x4, R5 ;  /* 0x000000040c137824 */ /* 0x014fc800078e0205 */
[C---:B------:R-:W-:Y:S01]  /*6490*/  IMAD R23, R12.reuse, -0x3, R19 ;  /* 0xfffffffd0c177824 */ /* 0x040fe200078e0213 */
[----:B------:R-:W2:Y:S01]  /*64a0*/  LDS R14, [R19+0xf0] ;  /* 0x0000f000130e7984 */ /* 0x000ea20000000800 */
[----:B------:R-:W-:-:S03]  /*64b0*/  VIADD R12, R12, 0x2 ;  /* 0x000000020c0c7836 */ /* 0x000fc60000000000 */
[----:B0-----:R-:W-:Y:S01]  /*64c0*/  LDS.U8 R18, [R23+0x14a] ;  /* 0x00014a0017127984 */ /* 0x001fe20000000000 */
[----:B--2---:R-:W-:-:S05]  /*64d0*/  IADD3 R14, PT, PT, R5, R14, RZ ;  /* 0x0000000e050e7210 */ /* 0x004fca0007ffe0ff */
        /* <DEDUP_REMOVED lines=9> */
.L_x_268:
[----:B------:R-:W-:Y:S05]  /*6570*/  BSYNC.RECONVERGENT B5 ;  /* 0x0000000000057941 */ /* 0x000fea0003800200 */
.L_x_267:
[----:B------:R-:W-:Y:S05]  /*6580*/  @P4 BRA `(.L_x_266) ;  /* 0x0000000000204947 */ /* 0x000fea0003800000 */
[----:B01----:R-:W-:-:S04]  /*6590*/  IMAD R13, R12, 0x4, R5 ;  /* 0x000000040c0d7824 */ /* 0x003fc800078e0205 */
[----:B------:R-:W-:Y:S01]  /*65a0*/  IMAD R15, R12, -0x3, R13 ;  /* 0xfffffffd0c0f7824 */ /* 0x000fe200078e020d */
[----:B------:R-:W0:Y:S05]  /*65b0*/  LDS R14, [R13+0xf0] ;  /* 0x0000f0000d0e7984 */ /* 0x000e2a0000000800 */
[----:B------:R-:W-:Y:S01]  /*65c0*/  LDS.U8 R15, [R15+0x14a] ;  /* 0x00014a000f0f7984 */ /* 0x000fe20000000000 */
[----:B0-----:R-:W-:-:S05]  /*65d0*/  IADD3 R14, PT, PT, R5, R14, RZ ;  /* 0x0000000e050e7210 */ /* 0x001fca0007ffe0ff */
[----:B------:R-:W2:Y:S02]  /*65e0*/  LDS.U8 R12, [R14+0x12c] ;  /* 0x00012c000e0c7984 */ /* 0x000ea40000000000 */
[----:B--2-4-:R-:W-:-:S05]  /*65f0*/  LOP3.LUT R19, R15, R12, RZ, 0x3c, !PT ;  /* 0x0000000c0f137212 */ /* 0x014fca00078e3cff */
[----:B------:R0:W-:Y:S02]  /*6600*/  STS.U8 [R14+0x13b], R19 ;  /* 0x00013b130e007388 */ /* 0x0001e40000000000 */
.L_x_266:
[----:B------:R-:W-:Y:S05]  /*6610*/  BSYNC.RECONVERGENT B4 ;  /* 0x0000000000047941 */ /* 0x000fea0003800200 */
.L_x_264:
[----:B------:R-:W5:Y:S01]  /*6620*/  LDS R12, [R5+0x2e4] ;  /* 0x0002e400050c7984 */ /* 0x000f620000000800 */
[----:B------:R-:W-:Y:S01]  /*6630*/  IMAD.MOV.U32 R32, RZ, RZ, RZ ;  /* 0x000000ffff207224 */ /* 0x000fe200078e00ff */
[----:B01----:R-:W-:Y:S01]  /*6640*/  MOV R13, R9 ;  /* 0x00000009000d7202 */ /* 0x003fe20000000f00 */
[----:B-----5:R-:W-:Y:S02]  /*6650*/  VIADD R14, R12, 0x1 ;  /* 0x000000010c0e7836 */ /* 0x020fe40000000000 */
[----:B------:R-:W-:-:S03]  /*6660*/  IMAD.MOV.U32 R12, RZ, RZ, R8 ;  /* 0x000000ffff0c7224 */ /* 0x000fc600078e0008 */
[----:B------:R0:W-:Y:S04]  /*6670*/  STS [R5+0x2e4], R14 ;  /* 0x0002e40e05007388 */ /* 0x0001e80000000800 */
.L_x_279:
        /* <DEDUP_REMOVED lines=15> */
[----:B---3--:R-:W-:Y:S01]  /*6770*/  MOV R22, 0x652b82fe ;  /* 0x652b82fe00167802 */ /* 0x008fe20000000f00 */
[----:B------:R-:W-:Y:S01]  /*6780*/  IMAD.MOV.U32 R23, RZ, RZ, 0x3ff71547 ;  /* 0x3ff71547ff177424 */ /* 0x000fe200078e00ff */
[----:B------:R-:W-:Y:S01]  /*6790*/  UMOV UR4, 0xfefa39ef ;  /* 0xfefa39ef00047882 */ /* 0x000fe20000000000 */
[----:B------:R-:W-:Y:S01]  /*67a0*/  UMOV UR5, 0x3fe62e42 ;  /* 0x3fe62e4200057882 */ /* 0x000fe20000000000 */
[----:B------:R-:W-:Y:S01]  /*67b0*/  FSETP.GEU.AND P3, PT, |R19|, 4.1917929649353027344, PT ;  /* 0x4086232b1300780b */ /* 0x000fe20003f6e200 */
[----:B------:R-:W-:Y:S02]  /*67c0*/  BSSY.RECONVERGENT B6, `(.L_x_273) ;  /* 0x0000036000067945 */ /* 0x000fe40003800200 */
        /* <DEDUP_REMOVED lines=50> */
[----:B------:R-:W-:Y:S01]  /*6af0*/  @!P4 MOV R22, R14 ;  /* 0x0000000e0016c202 */ /* 0x000fe20000000f00 */
[----:B------:R-:W-:-:S06]  /*6b00*/  @!P4 IMAD.MOV.U32 R14, RZ, RZ, RZ ;  /* 0x000000ffff0ec224 */ /* 0x000fcc00078e00ff */
[----:B------:R-:W-:-:S11]  /*6b10*/  @!P4 DMUL R24, R22, R14 ;  /* 0x0000000e1618c228 */ /* 0x000fd60000000000 */
.L_x_274:
[----:B------:R-:W-:Y:S05]  /*6b20*/  BSYNC.RECONVERGENT B6 ;  /* 0x0000000000067941 */ /* 0x000fea0003800200 */
.L_x_273:
[----:B------:R-:W-:Y:S01]  /*6b30*/  DADD R24, R24, 1 ;  /* 0x3ff0000018187429 */ /* 0x000fe20000000000 */
[----:B------:R-:W-:-:S09]  /*6b40*/  IMAD.MOV.U32 R33, RZ, RZ, -0x3ff ;  /* 0xfffffc01ff217424 */ /* 0x000fd200078e00ff */
[----:B------:R-:W-:Y:S01]  /*6b50*/  ISETP.GT.AND P3, PT, R25, 0xfffff, PT ;  /* 0x000fffff1900780c */ /* 0x000fe20003f64270 */
[----:B------:R-:W-:Y:S01]  /*6b60*/  IMAD.MOV.U32 R22, RZ, RZ, R24 ;  /* 0x000000ffff167224 */ /* 0x000fe200078e0018 */
[----:B------:R-:W-:Y:S01]  /*6b70*/  MOV R34, R25 ;  /* 0x0000001900227202 */ /* 0x000fe20000000f00 */
[----:B------:R-:W-:-:S10]  /*6b80*/  IMAD.MOV.U32 R23, RZ, RZ, R25 ;  /* 0x000000ffff177224 */ /* 0x000fd400078e0019 */
[----:B------:R-:W-:Y:S01]  /*6b90*/  @!P3 DMUL R22, R22, 1.80143985094819840000e+16 ;  /* 0x435000001616b828 */ /* 0x000fe20000000000 */
[----:B------:R-:W-:-:S09]  /*6ba0*/  @!P3 IMAD.MOV.U32 R33, RZ, RZ, -0x435 ;  /* 0xfffffbcbff21b424 */ /* 0x000fd200078e00ff */
        /* <DEDUP_REMOVED lines=11> */
[----:B------:R-:W-:Y:S01]  /*6c60*/  LOP3.LUT R14, R34, 0xfffff, RZ, 0xc0, !PT ;  /* 0x000fffff220e7812 */ /* 0x000fe200078ec0ff */
[----:B------:R-:W-:Y:S01]  /*6c70*/  IMAD.MOV.U32 R22, RZ, RZ, RZ ;  /* 0x000000ffff167224 */ /* 0x000fe200078e00ff */
[----:B------:R-:W-:Y:S01]  /*6c80*/  UMOV UR4, 0x3ae80f1e ;  /* 0x3ae80f1e00047882 */ /* 0x000fe20000000000 */
[----:B------:R-:W-:Y:S01]  /*6c90*/  UMOV UR5, 0x3eb1380b ;  /* 0x3eb1380b00057882 */ /* 0x000fe20000000000 */
[----:B------:R-:W-:Y:S02]  /*6ca0*/  LOP3.LUT R15, R14, 0x3ff00000, RZ, 0xfc, !PT ;  /* 0x3ff000000e0f7812 */ /* 0x000fe400078efcff */
[----:B------:R-:W-:Y:S02]  /*6cb0*/  MOV R14, R24 ;  /* 0x00000018000e7202 */ /* 0x000fe40000000f00 */
[----:B------:R-:W-:Y:S02]  /*6cc0*/  ISETP.GE.U32.AND P3, PT, R15, 0x3ff6a09f, PT ;  /* 0x3ff6a09f0f00780c */ /* 0x000fe40003f66070 */
[----:B------:R-:W-:-:S11]  /*6cd0*/  LEA.HI R33, R34, R33, RZ, 0xc ;  /* 0x0000002122217211 */ /* 0x000fd600078f60ff */
        /* <DEDUP_REMOVED lines=11> */
[----:B------:R-:W-:Y:S02]  /*6d90*/  DADD R22, R14, -R26 ;  /* 0x000000000e167229 */ /* 0x000fe4000000081a */
[----:B------:R-:W-:-:S06]  /*6da0*/  DMUL R24, R26, R26 ;  /* 0x0000001a1a187228 */ /* 0x000fcc0000000000 */
[----:B------:R-:W-:-:S08]  /*6db0*/  DADD R22, R22, R22 ;  /* 0x0000000016167229 */ /* 0x000fd00000000016 */
[----:B------:R-:W-:Y:S01]  /*6dc0*/  DFMA R22, R14, -R26, R22 ;  /* 0x8000001a0e16722b */ /* 0x000fe20000000016 */
[----:B------:R-:W-:Y:S01]  /*6dd0*/  MOV R14, 0x8b7a8b04 ;  /* 0x8b7a8b04000e7802 */ /* 0x000fe20000000f00 */
[----:B------:R-:W-:-:S06]  /*6de0*/  IMAD.MOV.U32 R15, RZ, RZ, 0x3ed0ee25 ;  /* 0x3ed0ee25ff0f7424 */ /* 0x000fcc00078e00ff */
[----:B------:R-:W-:Y:S02]  /*6df0*/  DMUL R22, R28, R22 ;  /* 0x000000161c167228 */ /* 0x000fe40000000000 */
        /* <DEDUP_REMOVED lines=36> */
.L_x_272:
[----:B------:R-:W-:Y:S05]  /*7040*/  BSYNC.RECONVERGENT B5 ;  /* 0x0000000000057941 */ /* 0x000fea0003800200 */
.L_x_271:
[----:B------:R-:W-:Y:S01]  /*7050*/  DSETP.GEU.AND P4, PT, R18, -30, PT ;  /* 0xc03e00001200742a */ /* 0x000fe20003f8e000 */
[----:B------:R-:W-:Y:S01]  /*7060*/  BSSY.RECONVERGENT B5, `(.L_x_275) ;  /* 0x0000093000057945 */ /* 0x000fe20003800200 */
[----:B------:R-:W-:-:S04]  /*7070*/  DADD R26, -RZ, -R18 ;  /* 0x00000000ff1a7229 */ /* 0x000fc80000000912 */
[----:B------:R-:W-:-:S06]  /*7080*/  DSETP.GT.OR P3, PT, R18, 30, !P4 ;  /* 0x403e00001200742a */ /* 0x000fcc0006764400 */
[----:B------:R-:W-:Y:S02]  /*7090*/  FSEL R28, R26, RZ, !P4 ;  /* 0x000000ff1a1c7208 */ /* 0x000fe40006000000 */
[----:B------:R-:W-:-:S06]  /*70a0*/  FSEL R29, R27, RZ, !P4 ;  /* 0x000000ff1b1d7208 */ /* 0x000fcc0006000000 */
[----:B------:R-:W-:Y:S05]  /*70b0*/  @P3 BRA `(.L_x_276) ;  /* 0x0000000800343947 */ /* 0x000fea0003800000 */
[----:B------:R-:W-:Y:S01]  /*70c0*/  MOV R24, 0x652b82fe ;  /* 0x652b82fe00187802 */ /* 0x000fe20000000f00 */
[----:B---3--:R-:W-:Y:S01]  /*70d0*/  IMAD.MOV.U32 R25, RZ, RZ, 0x3ff71547 ;  /* 0x3ff71547ff197424 */ /* 0x008fe200078e00ff */
[----:B------:R-:W-:Y:S01]  /*70e0*/  UMOV UR4, 0xfefa39ef ;  /* 0xfefa39ef00047882 */ /* 0x000fe20000000000 */
[----:B------:R-:W-:Y:S01]  /*70f0*/  UMOV UR5, 0x3fe62e42 ;  /* 0x3fe62e4200057882 */ /* 0x000fe20000000000 */
[----:B------:R-:W-:Y:S01]  /*7100*/  FSETP.GEU.AND P3, PT, |R27|, 4.1917929649353027344, PT ;  /* 0x4086232b1b00780b */ /* 0x000fe20003f6e200 */
[----:B------:R-:W-:Y:S02]  /*7110*/  BSSY.RECONVERGENT B6, `(.L_x_277) ;  /* 0x0000035000067945 */ /* 0x000fe40003800200 */
        /* <DEDUP_REMOVED lines=52> */
.L_x_278:
[----:B------:R-:W-:Y:S05]  /*7460*/  BSYNC.RECONVERGENT B6 ;  /* 0x0000000000067941 */ /* 0x000fea0003800200 */
.L_x_277:
[----:B------:R-:W-:Y:S01]  /*7470*/  DADD R28, R28, 1 ;  /* 0x3ff000001c1c7429 */ /* 0x000fe20000000000 */
[----:B------:R-:W-:-:S09]  /*7480*/  IMAD.MOV.U32 R33, RZ, RZ, -0x3ff ;  /* 0xfffffc01ff217424 */ /* 0x000fd200078e00ff */
[----:B------:R-:W-:Y:S01]  /*7490*/  ISETP.GT.AND P3, PT, R29, 0xfffff, PT ;  /* 0x000fffff1d00780c */ /* 0x000fe20003f64270 */
[----:B------:R-:W-:Y:S02]  /*74a0*/  IMAD.MOV.U32 R18, RZ, RZ, R28 ;  /* 0x000000ffff127224 */ /* 0x000fe400078e001c */
[--C-:B------:R-:W-:Y:S02]  /*74b0*/  IMAD.MOV.U32 R19, RZ, RZ, R29.reuse ;  /* 0x000000ffff137224 */ /* 0x100fe400078e001d */
[----:B------:R-:W-:-:S08]  /*74c0*/  IMAD.MOV.U32 R34, RZ, RZ, R29 ;  /* 0x000000ffff227224 */ /* 0x000fd000078e001d */
[----:B------:R-:W-:Y:S01]  /*74d0*/  @!P3 DMUL R18, R18, 1.80143985094819840000e+16 ;  /* 0x435000001212b828 */ /* 0x000fe20000000000 */
[----:B------:R-:W-:-:S09]  /*74e0*/  @!P3 IMAD.MOV.U32 R33, RZ, RZ, -0x435 ;  /* 0xfffffbcbff21b424 */ /* 0x000fd200078e00ff */
[----:B------:R-:W-:-:S05]  /*74f0*/  @!P3 MOV R34, R19 ;  /* 0x000000130022b202 */ /* 0x000fca0000000f00 */
[----:B------:R-:W-:-:S05]  /*7500*/  VIADD R22, R34, 0xffffffff ;  /* 0xffffffff22167836 */ /* 0x000fca0000000000 */
[----:B------:R-:W-:-:S13]  /*7510*/  ISETP.GE.U32.AND P4, PT, R22, 0x7fefffff, PT ;  /* 0x7fefffff1600780c */ /* 0x000fda0003f86070 */
[----:B------:R-:W-:Y:S01]  /*7520*/  @P4 IMAD.MOV.U32 R22, RZ, RZ, 0x0 ;  /* 0x00000000ff164424 */ /* 0x000fe200078e00ff */
[----:B------:R-:W-:Y:S01]  /*7530*/  @P4 LOP3.LUT P5, RZ, R19, 0x7fffffff, RZ, 0xc0, !PT ;  /* 0x7fffffff13ff4812 */ /* 0x000fe200078ac0ff */
[----:B------:R-:W-:-:S06]  /*7540*/  @P4 IMAD.MOV.U32 R23, RZ, RZ, 0x7ff00000 ;  /* 0x7ff00000ff174424 */ /* 0x000fcc00078e00ff */
[----:B------:R-:W-:Y:S01]  /*7550*/  @P4 DFMA R22, R18, R22, +INF ;  /* 0x7ff000001216442b */ /* 0x000fe20000000016 */
[----:B------:R-:W-:Y:S01]  /*7560*/  MOV R19, R28 ;  /* 0x0000001c00137202 */ /* 0x000fe20000000f00 */
[----:B------:R-:W-:-:S08]  /*7570*/  @!P3 IMAD.MOV.U32 R19, RZ, RZ, R18 ;  /* 0x000000ffff13b224 */ /* 0x000fd000078e0012 */
[----:B------:R-:W-:Y:S02]  /*7580*/  @P4 FSEL R28, R22, RZ, P5 ;  /* 0x000000ff161c4208 */ /* 0x000fe40002800000 */
[----:B------:R-:W-:Y:S01]  /*7590*/  @P4 FSEL R29, R23, -QNAN , P5 ;  /* 0xfff00000171d4808 */ /* 0x000fe20002800000 */
[----:B------:R-:W-:Y:S06]  /*75a0*/  @P4 BRA `(.L_x_276) ;  /* 0x0000000000f84947 */ /* 0x000fec0003800000 */
[----:B------:R-:W-:Y:S01]  /*75b0*/  LOP3.LUT R18, R34, 0xfffff, RZ, 0xc0, !PT ;  /* 0x000fffff22127812 */ /* 0x000fe200078ec0ff */
[----:B------:R-:W-:Y:S01]  /*75c0*/  UMOV UR4, 0x3ae80f1e ;  /* 0x3ae80f1e00047882 */ /* 0x000fe20000000000 */
[----:B------:R-:W-:Y:S01]  /*75d0*/  MOV R22, R19 ;  /* 0x0000001300167202 */ /* 0x000fe20000000f00 */
[----:B------:R-:W-:Y:S01]  /*75e0*/  UMOV UR5, 0x3eb1380b ;  /* 0x3eb1380b00057882 */ /* 0x000fe20000000000 */
[----:B------:R-:W-:Y:S01]  /*75f0*/  LOP3.LUT R23, R18, 0x3ff00000, RZ, 0xfc, !PT ;  /* 0x3ff0000012177812 */ /* 0x000fe200078efcff */
[----:B------:R-:W-:-:S03]  /*7600*/  IMAD.MOV.U32 R18, RZ, RZ, RZ ;  /* 0x000000ffff127224 */ /* 0x000fc600078e00ff */
[----:B------:R-:W-:-:S13]  /*7610*/  ISETP.GE.U32.AND P3, PT, R23, 0x3ff6a09f, PT ;  /* 0x3ff6a09f1700780c */ /* 0x000fda0003f66070 */
[----:B------:R-:W-:-:S04]  /*7620*/  @P3 VIADD R19, R23, 0xfff00000 ;  /* 0xfff0000017133836 */ /* 0x000fc80000000000 */
[----:B------:R-:W-:-:S06]  /*7630*/  @P3 IMAD.MOV.U32 R23, RZ, RZ, R19 ;  /* 0x000000ffff173224 */ /* 0x000fcc00078e0013 */
[C---:B------:R-:W-:Y:S02]  /*7640*/  DADD R28, R22.reuse, 1 ;  /* 0x3ff00000161c7429 */ /* 0x040fe40000000000 */
[----:B------:R-:W-:-:S04]  /*7650*/  DADD R22, R22, -1 ;  /* 0xbff0000016167429 */ /* 0x000fc80000000000 */
[----:B------:R-:W0:Y:S02]  /*7660*/  MUFU.RCP64H R19, R29 ;  /* 0x0000001d00137308 */ /* 0x000e240000001800 */
[----:B0-----:R-:W-:Y:S01]  /*7670*/  DFMA R24, -R28, R18, 1 ;  /* 0x3ff000001c18742b */ /* 0x001fe20000000112 */
[----:B------:R-:W-:Y:S01]  /*7680*/  MOV R28, 0x8b7a8b04 ;  /* 0x8b7a8b04001c7802 */ /* 0x000fe20000000f00 */
[----:B------:R-:W-:-:S06]  /*7690*/  IMAD.MOV.U32 R29, RZ, RZ, 0x3ed0ee25 ;  /* 0x3ed0ee25ff1d7424 */ /* 0x000fcc00078e00ff */
        /* <DEDUP_REMOVED lines=8> */
[----:B------:R-:W-:Y:S02]  /*7720*/  DMUL R26, R24, R26 ;  /* 0x0000001a181a7228 */ /* 0x000fe40000000000 */
[----:B------:R-:W-:Y:S01]  /*7730*/  DFMA R28, R22, UR4, R28 ;  /* 0x00000004161c7c2b */ /* 0x000fe2000800001c */
[----:B------:R-:W-:Y:S01]  /*7740*/  UMOV UR4, 0x9f02676f ;  /* 0x9f02676f00047882 */ /* 0x000fe20000000000 */
[----:B------:R-:W-:Y:S01]  /*7750*/  UMOV UR5, 0x3ef3b266 ;  /* 0x3ef3b26600057882 */ /* 0x000fe20000000000 */
[----:B------:R-:W-:Y:S01]  /*7760*/  LEA.HI R24, R34, R33, RZ, 0xc ;  /* 0x0000002122187211 */ /* 0x000fe200078f60ff */
[----:B------:R-:W-:-:S04]  /*7770*/  IMAD.MOV.U32 R25, RZ, RZ, 0x43300000 ;  /* 0x43300000ff197424 */ /* 0x000fc800078e00ff */
[----:B------:R-:W-:Y:S01]  /*7780*/  DFMA R28, R22, R28, UR4 ;  /* 0x00000004161c7e2b */ /* 0x000fe2000800001c */
[----:B------:R-:W-:Y:S01]  /*7790*/  UMOV UR4, 0xa9ab0956 ;  /* 0xa9ab095600047882 */ /* 0x000fe20000000000 */
[----:B------:R-:W-:Y:S01]  /*77a0*/  UMOV UR5, 0x3f1745cb ;  /* 0x3f1745cb00057882 */ /* 0x000fe20000000000 */
[----:B------:R-:W-:-:S05]  /*77b0*/  @P3 VIADD R24, R24, 0x1 ;  /* 0x0000000118183836 */ /* 0x000fca0000000000 */
[----:B------:R-:W-:Y:S01]  /*77c0*/  DFMA R28, R22, R28, UR4 ;  /* 0x00000004161c7e2b */ /* 0x000fe2000800001c */
[----:B------:R-:W-:Y:S01]  /*77d0*/  UMOV UR4, 0x2d1b5154 ;  /* 0x2d1b515400047882 */ /* 0x000fe20000000000 */
[----:B------:R-:W-:Y:S01]  /*77e0*/  UMOV UR5, 0x3f3c71c7 ;  /* 0x3f3c71c700057882 */ /* 0x000fe20000000000 */
[----:B------:R-:W-:-:S05]  /*77f0*/  LOP3.LUT R24, R24, 0x80000000, RZ, 0x3c, !PT ;  /* 0x8000000018187812 */ /* 0x000fca00078e3cff */
        /* <DEDUP_REMOVED lines=25> */
.L_x_276:
[----:B------:R-:W-:Y:S05]  /*7990*/  BSYNC.RECONVERGENT B5 ;  /* 0x0000000000057941 */ /* 0x000fea0003800200 */
.L_x_275:
[----:B------:R-:W-:-:S08]  /*79a0*/  DADD R14, -R28, R14 ;  /* 0x000000001c0e7229 */ /* 0x000fd0000000010e */
[----:B------:R-:W-:-:S11]  /*79b0*/  DADD R12, R12, R14 ;  /* 0x000000000c0c7229 */ /* 0x000fd6000000000e */
.L_x_270:
[----:B------:R-:W-:Y:S05]  /*79c0*/  BSYNC.RECONVERGENT B4 ;  /* 0x0000000000047941 */ /* 0x000fea0003800200 */
.L_x_269:
[----:B------:R-:W0:Y:S01]  /*79d0*/  LDCU UR4, c[0x0][0x3a0] ;  /* 0x00007400ff0477ac */ /* 0x000e220008000800 */
[----:B------:R-:W-:Y:S01]  /*79e0*/  IADD3 R32, PT, PT, R32, 0x1, RZ ;  /* 0x0000000120207810 */ /* 0x000fe20007ffe0ff */
[----:B0-----:R-:W-:-:S05]  /*79f0*/  IMAD.U32 R29, RZ, RZ, UR4 ;  /* 0x00000004ff1d7e24 */ /* 0x001fca000f8e00ff */
[----:B------:R-:W-:-:S13]  /*7a00*/  ISETP.NE.AND P3, PT, R32, R29, PT ;  /* 0x0000001d2000720c */ /* 0x000fda0003f65270 */
[----:B------:R-:W-:Y:S05]  /*7a10*/  @P3 BRA `(.L_x_279) ;  /* 0xffffffec00183947 */ /* 0x000fea000383ffff */
[----:B------:R-:W-:Y:S01]  /*7a20*/  IMAD.MOV.U32 R14, RZ, RZ, 0x652b82fe ;  /* 0x652b82feff0e7424 */ /* 0x000fe200078e00ff */
[----:B------:R-:W-:Y:S01]  /*7a30*/  UMOV UR4, 0xfefa39ef ;  /* 0xfefa39ef00047882 */ /* 0x000fe20000000000 */
[----:B------:R-:W-:Y:S01]  /*7a40*/  IMAD.MOV.U32 R15, RZ, RZ, 0x3ff71547 ;  /* 0x3ff71547ff0f7424 */ /* 0x000fe200078e00ff */
[----:B------:R-:W-:Y:S01]  /*7a50*/  UMOV UR5, 0x3fe62e42 ;  /* 0x3fe62e4200057882 */ /* 0x000fe20000000000 */
[----:B---3--:R0:W1:Y:S01]  /*7a60*/  LDS.64 R22, [R5+0x2e8] ;  /* 0x0002e80005167984 */ /* 0x0080620000000a00 */
[----:B------:R-:W3:Y:S01]  /*7a70*/  LDC R28, c[0x0][0x3a0] ;  /* 0x0000e800ff1c7b82 */ /* 0x000ee20000000800 */
[----:B------:R-:W-:Y:S02]  /*7a80*/  BSSY.RECONVERGENT B4, `(.L_x_280) ;  /* 0x0000038000047945 */ /* 0x000fe40003800200 */
[----:B------:R-:W-:-:S08]  /*7a90*/  DFMA R14, R12, -R14, 6.75539944105574400000e+15 ;  /* 0x433800000c0e742b */ /* 0x000fd0000000080e */
[----:B--2-4-:R-:W-:-:S08]  /*7aa0*/  DADD R18, R14, -6.75539944105574400000e+15 ;  /* 0xc33800000e127429 */ /* 0x014fd00000000000 */
        /* <DEDUP_REMOVED lines=40> */
[----:B01-3--:R-:W-:Y:S05]  /*7d30*/  @!P3 BRA `(.L_x_281) ;  /* 0x000000000030b947 */ /* 0x00bfea0003800000 */
        /* <DEDUP_REMOVED lines=12> */
.L_x_281:
[----:B------:R-:W-:Y:S05]  /*7e00*/  BSYNC.RECONVERGENT B4 ;  /* 0x0000000000047941 */ /* 0x000fea0003800200 */
.L_x_280:
[----:B------:R-:W-:Y:S01]  /*7e10*/  DADD R22, R22, -R18 ;  /* 0x0000000016167229 */ /* 0x000fe20000000812 */
[----:B------:R-:W-:-:S06]  /*7e20*/  LOP3.LUT R24, R28, 0x7, RZ, 0xc0, !PT ;  /* 0x000000071c187812 */ /* 0x000fcc00078ec0ff */
[----:B------:R0:W-:Y:S01]  /*7e30*/  STS.64 [R5+0x2e8], R22 ;  /* 0x0002e81605007388 */ /* 0x0001e20000000a00 */
[----:B------:R-:W-:Y:S05]  /*7e40*/  @!P0 BRA `(.L_x_282) ;  /* 0x0000000400c88947 */ /* 0x000fea0003800000 */
[----:B------:R-:W-:-:S07]  /*7e50*/  MOV R14, RZ ;  /* 0x000000ff000e7202 */ /* 0x000fce0000000f00 */
.L_x_291:
        /* <DEDUP_REMOVED lines=8> */
[----:B0-----:R-:W-:-:S07]  /*7ee0*/  IMAD.MOV.U32 R22, RZ, RZ, RZ ;  /* 0x000000ffff167224 */ /* 0x001fce00078e00ff */
.L_x_285:
[----:B------:R-:W-:Y:S01]  /*7ef0*/  IADD3 R23, PT, PT, R15, R22, RZ ;  /* 0x000000160f177210 */ /* 0x000fe20007ffe0ff */
[----:B------:R-:W-:Y:S01]  /*7f00*/  UMOV UR4, 0x258 ;  /* 0x0000025800047882 */ /* 0x000fe20000000000 */
[----:B------:R-:W-:Y:S02]  /*7f10*/  IMAD.IADD R26, R5, 0x1, R22 ;  /* 0x00000001051a7824 */ /* 0x000fe400078e0216 */
[----:B------:R-:W-:Y:S01]  /*7f20*/  LEA R23, R23, UR4, 0x2 ;  /* 0x0000000417177c11 */ /* 0x000fe2000f8e10ff */
[----:B------:R-:W-:Y:S02]  /*7f30*/  VIADD R22, R22, 0x8 ;  /* 0x0000000816167836 */ /* 0x000fe40000000000 */
[----:B------:R-:W0:Y:S01]  /*7f40*/  LDS.U8 R32, [R26+0x13b] ;  /* 0x00013b001a207984 */ /* 0x000e220000000000 */
[----:B------:R-:W0:Y:S02]  /*7f50*/  LDC.U8 R33, c[0x3][R23] ;  /* 0x00c0000017217b82 */ /* 0x000e240000000000 */
[----:B------:R-:W-:Y:S01]  /*7f60*/  ISETP.NE.AND P3, PT, R22, R2, PT ;  /* 0x000000021600720c */ /* 0x000fe20003f65270 */
[----:B------:R-:W1:Y:S04]  /*7f70*/  LDS R18, [R26+0x13c] ;  /* 0x00013c001a127984 */ /* 0x000e680000000800 */
[----:B------:R-:W2:Y:S01]  /*7f80*/  LDS R26, [R26+0x140] ;  /* 0x000140001a1a7984 */ /* 0x000ea20000000800 */
[----:B------:R-:W3:Y:S08]  /*7f90*/  LDC.U8 R34, c[0x3][R23+0x4] ;  /* 0x00c0010017227b82 */ /* 0x000ef00000000000 */
[----:B------:R-:W4:Y:S08]  /*7fa0*/  LDC.U8 R27, c[0x3][R23+0x8] ;  /* 0x00c00200171b7b82 */ /* 0x000f300000000000 */
[----:B------:R-:W5:Y:S01]  /*7fb0*/  LDC.U8 R25, c[0x3][R23+0xc] ;  /* 0x00c0030017197b82 */ /* 0x000f620000000000 */
[----:B0-----:R-:W-:Y:S01]  /*7fc0*/  IMAD R32, R32, R33, RZ ;  /* 0x0000002120207224 */ /* 0x001fe200078e02ff */
[----:B-1----:R-:W-:-:S05]  /*7fd0*/  LOP3.LUT R33, R18, 0xff, RZ, 0xc0, !PT ;  /* 0x000000ff12217812 */ /* 0x002fca00078ec0ff */
[----:B---3--:R-:W-:Y:S02]  /*7fe0*/  IMAD R34, R34, R33, RZ ;  /* 0x0000002122227224 */ /* 0x008fe400078e02ff */
[----:B------:R-:W0:Y:S03]  /*7ff0*/  LDC.U8 R33, c[0x3][R23+0x1c] ;  /* 0x00c0070017217b82 */ /* 0x000e260000000000 */
[----:B------:R-:W-:Y:S02]  /*8000*/  LOP3.LUT R32, R34, R32, R19, 0x96, !PT ;  /* 0x0000002022207212 */ /* 0x000fe400078e9613 */
[----:B------:R-:W-:-:S03]  /*8010*/  PRMT R34, R18, 0x7771, RZ ;  /* 0x0000777112227816 */ /* 0x000fc600000000ff */
[----:B------:R-:W1:Y:S02]  /*8020*/  LDC.U8 R19, c[0x3][R23+0x14] ;  /* 0x00c0050017137b82 */ /* 0x000e640000000000 */
[----:B----4-:R-:W-:Y:S01]  /*8030*/  IMAD R35, R27, R34, RZ ;  /* 0x000000221b237224 */ /* 0x010fe200078e02ff */
[C---:B------:R-:W-:Y:S02]  /*8040*/  PRMT R34, R18.reuse, 0x7772, RZ ;  /* 0x0000777212227816 */ /* 0x040fe400000000ff */
[----:B------:R-:W-:-:S03]  /*8050*/  PRMT R18, R18, 0x7773, RZ ;  /* 0x0000777312127816 */ /* 0x000fc600000000ff */
[----:B------:R-:W3:Y:S01]  /*8060*/  LDC.U8 R27, c[0x3][R23+0x10] ;  /* 0x00c00400171b7b82 */ /* 0x000ee20000000000 */
[----:B-----5:R-:W-:-:S05]  /*8070*/  IMAD R34, R25, R34, RZ ;  /* 0x0000002219227224 */ /* 0x020fca00078e02ff */
[----:B------:R-:W-:Y:S02]  /*8080*/  LOP3.LUT R32, R34, R35, R32, 0x96, !PT ;  /* 0x0000002322207212 */ /* 0x000fe400078e9620 */
[----:B------:R-:W4:Y:S01]  /*8090*/  LDC.U8 R25, c[0x3][R23+0x18] ;  /* 0x00c0060017197b82 */ /* 0x000f220000000000 */
[----:B--2---:R-:W-:-:S05]  /*80a0*/  LOP3.LUT R34, R26, 0xff, RZ, 0xc0, !PT ;  /* 0x000000ff1a227812 */ /* 0x004fca00078ec0ff */
[----:B-1----:R-:W-:Y:S02]  /*80b0*/  IMAD R19, R19, R34, RZ ;  /* 0x0000002213137224 */ /* 0x002fe400078e02ff */
[----:B---3--:R-:W-:Y:S01]  /*80c0*/  IMAD R27, R27, R18, RZ ;  /* 0x000000121b1b7224 */ /* 0x008fe200078e02ff */
[C---:B------:R-:W-:Y:S02]  /*80d0*/  PRMT R18, R26.reuse, 0x7771, RZ ;  /* 0x000077711a127816 */ /* 0x040fe400000000ff */
[----:B------:R-:W-:Y:S02]  /*80e0*/  PRMT R26, R26, 0x7772, RZ ;  /* 0x000077721a1a7816 */ /* 0x000fe400000000ff */
[----:B------:R-:W-:Y:S01]  /*80f0*/  LOP3.LUT R19, R19, R27, R32, 0x96, !PT ;  /* 0x0000001b13137212 */ /* 0x000fe200078e9620 */
[----:B----4-:R-:W-:Y:S02]  /*8100*/  IMAD R18, R25, R18, RZ ;  /* 0x0000001219127224 */ /* 0x010fe400078e02ff */
[----:B0-----:R-:W-:-:S05]  /*8110*/  IMAD R33, R33, R26, RZ ;  /* 0x0000001a21217224 */ /* 0x001fca00078e02ff */
[----:B------:R-:W-:Y:S01]  /*8120*/  LOP3.LUT R19, R33, R18, R19, 0x96, !PT ;  /* 0x0000001221137212 */ /* 0x000fe200078e9613 */
[----:B------:R-:W-:Y:S06]  /*8130*/  @P3 BRA `(.L_x_285) ;  /* 0xfffffffc006c3947 */ /* 0x000fec000383ffff */
[----:B------:R-:W-:Y:S05]  /*8140*/  BSYNC.RECONVERGENT B4 ;  /* 0x0000000000047941 */ /* 0x000fea0003800200 */
.L_x_284:
[----:B------:R-:W-:-:S07]  /*8150*/  IMAD.MOV.U32 R18, RZ, RZ, R2 ;  /* 0x000000ffff127224 */ /* 0x000fce00078e0002 */
.L_x_283:
[----:B------:R-:W-:Y:S05]  /*8160*/  @!P2 BRA `(.L_x_286) ;  /* 0x0000000000e8a947 */ /* 0x000fea0003800000 */
[----:B0-----:R-:W-:Y:S02]  /*8170*/  IADD3 R22, PT, PT, R24, -0x1, RZ ;  /* 0xffffffff18167810 */ /* 0x001fe40007ffe0ff */
[----:B------:R-:W-:Y:S02]  /*8180*/  ISETP.NE.AND P4, PT, R0, RZ, PT ;  /* 0x000000ff0000720c */ /* 0x000fe40003f85270 */
[----:B------:R-:W-:-:S13]  /*8190*/  ISETP.GE.U32.AND P3, PT, R22, 0x3, PT ;  /* 0x000000031600780c */ /* 0x000fda0003f66070 */
[----:B------:R-:W-:Y:S05]  /*81a0*/  @!P3 BRA `(.L_x_287) ;  /* 0x000000000054b947 */ /* 0x000fea0003800000 */
[C-C-:B------:R-:W-:Y:S01]  /*81b0*/  IMAD.IADD R22, R15.reuse, 0x1, R18.reuse ;  /* 0x000000010f167824 */ /* 0x140fe200078e0212 */
[----:B------:R-:W-:Y:S01]  /*81c0*/  UMOV UR4, 0x258 ;  /* 0x0000025800047882 */ /* 0x000fe20000000000 */
[----:B------:R-:W-:Y:S01]  /*81d0*/  IMAD.IADD R36, R15, 0x1, R18 ;  /* 0x000000010f247824 */ /* 0x000fe200078e0212 */
[----:B------:R-:W-:Y:S01]  /*81e0*/  IADD3 R25, PT, PT, R5, R18, RZ ;  /* 0x0000001205197210 */ /* 0x000fe20007ffe0ff */
[----:B------:R-:W-:Y:S01]  /*81f0*/  VIADD R18, R18, 0x4 ;  /* 0x0000000412127836 */ /* 0x000fe20000000000 */
[----:B------:R-:W-:Y:S01]  /*8200*/  LEA R27, R22, UR4, 0x2 ;  /* 0x00000004161b7c11 */ /* 0x000fe2000f8e10ff */
[----:B------:R-:W-:Y:S02]  /*8210*/  IMAD.SHL.U32 R36, R36, 0x4, RZ ;  /* 0x0000000424247824 */ /* 0x000fe400078e00ff */
[----:B------:R-:W-:Y:S02]  /*8220*/  LDS.U8 R26, [R25+0x13b] ;  /* 0x00013b00191a7984 */ /* 0x000fe40000000000 */
[----:B------:R-:W0:Y:S02]  /*8230*/  LDC.U8 R33, c[0x3][R36+0x25c] ;  /* 0x00c0970024217b82 */ /* 0x000e240000000000 */
[----:B------:R-:W0:Y:S04]  /*8240*/  LDS.U8 R32, [R25+0x13c] ;  /* 0x00013c0019207984 */ /* 0x000e280000000000 */
[----:B------:R-:W1:Y:S02]  /*8250*/  LDS.U8 R34, [R25+0x13d] ;  /* 0x00013d0019227984 */ /* 0x000e640000000000 */
[----:B------:R-:W2:Y:S02]  /*8260*/  LDC.U8 R27, c[0x3][R27] ;  /* 0x00c000001b1b7b82 */ /* 0x000ea40000000000 */
[----:B------:R-:W3:Y:S06]  /*8270*/  LDS.U8 R35, [R25+0x13e] ;  /* 0x00013e0019237984 */ /* 0x000eec0000000000 */
[----:B------:R-:W1:Y:S08]  /*8280*/  LDC.U8 R23, c[0x3][R36+0x260] ;  /* 0x00c0980024177b82 */ /* 0x000e700000000000 */
[----:B------:R-:W3:Y:S01]  /*8290*/  LDC.U8 R22, c[0x3][R36+0x264] ;  /* 0x00c0990024167b82 */ /* 0x000ee20000000000 */
[----:B0-----:R-:W-:-:S02]  /*82a0*/  IMAD R33, R32, R33, RZ ;  /* 0x0000002120217224 */ /* 0x001fc400078e02ff */
[----:B--2---:R-:W-:Y:S02]  /*82b0*/  IMAD R26, R26, R27, RZ ;  /* 0x0000001b1a1a7224 */ /* 0x004fe400078e02ff */
[----:B-1----:R-:W-:-:S05]  /*82c0*/  IMAD R23, R34, R23, RZ ;  /* 0x0000001722177224 */ /* 0x002fca00078e02ff */
[----:B------:R-:W-:Y:S01]  /*82d0*/  LOP3.LUT R26, R23, R26, R33, 0x96, !PT ;  /* 0x0000001a171a7212 */ /* 0x000fe200078e9621 */
[----:B---3--:R-:W-:-:S05]  /*82e0*/  IMAD R22, R35, R22, RZ ;  /* 0x0000001623167224 */ /* 0x008fca00078e02ff */
[----:B------:R-:W-:-:S07]  /*82f0*/  LOP3.LUT R19, R19, R26, R22, 0x96, !PT ;  /* 0x0000001a13137212 */ /* 0x000fce00078e9616 */
.L_x_287:
        /* <DEDUP_REMOVED lines=10> */
[----:B------:R-:W-:Y:S02]  /*83a0*/  SHF.L.U32 R32, R23, 0x2, RZ ;  /* 0x0000000217207819 */ /* 0x000fe400000006ff */
[----:B------:R-:W-:Y:S01]  /*83b0*/  LEA R25, R22, UR4, 0x2 ;  /* 0x0000000416197c11 */ /* 0x000fe2000f8e10ff */
[----:B------:R-:W-:Y:S02]  /*83c0*/  IMAD.IADD R22, R5, 0x1, R18 ;  /* 0x0000000105167824 */ /* 0x000fe400078e0212 */
        /* <DEDUP_REMOVED lines=8> */
.L_x_290:
[----:B------:R-:W-:Y:S05]  /*8450*/  BSYNC.RECONVERGENT B5 ;  /* 0x0000000000057941 */ /* 0x000fea0003800200 */
.L_x_289:
[----:B------:R-:W-:Y:S05]  /*8460*/  @P4 BRA `(.L_x_288) ;  /* 0x0000000000244947 */ /* 0x000fea0003800000 */
[----:B------:R-:W-:Y:S01]  /*8470*/  IMAD.IADD R15, R15, 0x1, R18 ;  /* 0x000000010f0f7824 */ /* 0x000fe200078e0212 */
[----:B------:R-:W-:-:S04]  /*8480*/  UMOV UR4, 0x258 ;  /* 0x0000025800047882 */ /* 0x000fc80000000000 */
[----:B------:R-:W-:Y:S02]  /*8490*/  LEA R22, R15, UR4, 0x2 ;  /* 0x000000040f167c11 */ /* 0x000fe4000f8e10ff */
[----:B------:R-:W-:-:S04]  /*84a0*/  IADD3 R15, PT, PT, R5, R18, RZ ;  /* 0x00000012050f7210 */ /* 0x000fc80007ffe0ff */
[----:B------:R-:W0:Y:S02]  /*84b0*/  LDC.U8 R22, c[0x3][R22] ;  /* 0x00c0000016167b82 */ /* 0x000e240000000000 */
[----:B------:R-:W0:Y:S02]  /*84c0*/  LDS.U8 R15, [R15+0x13b] ;  /* 0x00013b000f0f7984 */ /* 0x000e240000000000 */
[----:B0-----:R-:W-:-:S05]  /*84d0*/  IMAD R18, R15, R22, RZ ;  /* 0x000000160f127224 */ /* 0x001fca00078e02ff */
[----:B------:R-:W-:-:S04]  /*84e0*/  LOP3.LUT R18, R18, R19, RZ, 0x3c, !PT ;  /* 0x0000001312127212 */ /* 0x000fc800078e3cff */
[----:B------:R-:W-:-:S07]  /*84f0*/  PRMT R19, R18, 0x7610, R19 ;  /* 0x0000761012137816 */ /* 0x000fce0000000013 */
.L_x_288:
[----:B------:R-:W-:Y:S05]  /*8500*/  BSYNC.RECONVERGENT B4 ;  /* 0x0000000000047941 */ /* 0x000fea0003800200 */
.L_x_286:
[----:B------:R-:W-:-:S04]  /*8510*/  LOP3.LUT R19, R19, 0xff, RZ, 0xc0, !PT ;  /* 0x000000ff13137812 */ /* 0x000fc800078ec0ff */
[----:B------:R-:W-:-:S13]  /*8520*/  ISETP.NE.AND P3, PT, R19, 0x1, PT ;  /* 0x000000011300780c */ /* 0x000fda0003f65270 */
[----:B------:R-:W-:Y:S05]  /*8530*/  @!P3 BRA `(.L_x_247) ;  /* 0x00000008000cb947 */ /* 0x000fea0003800000 */
[----:B------:R-:W-:-:S05]  /*8540*/  VIADD R14, R14, 0x1 ;  /* 0x000000010e0e7836 */ /* 0x000fca0000000000 */
[----:B------:R-:W-:-:S13]  /*8550*/  ISETP.NE.AND P3, PT, R14, R6, PT ;  /* 0x000000060e00720c */ /* 0x000fda0003f65270 */
[----:B------:R-:W-:Y:S05]  /*8560*/  @P3 BRA `(.L_x_291) ;  /* 0xfffffff8003c3947 */ /* 0x000fea000383ffff */
.L_x_282:
[----:B------:R-:W-:Y:S02]  /*8570*/  VIADD R28, R28, 0xffffffff ;  /* 0xffffffff1c1c7836 */ /* 0x000fe40000000000 */
[----:B------:R-:W-:-:S03]  /*8580*/  IMAD.MOV.U32 R26, RZ, RZ, RZ ;  /* 0x000000ffff1a7224 */ /* 0x000fc600078e00ff */
[----:B------:R-:W-:-:S13]  /*8590*/  ISETP.GE.U32.AND P1, PT, R28, 0x7, PT ;  /* 0x000000071c00780c */ /* 0x000fda0003f26070 */
[----:B------:R-:W-:Y:S05]  /*85a0*/  @!P1 BRA `(.L_x_292) ;  /* 0x0000000000e09947 */ /* 0x000fea0003800000 */
[----:B------:R-:W-:Y:S01]  /*85b0*/  HFMA2 R26, -RZ, RZ, 0, 0 ;  /* 0x00000000ff1a7431 */ /* 0x000fe200000001ff */
[----:B------:R-:W-:Y:S06]  /*85c0*/  BSSY.RECONVERGENT B4, `(.L_x_293) ;  /* 0x0000035000047945 */ /* 0x000fec0003800200 */
.L_x_294:
[--C-:B------:R-:W-:Y:S01]  /*85d0*/  IMAD.IADD R25, R5, 0x1, R26.reuse ;  /* 0x0000000105197824 */ /* 0x100fe200078e021a */
[----:B-1----:R-:W1:Y:S04]  /*85e0*/  LDS R14, [R5+0x2e0] ;  /* 0x0002e000050e7984 */ /* 0x002e680000000800 */
[----:B0-----:R-:W0:Y:S01]  /*85f0*/  LDS.U8 R22, [R25+0x13b] ;  /* 0x00013b0019167984 */ /* 0x001e220000000000 */
[----:B-1----:R-:W-:Y:S01]  /*8600*/  IMAD R14, R14, R29, R26 ;  /* 0x0000001d0e0e7224 */ /* 0x002fe200078e021a */
[----:B0-----:R-:W0:Y:S03]  /*8610*/  I2F.F64.U16 R22, R22 ;  /* 0x0000001600167312 */ /* 0x001e260000101800 */
        /* <DEDUP_REMOVED lines=43> */
[----:B------:R-:W-:-:S03]  /*88d0*/  IMAD R19, R28, 0x8, R5 ;  /* 0x000000081c137824 */ /* 0x000fc600078e0205 */
[----:B------:R-:W-:Y:S02]  /*88e0*/  ISETP.NE.AND P1, PT, R26, R2, PT ;  /* 0x000000021a00720c */ /* 0x000fe40003f25270 */
[----:B0-----:R1:W-:Y:S11]  /*88f0*/  STS.64 [R19+0x198], R14 ;  /* 0x0001980e13007388 */ /* 0x0013f60000000a00 */
[----:B------:R-:W-:Y:S05]  /*8900*/  @P1 BRA `(.L_x_294) ;  /* 0xfffffffc00301947 */ /* 0x000fea000383ffff */
[----:B------:R-:W-:Y:S05]  /*8910*/  BSYNC.RECONVERGENT B4 ;  /* 0x0000000000047941 */ /* 0x000fea0003800200 */
.L_x_293:
[----:B------:R-:W-:-:S07]  /*8920*/  IMAD.MOV.U32 R26, RZ, RZ, R2 ;  /* 0x000000ffff1a7224 */ /* 0x000fce00078e0002 */
.L_x_292:
[----:B------:R-:W-:-:S13]  /*8930*/  ISETP.NE.AND P1, PT, R24, RZ, PT ;  /* 0x000000ff1800720c */ /* 0x000fda0003f25270 */
[----:B------:R-:W-:Y:S05]  /*8940*/  @!P1 BRA `(.L_x_295) ;  /* 0x0000000000f09947 */ /* 0x000fea0003800000 */
[----:B------:R-:W-:Y:S02]  /*8950*/  IADD3 R24, PT, PT, R24, -0x1, RZ ;  /* 0xffffffff18187810 */ /* 0x000fe40007ffe0ff */
[----:B------:R-:W-:Y:S02]  /*8960*/  ISETP.NE.AND P2, PT, R0, RZ, PT ;  /* 0x000000ff0000720c */ /* 0x000fe40003f45270 */
[----:B------:R-:W-:-:S13]  /*8970*/  ISETP.GE.U32.AND P1, PT, R24, 0x3, PT ;  /* 0x000000031800780c */ /* 0x000fda0003f26070 */
[----:B------:R-:W-:Y:S05]  /*8980*/  @!P1 BRA `(.L_x_296) ;  /* 0x0000000000689947 */ /* 0x000fea0003800000 */
[--C-:B------:R-:W-:Y:S01]  /*8990*/  IMAD.IADD R24, R5, 0x1, R26.reuse ;  /* 0x0000000105187824 */ /* 0x100fe200078e021a */
[----:B------:R-:W2:Y:S04]  /*89a0*/  LDS R18, [R5+0x2e0] ;  /* 0x0002e00005127984 */ /* 0x000ea80000000800 */
[----:B-1----:R-:W1:Y:S01]  /*89b0*/  LDS.U8 R14, [R24+0x13b] ;  /* 0x00013b00180e7984 */ /* 0x002e620000000000 */
[----:B--2---:R-:W-:Y:S01]  /*89c0*/  IMAD R18, R18, R29, R26 ;  /* 0x0000001d12127224 */ /* 0x004fe200078e021a */
[----:B-1----:R-:W1:Y:S03]  /*89d0*/  I2F.F64.U16 R14, R14 ;  /* 0x0000000e000e7312 */ /* 0x002e660000101800 */
[----:B------:R-:W-:-:S05]  /*89e0*/  IMAD R25, R18, 0x8, R5 ;  /* 0x0000000812197824 */ /* 0x000fca00078e0205 */
[----:B-1----:R-:W-:Y:S04]  /*89f0*/  STS.64 [R25+0x160], R14 ;  /* 0x0001600e19007388 */ /* 0x002fe80000000a00 */
[----:B------:R-:W1:Y:S04]  /*8a00*/  LDS.U8 R18, [R24+0x13c] ;  /* 0x00013c0018127984 */ /* 0x000e680000000000 */
[----:B0-----:R-:W0:Y:S01]  /*8a10*/  LDS R22, [R5+0x2e0] ;  /* 0x0002e00005167984 */ /* 0x001e220000000800 */
[----:B-1----:R-:W1:Y:S01]  /*8a20*/  I2F.F64.U16 R18, R18 ;  /* 0x0000001200127312 */ /* 0x002e620000101800 */
[----:B0-----:R-:W-:-:S04]  /*8a30*/  IMAD R22, R22, R29, R26 ;  /* 0x0000001d16167224 */ /* 0x001fc800078e021a */
[----:B------:R-:W-:-:S05]  /*8a40*/  IMAD R33, R22, 0x8, R5 ;  /* 0x0000000816217824 */ /* 0x000fca00078e0205 */
[----:B-1----:R-:W-:Y:S04]  /*8a50*/  STS.64 [R33+0x168], R18 ;  /* 0x0001681221007388 */ /* 0x002fe80000000a00 */
        /* <DEDUP_REMOVED lines=13> */
.L_x_296:
[----:B------:R-:W-:Y:S04]  /*8b30*/  BSSY.RECONVERGENT B4, `(.L_x_295) ;  /* 0x000001d000047945 */ /* 0x000fe80003800200 */
[----:B------:R-:W-:Y:S05]  /*8b40*/  @!P2 BRA `(.L_x_297) ;  /* 0x00000000006ca947 */ /* 0x000fea0003800000 */
[----:B------:R-:W-:Y:S01]  /*8b50*/  ISETP.NE.AND P1, PT, R0, 0x1, PT ;  /* 0x000000010000780c */ /* 0x000fe20003f25270 */
[----:B------:R-:W-:Y:S01]  /*8b60*/  BSSY.RECONVERGENT B5, `(.L_x_298) ;  /* 0x0000012000057945 */ /* 0x000fe20003800200 */
[----:B-12---:R-:W-:-:S04]  /*8b70*/  LOP3.LUT R14, R29, 0x1, RZ, 0xc0, !PT ;  /* 0x000000011d0e7812 */ /* 0x006fc800078ec0ff */
[----:B------:R-:W-:-:S07]  /*8b80*/  ISETP.NE.U32.AND P2, PT, R14, 0x1, PT ;  /* 0x000000010e00780c */ /* 0x000fce0003f45070 */
[----:B------:R-:W-:Y:S06]  /*8b90*/  @!P1 BRA `(.L_x_299) ;  /* 0x0000000000389947 */ /* 0x000fec0003800000 */
[--C-:B------:R-:W-:Y:S01]  /*8ba0*/  IMAD.IADD R24, R5, 0x1, R26.reuse ;  /* 0x0000000105187824 */ /* 0x100fe200078e021a */
[----:B------:R-:W1:Y:S04]  /*8bb0*/  LDS R18, [R5+0x2e0] ;  /* 0x0002e00005127984 */ /* 0x000e680000000800 */
[----:B------:R-:W2:Y:S01]  /*8bc0*/  LDS.U8 R14, [R24+0x13b] ;  /* 0x00013b00180e7984 */ /* 0x000ea20000000000 */
[----:B-1----:R-:W-:Y:S01]  /*8bd0*/  IMAD R18, R18, R29, R26 ;  /* 0x0000001d12127224 */ /* 0x002fe200078e021a */
[----:B--2---:R-:W1:Y:S04]  /*8be0*/  I2F.F64.U16 R14, R14 ;  /* 0x0000000e000e7312 */ /* 0x004e680000101800 */
[----:B0-----:R-:W-:-:S05]  /*8bf0*/  LEA R23, R18, R5, 0x3 ;  /* 0x0000000512177211 */ /* 0x001fca00078e18ff */
[----:B-1----:R-:W-:Y:S04]  /*8c00*/  STS.64 [R23+0x160], R14 ;  /* 0x0001600e17007388 */ /* 0x002fe80000000a00 */
[----:B------:R-:W0:Y:S04]  /*8c10*/  LDS.U8 R18, [R24+0x13c] ;  /* 0x00013c0018127984 */ /* 0x000e280000000000 */
[----:B------:R-:W1:Y:S01]  /*8c20*/  LDS R22, [R5+0x2e0] ;  /* 0x0002e00005167984 */ /* 0x000e620000000800 */
[----:B0-----:R-:W0:Y:S01]  /*8c30*/  I2F.F64.U16 R18, R18 ;  /* 0x0000001200127312 */ /* 0x001e220000101800 */
[----:B-1----:R-:W-:-:S02]  /*8c40*/  IMAD R22, R22, R29, R26 ;  /* 0x0000001d16167224 */ /* 0x002fc400078e021a */
[----:B------:R-:W-:Y:S02]  /*8c50*/  VIADD R26, R26, 0x2 ;  /* 0x000000021a1a7836 */ /* 0x000fe40000000000 */
[----:B------:R-:W-:-:S05]  /*8c60*/  IMAD R25, R22, 0x8, R5 ;  /* 0x0000000816197824 */ /* 0x000fca00078e0205 */
[----:B0-----:R1:W-:Y:S02]  /*8c70*/  STS.64 [R25+0x168], R18 ;  /* 0x0001681219007388 */ /* 0x0013e40000000a00 */
.L_x_299:
[----:B------:R-:W-:Y:S05]  /*8c80*/  BSYNC.RECONVERGENT B5 ;  /* 0x0000000000057941 */ /* 0x000fea0003800200 */
.L_x_298:
[--C-:B-1----:R-:W-:Y:S01]  /*8c90*/  @!P2 IMAD.IADD R18, R5, 0x1, R26.reuse ;  /* 0x000000010512a824 */ /* 0x102fe200078e021a */
[----:B------:R-:W0:Y:S04]  /*8ca0*/  @!P2 LDS R19, [R5+0x2e0] ;  /* 0x0002e0000513a984 */ /* 0x000e280000000800 */
[----:B------:R-:W1:Y:S01]  /*8cb0*/  @!P2 LDS.U8 R14, [R18+0x13b] ;  /* 0x00013b00120ea984 */ /* 0x000e620000000000 */
[----:B0-----:R-:W-:Y:S01]  /*8cc0*/  @!P2 IMAD R22, R19, R29, R26 ;  /* 0x0000001d1316a224 */ /* 0x001fe200078e021a */
[----:B-1----:R-:W0:Y:S04]  /*8cd0*/  @!P2 I2F.F64.U16 R14, R14 ;  /* 0x0000000e000ea312 */ /* 0x002e280000101800 */
[----:B------:R-:W-:-:S05]  /*8ce0*/  @!P2 LEA R19, R22, R5, 0x3 ;  /* 0x000000051613a211 */ /* 0x000fca00078e18ff */
[----:B0-----:R3:W-:Y:S02]  /*8cf0*/  @!P2 STS.64 [R19+0x160], R14 ;  /* 0x0001600e1300a388 */ /* 0x0017e40000000a00 */
.L_x_297:
[----:B------:R-:W-:Y:S05]  /*8d00*/  BSYNC.RECONVERGENT B4 ;  /* 0x0000000000047941 */ /* 0x000fea0003800200 */
.L_x_295:
[----:B-123--:R-:W1:Y:S02]  /*8d10*/  LDS R14, [R5+0x2e0] ;  /* 0x0002e000050e7984 */ /* 0x00ee640000000800 */
[----:B-1----:R-:W-:-:S05]  /*8d20*/  IMAD R15, R14, 0x8, R5 ;  /* 0x000000080e0f7824 */ /* 0x002fca00078e0205 */
[----:B------:R-:W-:Y:S04]  /*8d30*/  STS.64 [R15+0x2c8], R12 ;  /* 0x0002c80c0f007388 */ /* 0x000fe80000000a00 */
[----:B------:R-:W1:Y:S02]  /*8d40*/  LDS R14, [R5+0x2e0] ;  /* 0x0002e000050e7984 */ /* 0x000e640000000800 */
[----:B-1----:R-:W-:-:S05]  /*8d50*/  VIADD R14, R14, 0x1 ;  /* 0x000000010e0e7836 */ /* 0x002fca0000000000 */
[----:B------:R1:W-:Y:S02]  /*8d60*/  STS [R5+0x2e0], R14 ;  /* 0x0002e00e05007388 */ /* 0x0003e40000000800 */
.L_x_247:
[----:B------:R-:W-:Y:S05]  /*8d70*/  BSYNC.RECONVERGENT B2 ;  /* 0x0000000000027941 */ /* 0x000fea0003800200 */
.L_x_246:
[C---:B------:R-:W-:Y:S01]  /*8d80*/  ISETP.NE.AND P1, PT, R16.reuse, R11, PT ;  /* 0x0000000b1000720c */ /* 0x040fe20003f25270 */
[----:B------:R-:W-:-:S12]  /*8d90*/  VIADD R12, R16, 0x1 ;  /* 0x00000001100c7836 */ /* 0x000fd80000000000 */
[----:B------:R-:W-:Y:S05]  /*8da0*/  @P1 BRA `(.L_x_300) ;  /* 0xffffffc800101947 */ /* 0x000fea000383ffff */
.L_x_245:
[----:B------:R-:W-:Y:S05]  /*8db0*/  BSYNC.RECONVERGENT B3 ;  /* 0x0000000000037941 */ /* 0x000fea0003800200 */
.L_x_244:
[----:B------:R-:W-:-:S04]  /*8dc0*/  IADD3 R7, PT, PT, R7, 0x1, RZ ;  /* 0x0000000107077810 */ /* 0x000fc80007ffe0ff */
[----:B------:R-:W-:-:S13]  /*8dd0*/  ISETP.NE.AND P1, PT, R7, R10, PT ;  /* 0x0000000a0700720c */ /* 0x000fda0003f25270 */
[----:B------:R-:W-:Y:S05]  /*8de0*/  @P1 BRA `(.L_x_301) ;  /* 0xffffffc4002c1947 */ /* 0x000fea000383ffff */
[----:B------:R-:W-:Y:S05]  /*8df0*/  BSYNC.RELIABLE B0 ;  /* 0x0000000000007941 */ /* 0x000fea0003800100 */
.L_x_241:
[----:B------:R2:W3:Y:S02]  /*8e00*/  LDS R12, [R5+0x2e0] ;  /* 0x0002e000050c7984 */ /* 0x0004e40000000800 */
.L_x_240:
[----:B------:R-:W-:Y:S05]  /*8e10*/  BSYNC.RECONVERGENT B1 ;  /* 0x0000000000017941 */ /* 0x000fea0003800200 */
.L_x_239:
[----:B------:R-:W-:Y:S05]  /*8e20*/  WARPSYNC.ALL ;  /* 0x0000000000007948 */ /* 0x000fea0003800000 */
[----:B------:R-:W4:Y:S01]  /*8e30*/  LDCU UR4, c[0x0][0x3a0] ;  /* 0x00007400ff0477ac */ /* 0x000f220008000800 */
[----:B------:R-:W0:Y:S01]  /*8e40*/  S2R R8, SR_TID.X ;  /* 0x0000000000087919 */ /* 0x000e220000002100 */
[----:B---3--:R-:W-:Y:S01]  /*8e50*/  ISETP.NE.AND P0, PT, R12, RZ, PT ;  /* 0x000000ff0c00720c */ /* 0x008fe20003f05270 */
[----:B------:R-:W-:Y:S01]  /*8e60*/  BSSY.RECONVERGENT B0, `(.L_x_302) ;  /* 0x00004f4000007945 */ /* 0x000fe20003800200 */
[----:B------:R-:W-:Y:S01]  /*8e70*/  VIADD R0, R1, 0x78 ;  /* 0x0000007801007836 */ /* 0x000fe20000000000 */
[----:B----4-:R-:W-:-:S02]  /*8e80*/  ULOP3.LUT UR12, UR4, 0x7, URZ, 0xc0, !UPT ;  /* 0x00000007040c7892 */ /* 0x010fc4000f8ec0ff */
[----:B------:R-:W-:-:S08]  /*8e90*/  UIADD3 UR4, UPT, UPT, UR4, -0x1, URZ ;  /* 0xffffffff04047890 */ /* 0x000fd0000fffe0ff */
[----:B------:R-:W-:Y:S05]  /*8ea0*/  @!P0 BRA `(.L_x_303) ;  /* 0x0000004400b48947 */ /* 0x000fea0003800000 */
[----:B------:R-:W3:Y:S01]  /*8eb0*/  LDC R6, c[0x0][0x3a0] ;  /* 0x0000e800ff067b82 */ /* 0x000ee20000000800 */
[----:B------:R-:W-:Y:S01]  /*8ec0*/  UISETP.NE.AND UP0, UPT, UR4, URZ, UPT ;  /* 0x000000ff0400728c */ /* 0x000fe2000bf05270 */
[----:B------:R-:W-:Y:S01]  /*8ed0*/  IMAD.MOV.U32 R9, RZ, RZ, RZ ;  /* 0x000000ffff097224 */ /* 0x000fe200078e00ff */
[----:B---3--:R-:W-:-:S07]  /*8ee0*/  LOP3.LUT R2, R6, 0x1, RZ, 0xc0, !PT ;  /* 0x0000000106027812 */ /* 0x008fce00078ec0ff */
[----:B------:R-:W-:Y:S05]  /*8ef0*/  BRA.U !UP0, `(.L_x_304) ;  /* 0x0000000d08c07547 */ /* 0x000fea000b800000 */
[----:B------:R-:W-:Y:S01]  /*8f00*/  LOP3.LUT R9, R6, 0x7ffffffe, RZ, 0xc0, !PT ;  /* 0x7ffffffe06097812 */ /* 0x000fe200078ec0ff */
[----:B0-----:R-:W-:-:S07]  /*8f10*/  IMAD.MOV.U32 R22, RZ, RZ, RZ ;  /* 0x000000ffff167224 */ /* 0x001fce00078e00ff */
.L_x_313:
[----:B------:R-:W-:-:S05]  /*8f20*/  LEA R13, R22, R20, 0x3 ;  /* 0x00000014160d7211 */ /* 0x000fca00078e18ff */
[----:B---3--:R-:W3:Y:S01]  /*8f30*/  LDL.64 R6, [R13] ;  /* 0x000000000d067983 */ /* 0x008ee20000100a00 */
[----:B------:R-:W-:Y:S01]  /*8f40*/  IMAD.MOV.U32 R10, RZ, RZ, 0x652b82fe ;  /* 0x652b82feff0a7424 */ /* 0x000fe200078e00ff */
[----:B------:R-:W-:Y:S01]  /*8f50*/  UMOV UR6, 0xfefa39ef ;  /* 0xfefa39ef00067882 */ /* 0x000fe20000000000 */
[----:B------:R-:W-:Y:S01]  /*8f60*/  IMAD.MOV.U32 R11, RZ, RZ, 0x3ff71547 ;  /* 0x3ff71547ff0b7424 */ /* 0x000fe200078e00ff */
[----:B------:R-:W-:Y:S01]  /*8f70*/  UMOV UR7, 0x3fe62e42 ;  /* 0x3fe62e4200077882 */ /* 0x000fe20000000000 */
[----:B------:R-:W-:Y:S04]  /*8f80*/  BSSY.RECONVERGENT B1, `(.L_x_305) ;  /* 0x0000036000017945 */ /* 0x000fe80003800200 */
[----:B---3--:R-:W-:Y:S01]  /*8f90*/  DFMA R10, R6, R10, 6.75539944105574400000e+15 ;  /* 0x43380000060a742b */ /* 0x008fe2000000000a */
[----:B------:R-:W-:-:S07]  /*8fa0*/  FSETP.GEU.AND P0, PT, |R7|, 4.1917929649353027344, PT ;  /* 0x4086232b0700780b */ /* 0x000fce0003f0e200 */
[----:B-1----:R-:W-:-:S08]  /*8fb0*/  DADD R14, R10, -6.75539944105574400000e+15 ;  /* 0xc33800000a0e7429 */ /* 0x002fd00000000000 */
        /* <DEDUP_REMOVED lines=50> */
.L_x_306:
[----:B------:R-:W-:Y:S05]  /*92e0*/  BSYNC.RECONVERGENT B1 ;  /* 0x0000000000017941 */ /* 0x000fea0003800200 */
.L_x_305:
        /* <DEDUP_REMOVED lines=11> */
[----:B------:R-:W-:Y:S02]  /*93a0*/  LOP3.LUT R6, R15, 0x7fffffff, RZ, 0xc0, !PT ;  /* 0x7fffffff0f067812 */ /* 0x000fe400078ec0ff */
[----:B------:R-:W-:-:S03]  /*93b0*/  MOV R16, 0x93e0 ;  /* 0x000093e000107802 */ /* 0x000fc60000000f00 */
[----:B------:R-:W-:-:S07]  /*93c0*/  VIADD R19, R6, 0xfff00000 ;  /* 0xfff0000006137836 */ /* 0x000fce0000000000 */
[----:B--2---:R-:W-:Y:S05]  /*93d0*/  CALL.REL.NOINC `($__internal_2_$__cuda_sm20_dblrcp_rn_slowpath_v3) ;  /* 0x0000005000b87944 */ /* 0x004fea0003c00000 */
.L_x_308:
[----:B------:R-:W-:Y:S05]  /*93e0*/  BSYNC.RECONVERGENT B1 ;  /* 0x0000000000017941 */ /* 0x000fea0003800200 */
.L_x_307:
[C---:B------:R-:W-:Y:S01]  /*93f0*/  DADD R6, -R10.reuse, 1 ;  /* 0x3ff000000a067429 */ /* 0x040fe20000000100 */
[----:B------:R-:W-:Y:S01]  /*9400*/  UMOV UR6, 0xe826d695 ;  /* 0xe826d69500067882 */ /* 0x000fe20000000000 */
[----:B------:R-:W-:Y:S01]  /*9410*/  UMOV UR7, 0x3e112e0b ;  /* 0x3e112e0b00077882 */ /* 0x000fe20000000000 */
[----:B------:R-:W-:Y:S01]  /*9420*/  MOV R14, R11 ;  /* 0x0000000b000e7202 */ /* 0x000fe20000000f00 */
[----:B------:R-:W-:Y:S01]  /*9430*/  DSETP.MAX.AND P0, P1, R10, UR6, PT ;  /* 0x000000060a007e2a */ /* 0x000fe2000b90f000 */
[----:B------:R-:W-:Y:S01]  /*9440*/  UMOV UR8, UR7 ;  /* 0x0000000700087c82 */ /* 0x000fe20008000000 */
[----:B------:R-:W-:Y:S01]  /*9450*/  UMOV UR5, UR7 ;  /* 0x0000000700057c82 */ /* 0x000fe20008000000 */
[----:B------:R-:W-:Y:S01]  /*9460*/  IMAD R23, R22, 0x8, R1 ;  /* 0x0000000816177824 */ /* 0x000fe200078e0201 */
        /* <DEDUP_REMOVED lines=8> */
[----:B------:R-:W-:Y:S01]  /*94f0*/  FSEL R19, R16, UR8, P2 ;  /* 0x0000000810137c08 */ /* 0x000fe20009000000 */
[----:B------:R-:W-:Y:S01]  /*9500*/  IMAD.U32 R16, RZ, RZ, UR8 ;  /* 0x00000008ff107e24 */ /* 0x000fe2000f8e00ff */
[----:B------:R-:W-:Y:S01]  /*9510*/  @P1 LOP3.LUT R15, R14, 0x80000, RZ, 0xfc, !PT ;  /* 0x000800000e0f1812 */ /* 0x000fe200078efcff */
[----:B------:R-:W-:Y:S01]  /*9520*/  UMOV UR8, UR7 ;  /* 0x0000000700087c82 */ /* 0x000fe20008000000 */
[----:B------:R-:W-:Y:S01]  /*9530*/  SEL R10, R10, UR5, P0 ;  /* 0x000000050a0a7c07 */ /* 0x000fe20008000000 */
[----:B------:R-:W-:Y:S01]  /*9540*/  UMOV UR5, UR7 ;  /* 0x0000000700057c82 */ /* 0x000fe20008000000 */
[----:B------:R-:W-:Y:S01]  /*9550*/  @P3 LOP3.LUT R19, R16, 0x80000, RZ, 0xfc, !PT ;  /* 0x0008000010133812 */ /* 0x000fe200078efcff */
[----:B------:R-:W-:Y:S01]  /*9560*/  IMAD.U32 R18, RZ, RZ, UR8 ;  /* 0x00000008ff127e24 */ /* 0x000fe2000f8e00ff */
[----:B------:R-:W-:Y:S01]  /*9570*/  MOV R11, R15 ;  /* 0x0000000f000b7202 */ /* 0x000fe20000000f00 */
[----:B------:R-:W-:-:S02]  /*9580*/  IMAD.U32 R16, RZ, RZ, UR5 ;  /* 0x00000005ff107e24 */ /* 0x000fc4000f8e00ff */
[----:B------:R-:W-:Y:S01]  /*9590*/  IMAD.MOV.U32 R7, RZ, RZ, R19 ;  /* 0x000000ffff077224 */ /* 0x000fe200078e0013 */
[----:B------:R-:W-:Y:S02]  /*95a0*/  MOV R14, R11 ;  /* 0x0000000b000e7202 */ /* 0x000fe40000000f00 */
[----:B------:R-:W-:Y:S01]  /*95b0*/  DSETP.MIN.AND P0, P1, R10, UR6, PT ;  /* 0x000000060a007e2a */ /* 0x000fe2000b900000 */
[----:B------:R-:W-:Y:S02]  /*95c0*/  IMAD.MOV.U32 R15, RZ, RZ, R7 ;  /* 0x000000ffff0f7224 */ /* 0x000fe400078e0007 */
[----:B------:R-:W-:-:S03]  /*95d0*/  DSETP.MIN.AND P2, P3, R6, UR6, PT ;  /* 0x0000000606007e2a */ /* 0x000fc6000bb40000 */
[----:B------:R-:W-:Y:S01]  /*95e0*/  FSEL R19, R14, UR5, P0 ;  /* 0x000000050e137c08 */ /* 0x000fe20008000000 */
[----:B------:R-:W-:Y:S02]  /*95f0*/  UMOV UR5, UR6 ;  /* 0x0000000600057c82 */ /* 0x000fe40008000000 */
[----:B------:R-:W-:Y:S02]  /*9600*/  FSEL R25, R15, UR8, P2 ;  /* 0x000000080f197c08 */ /* 0x000fe40009000000 */
[----:B------:R-:W-:-:S03]  /*9610*/  SEL R24, R6, UR6, P2 ;  /* 0x0000000606187c07 */ /* 0x000fc60009000000 */
[----:B------:R-:W-:-:S03]  /*9620*/  @P1 LOP3.LUT R19, R16, 0x80000, RZ, 0xfc, !PT ;  /* 0x0008000010131812 */ /* 0x000fc600078efcff */
[----:B------:R-:W-:Y:S02]  /*9630*/  @P3 LOP3.LUT R25, R18, 0x80000, RZ, 0xfc, !PT ;  /* 0x0008000012193812 */ /* 0x000fe400078efcff */
[----:B------:R-:W-:-:S03]  /*9640*/  SEL R18, R10, UR5, P0 ;  /* 0x000000050a127c07 */ /* 0x000fc60008000000 */
[----:B------:R-:W-:Y:S04]  /*9650*/  STL.64 [R23], R24 ;  /* 0x0000001817007387 */ /* 0x000fe80000100a00 */
[----:B------:R0:W-:Y:S04]  /*9660*/  STL.64 [R23+0x78], R18 ;  /* 0x0000781217007387 */ /* 0x0001e80000100a00 */
[----:B------:R-:W3:Y:S01]  /*9670*/  LDL.64 R6, [R13+0x8] ;  /* 0x000008000d067983 */ /* 0x000ee20000100a00 */
[----:B------:R-:W-:Y:S02]  /*9680*/  HFMA2 R11, -RZ, RZ, 1.9912109375, 0.00128841400146484375 ;  /* 0x3ff71547ff0b7431 */ /* 0x000fe400000001ff */
[----:B------:R-:W-:Y:S01]  /*9690*/  IMAD.MOV.U32 R10, RZ, RZ, 0x652b82fe ;  /* 0x652b82feff0a7424 */ /* 0x000fe200078e00ff */
[----:B------:R-:W-:Y:S01]  /*96a0*/  UMOV UR6, 0xfefa39ef ;  /* 0xfefa39ef00067882 */ /* 0x000fe20000000000 */
[----:B------:R-:W-:Y:S01]  /*96b0*/  UMOV UR7, 0x3fe62e42 ;  /* 0x3fe62e4200077882 */ /* 0x000fe20000000000 */
[----:B------:R-:W-:Y:S03]  /*96c0*/  BSSY.RECONVERGENT B1, `(.L_x_309) ;  /* 0x0000036000017945 */ /* 0x000fe60003800200 */
[----:B---3--:R-:W-:Y:S01]  /*96d0*/  DFMA R10, R6, R10, 6.75539944105574400000e+15 ;  /* 0x43380000060a742b */ /* 0x008fe2000000000a */
        /* <DEDUP_REMOVED lines=49> */
[----:B------:R-:W-:Y:S01]  /*99f0*/  @!P1 LEA R7, R6, 0x3ff00000, 0x14 ;  /* 0x3ff0000006079811 */ /* 0x000fe200078ea0ff */
[----:B------:R-:W-:-:S06]  /*9a00*/  @!P1 IMAD.MOV.U32 R6, RZ, RZ, RZ ;  /* 0x000000ffff069224 */ /* 0x000fcc00078e00ff */
[----:B------:R-:W-:-:S11]  /*9a10*/  @!P1 DMUL R14, R18, R6 ;  /* 0x00000006120e9228 */ /* 0x000fd60000000000 */
.L_x_310:
[----:B------:R-:W-:Y:S05]  /*9a20*/  BSYNC.RECONVERGENT B1 ;  /* 0x0000000000017941 */ /* 0x000fea0003800200 */
.L_x_309:
[----:B------:R-:W-:Y:S01]  /*9a30*/  DADD R14, R14, 1 ;  /* 0x3ff000000e0e7429 */ /* 0x000fe20000000000 */
[----:B------:R-:W-:Y:S05]  /*9a40*/  BSSY.RECONVERGENT B1, `(.L_x_311) ;  /* 0x000000e000017945 */ /* 0x000fea0003800200 */
[----:B------:R-:W0:Y:S04]  /*9a50*/  MUFU.RCP64H R7, R15 ;  /* 0x0000000f00077308 */ /* 0x000e280000001800 */
[----:B------:R-:W-:-:S04]  /*9a60*/  IADD3 R6, PT, PT, R15, 0x300402, RZ ;  /* 0x003004020f067810 */ /* 0x000fc80007ffe0ff */
[----:B------:R-:W-:Y:S02]  /*9a70*/  FSETP.GEU.AND P0, PT, |R6|, 5.8789094863358348022e-39, PT ;  /* 0x004004020600780b */ /* 0x000fe40003f0e200 */
        /* <DEDUP_REMOVED lines=10> */
.L_x_312:
[----:B------:R-:W-:Y:S05]  /*9b20*/  BSYNC.RECONVERGENT B1 ;  /* 0x0000000000017941 */ /* 0x000fea0003800200 */
.L_x_311:
[C---:B------:R-:W-:Y:S01]  /*9b30*/  DADD R6, -R10.reuse, 1 ;  /* 0x3ff000000a067429 */ /* 0x040fe20000000100 */
[----:B------:R-:W-:Y:S01]  /*9b40*/  UMOV UR6, 0xe826d695 ;  /* 0xe826d69500067882 */ /* 0x000fe20000000000 */
[----:B------:R-:W-:Y:S01]  /*9b50*/  UMOV UR7, 0x3e112e0b ;  /* 0x3e112e0b00077882 */ /* 0x000fe20000000000 */
[----:B------:R-:W-:Y:S01]  /*9b60*/  IMAD.MOV.U32 R13, RZ, RZ, R11 ;  /* 0x000000ffff0d7224 */ /* 0x000fe200078e000b */
[----:B------:R-:W-:Y:S01]  /*9b70*/  DSETP.MAX.AND P0, P1, R10, UR6, PT ;  /* 0x000000060a007e2a */ /* 0x000fe2000b90f000 */
[----:B------:R-:W-:Y:S01]  /*9b80*/  UMOV UR8, UR7 ;  /* 0x0000000700087c82 */ /* 0x000fe20008000000 */
[----:B------:R-:W-:Y:S01]  /*9b90*/  UMOV UR5, UR7 ;  /* 0x0000000700057c82 */ /* 0x000fe20008000000 */
[----:B------:R-:W-:Y:S01]  /*9ba0*/  IMAD.U32 R16, RZ, RZ, UR8 ;  /* 0x00000008ff107e24 */ /* 0x000fe2000f8e00ff */
[----:B------:R-:W-:Y:S01]  /*9bb0*/  DSETP.MAX.AND P2, P3, R6, UR6, PT ;  /* 0x0000000606007e2a */ /* 0x000fe2000bb4f000 */
[----:B------:R-:W-:Y:S01]  /*9bc0*/  UMOV UR7, 0x3fefffff ;  /* 0x3fefffff00077882 */ /* 0x000fe20000000000 */
[----:B------:R-:W-:Y:S01]  /*9bd0*/  IMAD.MOV.U32 R14, RZ, RZ, R7 ;  /* 0x000000ffff0e7224 */ /* 0x000fe200078e0007 */
[----:B------:R-:W-:Y:S01]  /*9be0*/  FSEL R13, R13, UR5, P0 ;  /* 0x000000050d0d7c08 */ /* 0x000fe20008000000 */
[----:B------:R-:W-:-:S02]  /*9bf0*/  VIADD R22, R22, 0x2 ;  /* 0x0000000216167836 */ /* 0x000fc40000000000 */
[----:B------:R-:W-:Y:S02]  /*9c00*/  SEL R6, R6, UR6, P2 ;  /* 0x0000000606067c07 */ /* 0x000fe40009000000 */
[----:B------:R-:W-:Y:S01]  /*9c10*/  FSEL R15, R14, UR8, P2 ;  /* 0x000000080e0f7c08 */ /* 0x000fe20009000000 */
[----:B------:R-:W-:Y:S01]  /*9c20*/  UMOV UR8, UR7 ;  /* 0x0000000700087c82 */ /* 0x000fe20008000000 */
[----:B------:R-:W-:Y:S01]  /*9c30*/  MOV R14, UR5 ;  /* 0x00000005000e7c02 */ /* 0x000fe20008000f00 */
[----:B------:R-:W-:Y:S01]  /*9c40*/  UMOV UR5, UR6 ;  /* 0x0000000600057c82 */ /* 0x000fe20008000000 */
[----:B------:R-:W-:Y:S01]  /*9c50*/  UMOV UR6, 0xff768fa1 ;  /* 0xff768fa100067882 */ /* 0x000fe20000000000 */
[----:B------:R-:W-:Y:S01]  /*9c60*/  SEL R10, R10, UR5, P0 ;  /* 0x000000050a0a7c07 */ /* 0x000fe20008000000 */
[----:B------:R-:W-:Y:S01]  /*9c70*/  UMOV UR5, UR7 ;  /* 0x0000000700057c82 */ /* 0x000fe20008000000 */
[----:B------:R-:W-:Y:S01]  /*9c80*/  @P1 LOP3.LUT R13, R14, 0x80000, RZ, 0xfc, !PT ;  /* 0x000800000e0d1812 */ /* 0x000fe200078efcff */
[----:B------:R-:W-:Y:S01]  /*9c90*/  IMAD.U32 R18, RZ, RZ, UR8 ;  /* 0x00000008ff127e24 */ /* 0x000fe2000f8e00ff */
[----:B------:R-:W-:-:S02]  /*9ca0*/  @P3 LOP3.LUT R15, R16, 0x80000, RZ, 0xfc, !PT ;  /* 0x00080000100f3812 */ /* 0x000fc400078efcff */
[----:B------:R-:W-:Y:S01]  /*9cb0*/  MOV R16, UR5 ;  /* 0x0000000500107c02 */ /* 0x000fe20008000f00 */
[----:B------:R-:W-:Y:S02]  /*9cc0*/  IMAD.MOV.U32 R11, RZ, RZ, R13 ;  /* 0x000000ffff0b7224 */ /* 0x000fe400078e000d */
[----:B------:R-:W-:Y:S02]  /*9cd0*/  IMAD.MOV.U32 R7, RZ, RZ, R15 ;  /* 0x000000ffff077224 */ /* 0x000fe400078e000f */
[----:B------:R-:W-:Y:S02]  /*9ce0*/  IMAD.MOV.U32 R13, RZ, RZ, R11 ;  /* 0x000000ffff0d7224 */ /* 0x000fe400078e000b */
[----:B------:R-:W-:Y:S01]  /*9cf0*/  DSETP.MIN.AND P0, P1, R10, UR6, PT ;  /* 0x000000060a007e2a */ /* 0x000fe2000b900000 */
[----:B------:R-:W-:Y:S01]  /*9d00*/  IMAD.MOV.U32 R14, RZ, RZ, R7 ;  /* 0x000000ffff0e7224 */ /* 0x000fe200078e0007 */
[----:B------:R-:W-:Y:S01]  /*9d10*/  DSETP.MIN.AND P2, P3, R6, UR6, PT ;  /* 0x0000000606007e2a */ /* 0x000fe2000bb40000 */
[----:B------:R-:W-:-:S03]  /*9d20*/  MOV R11, R6 ;  /* 0x00000006000b7202 */ /* 0x000fc60000000f00 */
        /* <DEDUP_REMOVED lines=8> */
[----:B------:R-:W-:Y:S02]  /*9db0*/  IMAD.MOV.U32 R7, RZ, RZ, R13 ;  /* 0x000000ffff077224 */ /* 0x000fe400078e000d */
[----:B------:R-:W-:-:S03]  /*9dc0*/  IMAD.MOV.U32 R11, RZ, RZ, R15 ;  /* 0x000000ffff0b7224 */ /* 0x000fc600078e000f */
[----:B------:R3:W-:Y:S04]  /*9dd0*/  STL.64 [R23+0x80], R6 ;  /* 0x0000800617007387 */ /* 0x0007e80000100a00 */
[----:B------:R3:W-:Y:S03]  /*9de0*/  STL.64 [R23+0x8], R10 ;  /* 0x0000080a17007387 */ /* 0x0007e60000100a00 */
[----:B------:R-:W-:Y:S05]  /*9df0*/  @P0 BRA `(.L_x_313) ;  /* 0xfffffff000480947 */ /* 0x000fea000383ffff */
.L_x_304:
[----:B------:R-:W-:-:S13]  /*9e00*/  ISETP.NE.AND P0, PT, R2, RZ, PT ;  /* 0x000000ff0200720c */ /* 0x000fda0003f05270 */
[----:B------:R-:W-:Y:S05]  /*9e10*/  @!P0 BRA `(.L_x_314) ;  /* 0x0000000400e48947 */ /* 0x000fea0003800000 */
[----:B------:R-:W-:-:S05]  /*9e20*/  SHF.L.U32 R9, R9, 0x3, RZ ;  /* 0x0000000309097819 */ /* 0x000fca00000006ff */
[----:B---3--:R-:W-:-:S06]  /*9e30*/  IMAD.IADD R6, R20, 0x1, R9 ;  /* 0x0000000114067824 */ /* 0x008fcc00078e0209 */
[----:B------:R-:W3:Y:S01]  /*9e40*/  LDL.64 R6, [R6] ;  /* 0x0000000006067983 */ /* 0x000ee20000100a00 */
        /* <DEDUP_REMOVED lines=56> */
[----:B------:R-:W-:-:S06]  /*a1d0*/  @!P1 IMAD.MOV.U32 R6, RZ, RZ, RZ ;  /* 0x000000ffff069224 */ /* 0x000fcc00078e00ff */
[----:B------:R-:W-:-:S11]  /*a1e0*/  @!P1 DMUL R14, R18, R6 ;  /* 0x00000006120e9228 */ /* 0x000fd60000000000 */
.L_x_316:
[----:B------:R-:W-:Y:S05]  /*a1f0*/  BSYNC.RECONVERGENT B1 ;  /* 0x0000000000017941 */ /* 0x000fea0003800200 */
.L_x_315:
[----:B------:R-:W-:Y:S01]  /*a200*/  DADD R14, R14, 1 ;  /* 0x3ff000000e0e7429 */ /* 0x000fe20000000000 */
[----:B------:R-:W-:Y:S05]  /*a210*/  BSSY.RECONVERGENT B1, `(.L_x_317) ;  /* 0x000000e000017945 */ /* 0x000fea0003800200 */
[----:B------:R-:W1:Y:S04]  /*a220*/  MUFU.RCP64H R7, R15 ;  /* 0x0000000f00077308 */ /* 0x000e680000001800 */
[----:B------:R-:W-:-:S05]  /*a230*/  VIADD R6, R15, 0x300402 ;  /* 0x003004020f067836 */ /* 0x000fca0000000000 */
[----:B------:R-:W-:Y:S01]  /*a240*/  FSETP.GEU.AND P0, PT, |R6|, 5.8789094863358348022e-39, PT ;  /* 0x004004020600780b */ /* 0x000fe20003f0e200 */
[----:B-1----:R-:W-:-:S08]  /*a250*/  DFMA R10, -R14, R6, 1 ;  /* 0x3ff000000e0a742b */ /* 0x002fd00000000106 */
[----:B------:R-:W-:-:S08]  /*a260*/  DFMA R10, R10, R10, R10 ;  /* 0x0000000a0a0a722b */ /* 0x000fd0000000000a */
[----:B------:R-:W-:-:S08]  /*a270*/  DFMA R10, R6, R10, R6 ;  /* 0x0000000a060a722b */ /* 0x000fd00000000006 */
[----:B------:R-:W-:-:S08]  /*a280*/  DFMA R18, -R14, R10, 1 ;  /* 0x3ff000000e12742b */ /* 0x000fd0000000010a */
[----:B------:R-:W-:Y:S01]  /*a290*/  DFMA R10, R10, R18, R10 ;  /* 0x000000120a0a722b */ /* 0x000fe2000000000a */
[----:B------:R-:W-:Y:S10]  /*a2a0*/  @P0 BRA `(.L_x_318) ;  /* 0x0000000000100947 */ /* 0x000ff40003800000 */
[----:B------:R-:W-:Y:S02]  /*a2b0*/  LOP3.LUT R6, R15, 0x7fffffff, RZ, 0xc0, !PT ;  /* 0x7fffffff0f067812 */ /* 0x000fe400078ec0ff */
[----:B------:R-:W-:Y:S02]  /*a2c0*/  MOV R16, 0xa2f0 ;  /* 0x0000a2f000107802 */ /* 0x000fe40000000f00 */
[----:B------:R-:W-:-:S07]  /*a2d0*/  IADD3 R19, PT, PT, R6, -0x100000, RZ ;  /* 0xfff0000006137810 */ /* 0x000fce0007ffe0ff */
[----:B0-2---:R-:W-:Y:S05]  /*a2e0*/  CALL.REL.NOINC `($__internal_2_$__cuda_sm20_dblrcp_rn_slowpath_v3) ;  /* 0x0000004000f47944 */ /* 0x005fea0003c00000 */
.L_x_318:
[----:B------:R-:W-:Y:S05]  /*a2f0*/  BSYNC.RECONVERGENT B1 ;  /* 0x0000000000017941 */ /* 0x000fea0003800200 */
.L_x_317:
[C---:B------:R-:W-:Y:S01]  /*a300*/  DADD R6, -R10.reuse, 1 ;  /* 0x3ff000000a067429 */ /* 0x040fe20000000100 */
[----:B------:R-:W-:Y:S01]  /*a310*/  UMOV UR6, 0xe826d695 ;  /* 0xe826d69500067882 */ /* 0x000fe20000000000 */
[----:B------:R-:W-:Y:S01]  /*a320*/  UMOV UR7, 0x3e112e0b ;  /* 0x3e112e0b00077882 */ /* 0x000fe20000000000 */
[----:B------:R-:W-:Y:S01]  /*a330*/  IMAD.MOV.U32 R13, RZ, RZ, R11 ;  /* 0x000000ffff0d7224 */ /* 0x000fe200078e000b */
[----:B------:R-:W-:Y:S01]  /*a340*/  DSETP.MAX.AND P0, P1, R10, UR6, PT ;  /* 0x000000060a007e2a */ /* 0x000fe2000b90f000 */
[----:B------:R-:W-:Y:S01]  /*a350*/  UMOV UR8, UR7 ;  /* 0x0000000700087c82 */ /* 0x000fe20008000000 */
[----:B------:R-:W-:Y:S01]  /*a360*/  UMOV UR5, UR7 ;  /* 0x0000000700057c82 */ /* 0x000fe20008000000 */
[----:B------:R-:W-:Y:S01]  /*a370*/  MOV R16, UR8 ;  /* 0x0000000800107c02 */ /* 0x000fe20008000f00 */
[----:B------:R-:W-:Y:S01]  /*a380*/  DSETP.MAX.AND P2, P3, R6, UR6, PT ;  /* 0x0000000606007e2a */ /* 0x000fe2000bb4f000 */
[----:B------:R-:W-:Y:S01]  /*a390*/  UMOV UR7, 0x3fefffff ;  /* 0x3fefffff00077882 */ /* 0x000fe20000000000 */
[----:B------:R-:W-:Y:S01]  /*a3a0*/  IMAD.MOV.U32 R14, RZ, RZ, R7 ;  /* 0x000000ffff0e7224 */ /* 0x000fe200078e0007 */
[----:B------:R-:W-:Y:S01]  /*a3b0*/  FSEL R13, R13, UR5, P0 ;  /* 0x000000050d0d7c08 */ /* 0x000fe20008000000 */
[----:B------:R-:W-:Y:S01]  /*a3c0*/  IMAD.MOV.U32 R11, RZ, RZ, R6 ;  /* 0x000000ffff0b7224 */ /* 0x000fe200078e0006 */
[----:B------:R-:W-:-:S02]  /*a3d0*/  IADD3 R9, PT, PT, R1, R9, RZ ;  /* 0x0000000901097210 */ /* 0x000fc40007ffe0ff */
[----:B------:R-:W-:Y:S01]  /*a3e0*/  FSEL R15, R14, UR8, P2 ;  /* 0x000000080e0f7c08 */ /* 0x000fe20009000000 */
[----:B------:R-:W-:Y:S01]  /*a3f0*/  IMAD.U32 R14, RZ, RZ, UR5 ;  /* 0x00000005ff0e7e24 */ /* 0x000fe2000f8e00ff */
[----:B------:R-:W-:Y:S01]  /*a400*/  UMOV UR5, UR6 ;  /* 0x0000000600057c82 */ /* 0x000fe20008000000 */
[----:B------:R-:W-:Y:S01]  /*a410*/  UMOV UR8, UR7 ;  /* 0x0000000700087c82 */ /* 0x000fe20008000000 */
[----:B------:R-:W-:Y:S01]  /*a420*/  SEL R6, R10, UR5, P0 ;  /* 0x000000050a067c07 */ /* 0x000fe20008000000 */
[----:B------:R-:W-:Y:S01]  /*a430*/  UMOV UR5, UR7 ;  /* 0x0000000700057c82 */ /* 0x000fe20008000000 */
[----:B------:R-:W-:Y:S01]  /*a440*/  @P1 LOP3.LUT R13, R14, 0x80000, RZ, 0xfc, !PT ;  /* 0x000800000e0d1812 */ /* 0x000fe200078efcff */
[----:B------:R-:W-:Y:S01]  /*a450*/  IMAD.U32 R18, RZ, RZ, UR8 ;  /* 0x00000008ff127e24 */ /* 0x000fe2000f8e00ff */
[----:B------:R-:W-:Y:S02]  /*a460*/  @P3 LOP3.LUT R15, R16, 0x80000, RZ, 0xfc, !PT ;  /* 0x00080000100f3812 */ /* 0x000fe400078efcff */
[----:B------:R-:W-:Y:S01]  /*a470*/  SEL R10, R11, UR6, P2 ;  /* 0x000000060b0a7c07 */ /* 0x000fe20009000000 */
[----:B------:R-:W-:Y:S01]  /*a480*/  IMAD.MOV.U32 R7, RZ, RZ, R13 ;  /* 0x000000ffff077224 */ /* 0x000fe200078e000d */
[----:B------:R-:W-:Y:S01]  /*a490*/  UMOV UR6, 0xff768fa1 ;  /* 0xff768fa100067882 */ /* 0x000fe20000000000 */
[----:B------:R-:W-:Y:S01]  /*a4a0*/  IMAD.MOV.U32 R11, RZ, RZ, R15 ;  /* 0x000000ffff0b7224 */ /* 0x000fe200078e000f */
[----:B------:R-:W-:Y:S01]  /*a4b0*/  MOV R16, UR5 ;  /* 0x0000000500107c02 */ /* 0x000fe20008000f00 */
[----:B------:R-:W-:-:S02]  /*a4c0*/  IMAD.MOV.U32 R13, RZ, RZ, R7 ;  /* 0x000000ffff0d7224 */ /* 0x000fc400078e0007 */
[----:B------:R-:W-:Y:S01]  /*a4d0*/  DSETP.MIN.AND P0, P1, R6, UR6, PT ;  /* 0x0000000606007e2a */ /* 0x000fe2000b900000 */
[----:B------:R-:W-:Y:S01]  /*a4e0*/  IMAD.MOV.U32 R14, RZ, RZ, R11 ;  /* 0x000000ffff0e7224 */ /* 0x000fe200078e000b */
[----:B------:R-:W-:-:S04]  /*a4f0*/  DSETP.MIN.AND P2, P3, R10, UR6, PT ;  /* 0x000000060a007e2a */ /* 0x000fc8000bb40000 */
[----:B------:R-:W-:Y:S01]  /*a500*/  FSEL R13, R13, UR5, P0 ;  /* 0x000000050d0d7c08 */ /* 0x000fe20008000000 */
[----:B------:R-:W-:Y:S01]  /*a510*/  UMOV UR5, UR6 ;  /* 0x0000000600057c82 */ /* 0x000fe20008000000 */
[----:B------:R-:W-:Y:S02]  /*a520*/  FSEL R15, R14, UR8, P2 ;  /* 0x000000080e0f7c08 */ /* 0x000fe40009000000 */
[----:B------:R-:W-:Y:S02]  /*a530*/  SEL R6, R6, UR5, P0 ;  /* 0x0000000506067c07 */ /* 0x000fe40008000000 */
[----:B------:R-:W-:Y:S02]  /*a540*/  SEL R10, R10, UR6, P2 ;  /* 0x000000060a0a7c07 */ /* 0x000fe40009000000 */
[----:B------:R-:W-:Y:S02]  /*a550*/  @P1 LOP3.LUT R13, R16, 0x80000, RZ, 0xfc, !PT ;  /* 0x00080000100d1812 */ /* 0x000fe400078efcff */
[----:B------:R-:W-:-:S03]  /*a560*/  @P3 LOP3.LUT R15, R18, 0x80000, RZ, 0xfc, !PT ;  /* 0x00080000120f3812 */ /* 0x000fc600078efcff */
[----:B------:R-:W-:Y:S02]  /*a570*/  IMAD.MOV.U32 R7, RZ, RZ, R13 ;  /* 0x000000ffff077224 */ /* 0x000fe400078e000d */
[----:B------:R-:W-:-:S03]  /*a580*/  IMAD.MOV.U32 R11, RZ, RZ, R15 ;  /* 0x000000ffff0b7224 */ /* 0x000fc600078e000f */
[----:B------:R4:W-:Y:S04]  /*a590*/  STL.64 [R9+0x78], R6 ;  /* 0x0000780609007387 */ /* 0x0009e80000100a00 */
[----:B------:R4:W-:Y:S02]  /*a5a0*/  STL.64 [R9], R10 ;  /* 0x0000000a09007387 */ /* 0x0009e40000100a00 */
.L_x_314:
        /* <DEDUP_REMOVED lines=33> */
[----:B---34-:R-:W-:-:S07]  /*a7c0*/  IMAD.MOV.U32 R6, RZ, RZ, RZ ;  /* 0x000000ffff067224 */ /* 0x018fce00078e00ff */
.L_x_328:
[----:B-1-3--:R-:W-:Y:S01]  /*a7d0*/  LEA R10, R6, R5, 0x3 ;  /* 0x00000005060a7211 */ /* 0x00afe200078e18ff */
[----:B0-----:R-:W-:Y:S01]  /*a7e0*/  IMAD.MOV.U32 R18, RZ, RZ, 0x652b82fe ;  /* 0x652b82feff127424 */ /* 0x001fe200078e00ff */
[----:B------:R-:W-:Y:S01]  /*a7f0*/  UMOV UR6, 0xfefa39ef ;  /* 0xfefa39ef00067882 */ /* 0x000fe20000000000 */
[----:B------:R-:W-:Y:S01]  /*a800*/  IMAD.MOV.U32 R19, RZ, RZ, 0x3ff71547 ;  /* 0x3ff71547ff137424 */ /* 0x000fe200078e00ff */
[----:B------:R-:W-:Y:S01]  /*a810*/  UMOV UR7, 0x3fe62e42 ;  /* 0x3fe62e4200077882 */ /* 0x000fe20000000000 */
[----:B------:R-:W-:Y:S01]  /*a820*/  BSSY.RECONVERGENT B2, `(.L_x_321) ;  /* 0x0000038000027945 */ /* 0x000fe20003800200 */
[----:B------:R-:W3:Y:S03]  /*a830*/  LDS.64 R10, [R10+0x2c8] ;  /* 0x0002c8000a0a7984 */ /* 0x000ee60000000a00 */
[----:B---3--:R-:W-:Y:S02]  /*a840*/  DFMA R18, R10, -R18, 6.75539944105574400000e+15 ;  /* 0x433800000a12742b */ /* 0x008fe40000000812 */
[----:B------:R-:W-:-:S06]  /*a850*/  DADD R24, -RZ, -R10 ;  /* 0x00000000ff187229 */ /* 0x000fcc000000090a */
[----:B-1----:R-:W-:-:S04]  /*a860*/  DADD R14, R18, -6.75539944105574400000e+15 ;  /* 0xc3380000120e7429 */ /* 0x002fc80000000000 */
[----:B------:R-:W-:-:S04]  /*a870*/  FSETP.GEU.AND P0, PT, |R25|, 4.1917929649353027344, PT ;  /* 0x4086232b1900780b */ /* 0x000fc80003f0e200 */
[----:B0-----:R-:W-:Y:S01]  /*a880*/  DFMA R22, R14, -UR6, -R10 ;  /* 0x800000060e167c2b */ /* 0x001fe2000800080a */
        /* <DEDUP_REMOVED lines=49> */
.L_x_322:
[----:B------:R-:W-:Y:S05]  /*aba0*/  BSYNC.RECONVERGENT B2 ;  /* 0x0000000000027941 */ /* 0x000fea0003800200 */
.L_x_321:
[----:B------:R-:W-:Y:S01]  /*abb0*/  UISETP.GE.U32.AND UP0, UPT, UR4, 0x7, UPT ;  /* 0x000000070400788c */ /* 0x000fe2000bf06070 */
[----:B------:R-:W-:-:S08]  /*abc0*/  IMAD.MOV.U32 R7, RZ, RZ, RZ ;  /* 0x000000ffff077224 */ /* 0x000fd000078e00ff */
[----:B------:R-:W-:Y:S05]  /*abd0*/  BRA.U !UP0, `(.L_x_323) ;  /* 0x00000005084c7547 */ /* 0x000fea000b800000 */
[----:B------:R-:W0:Y:S01]  /*abe0*/  S2R R10, SR_CgaCtaId ;  /* 0x00000000000a7919 */ /* 0x000e220000008800 */
[----:B------:R-:W1:Y:S01]  /*abf0*/  LDC R7, c[0x0][0x3a0] ;  /* 0x0000e800ff077b82 */ /* 0x000e620000000800 */
[----:B------:R-:W-:Y:S02]  /*ac00*/  MOV R9, 0x400 ;  /* 0x0000040000097802 */ /* 0x000fe40000000f00 */
[----:B--2---:R-:W-:Y:S02]  /*ac10*/  LOP3.LUT R5, R8, 0x3, RZ, 0xc0, !PT ;  /* 0x0000000308057812 */ /* 0x004fe400078ec0ff */
[----:B0-----:R-:W-:Y:S01]  /*ac20*/  LEA R16, R10, R9, 0x18 ;  /* 0x000000090a107211 */ /* 0x001fe200078ec0ff */
[----:B-1----:R-:W-:Y:S01]  /*ac30*/  IMAD R10, R6, R7, RZ ;  /* 0x00000007060a7224 */ /* 0x002fe200078e02ff */
[----:B------:R-:W-:Y:S01]  /*ac40*/  LOP3.LUT R7, R7, 0x7ffffff8, RZ, 0xc0, !PT ;  /* 0x7ffffff807077812 */ /* 0x000fe200078ec0ff */
[----:B------:R-:W-:Y:S02]  /*ac50*/  VIADD R9, R4, 0x20 ;  /* 0x0000002004097836 */ /* 0x000fe40000000000 */
[----:B------:R-:W-:-:S02]  /*ac60*/  IMAD R5, R5, 0x2f0, R16 ;  /* 0x000002f005057824 */ /* 0x000fc400078e0210 */
[----:B------:R-:W-:Y:S02]  /*ac70*/  IMAD.MOV R13, RZ, RZ, -R7 ;  /* 0x000000ffff0d7224 */ /* 0x000fe400078e0a07 */
[----:B------:R-:W-:Y:S01]  /*ac80*/  IMAD R11, R10, 0x8, R5 ;  /* 0x000000080a0b7824 */ /* 0x000fe200078e0205 */
[----:B------:R-:W-:-:S03]  /*ac90*/  IADD3 R10, PT, PT, R3, 0x20, RZ ;  /* 0x00000020030a7810 */ /* 0x000fc60007ffe0ff */
[----:B------:R-:W-:-:S07]  /*aca0*/  VIADD R11, R11, 0x198 ;  /* 0x000001980b0b7836 */ /* 0x000fce0000000000 */
.L_x_324:
        /* <DEDUP_REMOVED lines=15> */
[----:B0-----:R-:W-:Y:S02]  /*ada0*/  DSETP.NEU.AND P0, PT, R18, 1, PT ;  /* 0x3ff000001200742a */ /* 0x001fe40003f0d000 */
[----:B--2---:R-:W-:-:S07]  /*adb0*/  @!P1 DADD R30, R22, R14 ;  /* 0x00000000161e9229 */ /* 0x004fce000000000e */
[----:B------:R-:W-:Y:S05]  /*adc0*/  @!P1 STL.64 [R9+-0x18], R30 ;  /* 0xffffe81e09009387 */ /* 0x000fea0000100a00 */
[----:B------:R-:W1:Y:S02]  /*add0*/  @P0 LDL.64 R18, [R10+-0x10] ;  /* 0xfffff0000a120983 */ /* 0x000e640000100a00 */
[----:B-1----:R-:W-:Y:S02]  /*ade0*/  @P0 DADD R28, R18, R14 ;  /* 0x00000000121c0229 */ /* 0x002fe4000000000e */
[----:B------:R-:W0:Y:S05]  /*adf0*/  LDS.64 R18, [R11+-0x20] ;  /* 0xffffe0000b127984 */ /* 0x000e2a0000000a00 */
[----:B------:R-:W-:Y:S04]  /*ae00*/  @P0 STL.64 [R10+-0x10], R28 ;  /* 0xfffff01c0a000387 */ /* 0x000fe80000100a00 */
[----:B------:R-:W2:Y:S01]  /*ae10*/  @!P0 LDL.64 R22, [R9+-0x10] ;  /* 0xfffff00009168983 */ /* 0x000ea20000100a00 */
[----:B0-----:R-:W-:-:S02]  /*ae20*/  DSETP.NEU.AND P1, PT, R18, 1, PT ;  /* 0x3ff000001200742a */ /* 0x001fc40003f2d000 */
        /* <DEDUP_REMOVED lines=35> */
[----:B------:R-:W-:Y:S01]  /*b060*/  IADD3 R13, PT, PT, R13, 0x8, RZ ;  /* 0x000000080d0d7810 */ /* 0x000fe20007ffe0ff */
[----:B--2---:R-:W-:-:S07]  /*b070*/  @P1 DADD R22, R22, R14 ;  /* 0x0000000016161229 */ /* 0x004fce000000000e */
[----:B------:R0:W-:Y:S04]  /*b080*/  @P1 STL.64 [R10+0x18], R22 ;  /* 0x000018160a001387 */ /* 0x0001e80000100a00 */
[----:B------:R-:W2:Y:S01]  /*b090*/  @!P1 LDL.64 R24, [R9+0x18] ;  /* 0x0000180009189983 */ /* 0x000ea20000100a00 */
[----:B------:R-:W-:Y:S01]  /*b0a0*/  ISETP.NE.AND P0, PT, R13, RZ, PT ;  /* 0x000000ff0d00720c */ /* 0x000fe20003f05270 */
[----:B------:R-:W-:Y:S02]  /*b0b0*/  VIADD R11, R11, 0x40 ;  /* 0x000000400b0b7836 */ /* 0x000fe40000000000 */
[----:B0-----:R-:W-:Y:S01]  /*b0c0*/  VIADD R10, R10, 0x40 ;  /* 0x000000400a0a7836 */ /* 0x001fe20000000000 */
[----:B--2---:R-:W-:-:S07]  /*b0d0*/  @!P1 DADD R24, R24, R14 ;  /* 0x0000000018189229 */ /* 0x004fce000000000e */
[----:B------:R0:W-:Y:S02]  /*b0e0*/  @!P1 STL.64 [R9+0x18], R24 ;  /* 0x0000181809009387 */ /* 0x0001e40000100a00 */
[----:B0-----:R-:W-:Y:S01]  /*b0f0*/  VIADD R9, R9, 0x40 ;  /* 0x0000004009097836 */ /* 0x001fe20000000000 */
[----:B------:R-:W-:Y:S06]  /*b100*/  @P0 BRA `(.L_x_324) ;  /* 0xfffffff800e80947 */ /* 0x000fec000383ffff */
.L_x_323:
[----:B------:R-:W-:-:S09]  /*b110*/  UISETP.NE.AND UP0, UPT, UR12, URZ, UPT ;  /* 0x000000ff0c00728c */ /* 0x000fd2000bf05270 */
[----:B------:R-:W-:Y:S05]  /*b120*/  BRA.U !UP0, `(.L_x_325) ;  /* 0x0000000508447547 */ /* 0x000fea000b800000 */
[----:B------:R-:W0:Y:S01]  /*b130*/  LDCU UR7, c[0x0][0x3a0] ;  /* 0x00007400ff0777ac */ /* 0x000e220008000800 */
[----:B------:R-:W-:-:S04]  /*b140*/  UIADD3 UR6, UPT, UPT, UR12, -0x1, URZ ;  /* 0xffffffff0c067890 */ /* 0x000fc8000fffe0ff */
[----:B------:R-:W-:Y:S02]  /*b150*/  UISETP.GE.U32.AND UP1, UPT, UR6, 0x3, UPT ;  /* 0x000000030600788c */ /* 0x000fe4000bf26070 */
[----:B0-----:R-:W-:-:S07]  /*b160*/  ULOP3.LUT UP0, UR5, UR7, 0x3, URZ, 0xc0, !UPT ;  /* 0x0000000307057892 */ /* 0x001fce000f80c0ff */
[----:B------:R-:W-:Y:S05]  /*b170*/  BRA.U !UP1, `(.L_x_326) ;  /* 0x0000000109987547 */ /* 0x000fea000b800000 */
[----:B------:R-:W0:Y:S01]  /*b180*/  LDCU UR6, c[0x0][0x3a0] ;  /* 0x00007400ff0677ac */ /* 0x000e220008000800 */
[----:B------:R-:W-:Y:S02]  /*b190*/  IMAD R9, R7, 0x8, R3 ;  /* 0x0000000807097824 */ /* 0x000fe400078e0203 */
[----:B0-----:R-:W-:-:S05]  /*b1a0*/  IMAD R10, R6, UR6, R7 ;  /* 0x00000006060a7c24 */ /* 0x001fca000f8e0207 */
[----:B------:R-:W-:-:S05]  /*b1b0*/  LEA R10, R10, R5, 0x3 ;  /* 0x000000050a0a7211 */ /* 0x000fca00078e18ff */
[----:B------:R-:W0:Y:S01]  /*b1c0*/  LDS.64 R18, [R10+0x160] ;  /* 0x000160000a127984 */ /* 0x000e220000000a00 */
[----:B------:R-:W-:-:S03]  /*b1d0*/  IMAD R11, R7, 0x8, R4 ;  /* 0x00000008070b7824 */ /* 0x000fc600078e0204 */
[----:B------:R-:W1:Y:S04]  /*b1e0*/  LDS.64 R24, [R10+0x168] ;  /* 0x000168000a187984 */ /* 0x000e680000000a00 */
[----:B------:R-:W3:Y:S01]  /*b1f0*/  LDS.64 R28, [R10+0x170] ;  /* 0x000170000a1c7984 */ /* 0x000ee20000000a00 */
[----:B0-----:R-:W-:-:S14]  /*b200*/  DSETP.NEU.AND P0, PT, R18, 1, PT ;  /* 0x3ff000001200742a */ /* 0x001fdc0003f0d000 */
[----:B------:R-:W4:Y:S02]  /*b210*/  @P0 LDL.64 R18, [R9] ;  /* 0x0000000009120983 */ /* 0x000f240000100a00 */
[----:B----4-:R-:W-:-:S07]  /*b220*/  @P0 DADD R18, R18, R14 ;  /* 0x0000000012120229 */ /* 0x010fce000000000e */
[----:B------:R0:W-:Y:S04]  /*b230*/  @P0 STL.64 [R9], R18 ;  /* 0x0000001209000387 */ /* 0x0001e80000100a00 */
[----:B------:R-:W4:Y:S01]  /*b240*/  @!P0 LDL.64 R22, [R11] ;  /* 0x000000000b168983 */ /* 0x000f220000100a00 */
[----:B-1----:R-:W-:Y:S02]  /*b250*/  DSETP.NEU.AND P1, PT, R24, 1, PT ;  /* 0x3ff000001800742a */ /* 0x002fe40003f2d000 */
[----:B----4-:R-:W-:-:S07]  /*b260*/  @!P0 DADD R22, R22, R14 ;  /* 0x0000000016168229 */ /* 0x010fce000000000e */
[----:B------:R1:W-:Y:S05]  /*b270*/  @!P0 STL.64 [R11], R22 ;  /* 0x000000160b008387 */ /* 0x0003ea0000100a00 */
[----:B------:R-:W4:Y:S02]  /*b280*/  @P1 LDL.64 R24, [R9+0x8] ;  /* 0x0000080009181983 */ /* 0x000f240000100a00 */
[----:B----4-:R-:W-:-:S07]  /*b290*/  @P1 DADD R24, R24, R14 ;  /* 0x0000000018181229 */ /* 0x010fce000000000e */
[----:B------:R-:W-:Y:S04]  /*b2a0*/  @P1 STL.64 [R9+0x8], R24 ;  /* 0x0000081809001387 */ /* 0x000fe80000100a00 */
[----:B------:R-:W4:Y:S01]  /*b2b0*/  @!P1 LDL.64 R26, [R11+0x8] ;  /* 0x000008000b1a9983 */ /* 0x000f220000100a00 */
[----:B---3--:R-:W-:-:S03]  /*b2c0*/  DSETP.NEU.AND P0, PT, R28, 1, PT ;  /* 0x3ff000001c00742a */ /* 0x008fc60003f0d000 */
[----:B------:R-:W3:Y:S01]  /*b2d0*/  LDS.64 R28, [R10+0x178] ;  /* 0x000178000a1c7984 */ /* 0x000ee20000000a00 */
[----:B----4-:R-:W-:-:S07]  /*b2e0*/  @!P1 DADD R26, R26, R14 ;  /* 0x000000001a1a9229 */ /* 0x010fce000000000e */
[----:B------:R4:W-:Y:S04]  /*b2f0*/  @!P1 STL.64 [R11+0x8], R26 ;  /* 0x0000081a0b009387 */ /* 0x0009e80000100a00 */
[----:B0-----:R-:W5:Y:S02]  /*b300*/  @P0 LDL.64 R18, [R9+0x10] ;  /* 0x0000100009120983 */ /* 0x001f640000100a00 */
[----:B-----5:R-:W-:-:S07]  /*b310*/  @P0 DADD R18, R18, R14 ;  /* 0x0000000012120229 */ /* 0x020fce000000000e */
[----:B------:R0:W-:Y:S04]  /*b320*/  @P0 STL.64 [R9+0x10], R18 ;  /* 0x0000101209000387 */ /* 0x0001e80000100a00 */
[----:B-1----:R-:W5:Y:S01]  /*b330*/  @!P0 LDL.64 R22, [R11+0x10] ;  /* 0x000010000b168983 */ /* 0x002f620000100a00 */
[----:B---3--:R-:W-:Y:S02]  /*b340*/  DSETP.NEU.AND P1, PT, R28, 1, PT ;  /* 0x3ff000001c00742a */ /* 0x008fe40003f2d000 */
[----:B-----5:R-:W-:-:S07]  /*b350*/  @!P0 DADD R22, R22, R14 ;  /* 0x0000000016168229 */ /* 0x020fce000000000e */
[----:B------:R0:W-:Y:S05]  /*b360*/  @!P0 STL.64 [R11+0x10], R22 ;  /* 0x000010160b008387 */ /* 0x0001ea0000100a00 */
[----:B------:R-:W3:Y:S02]  /*b370*/  @P1 LDL.64 R24, [R9+0x18] ;  /* 0x0000180009181983 */ /* 0x000ee40000100a00 */
[----:B---3--:R-:W-:-:S07]  /*b380*/  @P1 DADD R24, R24, R14 ;  /* 0x0000000018181229 */ /* 0x008fce000000000e */
[----:B------:R0:W-:Y:S04]  /*b390*/  @P1 STL.64 [R9+0x18], R24 ;  /* 0x0000181809001387 */ /* 0x0001e80000100a00 */
[----:B----4-:R-:W3:Y:S01]  /*b3a0*/  @!P1 LDL.64 R26, [R11+0x18] ;  /* 0x000018000b1a9983 */ /* 0x010ee20000100a00 */
[----:B------:R-:W-:Y:S01]  /*b3b0*/  VIADD R7, R7, 0x4 ;  /* 0x0000000407077836 */ /* 0x000fe20000000000 */
[----:B---3--:R-:W-:-:S07]  /*b3c0*/  @!P1 DADD R26, R26, R14 ;  /* 0x000000001a1a9229 */ /* 0x008fce000000000e */
[----:B------:R0:W-:Y:S04]  /*b3d0*/  @!P1 STL.64 [R11+0x18], R26 ;  /* 0x0000181a0b009387 */ /* 0x0001e80000100a00 */
.L_x_326:
[----:B------:R-:W-:Y:S05]  /*b3e0*/  BRA.U !UP0, `(.L_x_325) ;  /* 0x0000000108947547 */ /* 0x000fea000b800000 */
[----:B------:R-:W-:Y:S01]  /*b3f0*/  UISETP.NE.AND UP0, UPT, UR5, 0x1, UPT ;  /* 0x000000010500788c */ /* 0x000fe2000bf05270 */
[----:B------:R-:W-:-:S08]  /*b400*/  ISETP.NE.AND P2, PT, R2, RZ, PT ;  /* 0x000000ff0200720c */ /* 0x000fd00003f45270 */
[----:B------:R-:W-:Y:S05]  /*b410*/  BRA.U !UP0, `(.L_x_327) ;  /* 0x0000000108547547 */ /* 0x000fea000b800000 */
[----:B------:R-:W-:Y:S02]  /*b420*/  IMAD R10, R6, UR7, R7 ;  /* 0x00000007060a7c24 */ /* 0x000fe4000f8e0207 */
[----:B0-----:R-:W-:-:S03]  /*b430*/  IMAD R27, R7, 0x8, R3 ;  /* 0x00000008071b7824 */ /* 0x001fc600078e0203 */
[----:B------:R-:W-:-:S05]  /*b440*/  LEA R9, R10, R5, 0x3 ;  /* 0x000000050a097211 */ /* 0x000fca00078e18ff */
[----:B------:R-:W0:Y:S01]  /*b450*/  LDS.64 R10, [R9+0x160] ;  /* 0x00016000090a7984 */ /* 0x000e220000000a00 */
[----:B------:R-:W-:-:S03]  /*b460*/  IMAD R13, R7, 0x8, R4 ;  /* 0x00000008070d7824 */ /* 0x000fc600078e0204 */
[----:B------:R-:W1:Y:S01]  /*b470*/  LDS.64 R22, [R9+0x168] ;  /* 0x0001680009167984 */ /* 0x000e620000000a00 */
[----:B0-----:R-:W-:-:S14]  /*b480*/  DSETP.NEU.AND P0, PT, R10, 1, PT ;  /* 0x3ff000000a00742a */ /* 0x001fdc0003f0d000 */
[----:B------:R-:W3:Y:S02]  /*b490*/  @P0 LDL.64 R10, [R27] ;  /* 0x000000001b0a0983 */ /* 0x000ee40000100a00 */
[----:B---3--:R-:W-:-:S07]  /*b4a0*/  @P0 DADD R10, R10, R14 ;  /* 0x000000000a0a0229 */ /* 0x008fce000000000e */
[----:B------:R3:W-:Y:S04]  /*b4b0*/  @P0 STL.64 [R27], R10 ;  /* 0x0000000a1b000387 */ /* 0x0007e80000100a00 */
[----:B------:R-:W4:Y:S01]  /*b4c0*/  @!P0 LDL.64 R18, [R13] ;  /* 0x000000000d128983 */ /* 0x000f220000100a00 */
[----:B-1----:R-:W-:Y:S02]  /*b4d0*/  DSETP.NEU.AND P1, PT, R22, 1, PT ;  /* 0x3ff000001600742a */ /* 0x002fe40003f2d000 */
[----:B----4-:R-:W-:-:S07]  /*b4e0*/  @!P0 DADD R18, R18, R14 ;  /* 0x0000000012128229 */ /* 0x010fce000000000e */
[----:B------:R3:W-:Y:S05]  /*b4f0*/  @!P0 STL.64 [R13], R18 ;  /* 0x000000120d008387 */ /* 0x0007ea0000100a00 */
[----:B------:R-:W4:Y:S02]  /*b500*/  @P1 LDL.64 R22, [R27+0x8] ;  /* 0x000008001b161983 */ /* 0x000f240000100a00 */
[----:B----4-:R-:W-:-:S07]  /*b510*/  @P1 DADD R22, R22, R14 ;  /* 0x0000000016161229 */ /* 0x010fce000000000e */
[----:B------:R3:W-:Y:S04]  /*b520*/  @P1 STL.64 [R27+0x8], R22 ;  /* 0x000008161b001387 */ /* 0x0007e80000100a00 */
[----:B------:R-:W4:Y:S01]  /*b530*/  @!P1 LDL.64 R24, [R13+0x8] ;  /* 0x000008000d189983 */ /* 0x000f220000100a00 */
[----:B------:R-:W-:Y:S01]  /*b540*/  VIADD R7, R7, 0x2 ;  /* 0x0000000207077836 */ /* 0x000fe20000000000 */
[----:B----4-:R-:W-:-:S07]  /*b550*/  @!P1 DADD R24, R24, R14 ;  /* 0x0000000018189229 */ /* 0x010fce000000000e */
[----:B------:R3:W-:Y:S04]  /*b560*/  @!P1 STL.64 [R13+0x8], R24 ;  /* 0x000008180d009387 */ /* 0x0007e80000100a00 */
.L_x_327:
[----:B------:R-:W-:Y:S05]  /*b570*/  @!P2 BRA `(.L_x_325) ;  /* 0x000000000030a947 */ /* 0x000fea0003800000 */
[----:B---3--:R-:W-:-:S05]  /*b580*/  IMAD R10, R6, UR7, R7 ;  /* 0x00000007060a7c24 */ /* 0x008fca000f8e0207 */
[----:B0-----:R-:W-:-:S05]  /*b590*/  LEA R9, R10, R5, 0x3 ;  /* 0x000000050a097211 */ /* 0x001fca00078e18ff */
[----:B------:R-:W0:Y:S02]  /*b5a0*/  LDS.64 R10, [R9+0x160] ;  /* 0x00016000090a7984 */ /* 0x000e240000000a00 */
[----:B0-----:R-:W-:-:S14]  /*b5b0*/  DSETP.NEU.AND P0, PT, R10, 1, PT ;  /* 0x3ff000000a00742a */ /* 0x001fdc0003f0d000 */
[----:B------:R-:W-:-:S05]  /*b5c0*/  @P0 IMAD R13, R7, 0x8, R3 ;  /* 0x00000008070d0824 */ /* 0x000fca00078e0203 */
[----:B------:R-:W3:Y:S01]  /*b5d0*/  @P0 LDL.64 R10, [R13] ;  /* 0x000000000d0a0983 */ /* 0x000ee20000100a00 */
[----:B------:R-:W-:Y:S01]  /*b5e0*/  @!P0 IMAD R7, R7, 0x8, R4 ;  /* 0x0000000807078824 */ /* 0x000fe200078e0204 */
[----:B---3--:R-:W-:-:S07]  /*b5f0*/  @P0 DADD R10, R10, R14 ;  /* 0x000000000a0a0229 */ /* 0x008fce000000000e */
[----:B------:R1:W-:Y:S04]  /*b600*/  @P0 STL.64 [R13], R10 ;  /* 0x0000000a0d000387 */ /* 0x0003e80000100a00 */
[----:B------:R-:W3:Y:S02]  /*b610*/  @!P0 LDL.64 R18, [R7] ;  /* 0x0000000007128983 */ /* 0x000ee40000100a00 */
[----:B---3--:R-:W-:-:S07]  /*b620*/  @!P0 DADD R18, R18, R14 ;  /* 0x0000000012128229 */ /* 0x008fce000000000e */
[----:B------:R1:W-:Y:S04]  /*b630*/  @!P0 STL.64 [R7], R18 ;  /* 0x0000001207008387 */ /* 0x0003e80000100a00 */
.L_x_325:
[----:B------:R-:W-:-:S05]  /*b640*/  VIADD R6, R6, 0x1 ;  /* 0x0000000106067836 */ /* 0x000fca0000000000 */
[----:B------:R-:W-:-:S13]  /*b650*/  ISETP.NE.AND P0, PT, R6, R12, PT ;  /* 0x0000000c0600720c */ /* 0x000fda0003f05270 */
[----:B------:R-:W-:Y:S05]  /*b660*/  @P0 BRA `(.L_x_328) ;  /* 0xfffffff000580947 */ /* 0x000fea000383ffff */
.L_x_320:
[----:B------:R-:W-:Y:S05]  /*b670*/  BSYNC.RECONVERGENT B1 ;  /* 0x0000000000017941 */ /* 0x000fea0003800200 */
.L_x_319:
[----:B-1-34-:R-:W1:Y:S01]  /*b680*/  LDS.64 R6, [R5+0x2e8] ;  /* 0x0002e80005067984 */ /* 0x01ae620000000a00 */
[----:B------:R-:W3:Y:S01]  /*b690*/  LDC R2, c[0x0][0x3a0] ;  /* 0x0000e800ff027b82 */ /* 0x000ee20000000800 */
[----:B------:R-:W-:Y:S01]  /*b6a0*/  UMOV UR6, 0xe826d695 ;  /* 0xe826d69500067882 */ /* 0x000fe20000000000 */
[----:B------:R-:W-:Y:S01]  /*b6b0*/  UMOV UR7, 0x3e112e0b ;  /* 0x3e112e0b00077882 */ /* 0x000fe20000000000 */
[----:B------:R-:W-:Y:S01]  /*b6c0*/  UISETP.GE.U32.AND UP0, UPT, UR4, 0xf, UPT ;  /* 0x0000000f0400788c */ /* 0x000fe2000bf06070 */
[----:B------:R-:W-:Y:S02]  /*b6d0*/  UMOV UR5, UR7 ;  /* 0x0000000700057c82 */ /* 0x000fe40008000000 */
[----:B0-----:R-:W-:Y:S01]  /*b6e0*/  IMAD.U32 R11, RZ, RZ, UR5 ;  /* 0x00000005ff0b7e24 */ /* 0x001fe2000f8e00ff */
[----:B---3--:R-:W-:-:S04]  /*b6f0*/  LOP3.LUT R9, R2, 0xf, RZ, 0xc0, !PT ;  /* 0x0000000f02097812 */ /* 0x008fc800078ec0ff */
[----:B------:R-:W-:Y:S01]  /*b700*/  ISETP.NE.AND P1, PT, R9, RZ, PT ;  /* 0x000000ff0900720c */ /* 0x000fe20003f25270 */
[----:B-1----:R-:W-:Y:S01]  /*b710*/  DSETP.MAX.AND P0, P2, R6, UR6, PT ;  /* 0x0000000606007e2a */ /* 0x002fe2000ba0f000 */
[----:B------:R-:W-:-:S05]  /*b720*/  MOV R10, R6 ;  /* 0x00000006000a7202 */ /* 0x000fca0000000f00 */
[----:B------:R-:W-:Y:S02]  /*b730*/  FSEL R7, R7, UR5, P0 ;  /* 0x0000000507077c08 */ /* 0x000fe40008000000 */
[----:B------:R-:W-:Y:S01]  /*b740*/  SEL R6, R10, UR6, P0 ;  /* 0x000000060a067c07 */ /* 0x000fe20008000000 */
[----:B------:R-:W-:-:S05]  /*b750*/  IMAD.MOV.U32 R10, RZ, RZ, RZ ;  /* 0x000000ffff0a7224 */ /* 0x000fca00078e00ff */
[----:B------:R-:W-:Y:S01]  /*b760*/  @P2 LOP3.LUT R7, R11, 0x80000, RZ, 0xfc, !PT ;  /* 0x000800000b072812 */ /* 0x000fe200078efcff */
[----:B------:R-:W-:Y:S06]  /*b770*/  BRA.U !UP0, `(.L_x_329) ;  /* 0x0000000908347547 */ /* 0x000fec000b800000 */
[----:B------:R-:W-:Y:S01]  /*b780*/  LOP3.LUT R10, R2, 0x7ffffff0, RZ, 0xc0, !PT ;  /* 0x7ffffff0020a7812 */ /* 0x000fe200078ec0ff */
[----:B------:R-:W-:Y:S01]  /*b790*/  VIADD R12, R3, 0x40 ;  /* 0x00000040030c7836 */ /* 0x000fe20000000000 */
[----:B------:R-:W-:Y:S01]  /*b7a0*/  IADD3 R13, PT, PT, R4, 0x40, RZ ;  /* 0x00000040040d7810 */ /* 0x000fe20007ffe0ff */
[C---:B------:R-:W-:Y:S02]  /*b7b0*/  VIADD R11, R1.reuse, 0x40 ;  /* 0x00000040010b7836 */ /* 0x040fe40000000000 */
[----:B--2---:R-:W-:Y:S02]  /*b7c0*/  VIADD R5, R1, 0xb8 ;  /* 0x000000b801057836 */ /* 0x004fe40000000000 */
[----:B------:R-:W-:-:S07]  /*b7d0*/  IMAD.MOV R14, RZ, RZ, -R10 ;  /* 0x000000ffff0e7224 */ /* 0x000fce00078e0a0a */
.L_x_330:
        /* <DEDUP_REMOVED lines=12> */
[----:B------:R-:W3:Y:S04]  /*b8a0*/  LDL.64 R26, [R5+-0x38] ;  /* 0xffffc800051a7983 */ /* 0x000ee80000100a00 */
[----:B------:R-:W3:Y:S02]  /*b8b0*/  LDL.64 R28, [R13+-0x38] ;  /* 0xffffc8000d1c7983 */ /* 0x000ee40000100a00 */
[----:B---3--:R-:W-:-:S07]  /*b8c0*/  DFMA R26, R6, R26, R28 ;  /* 0x0000001a061a722b */ /* 0x008fce000000001c */
[----:B------:R3:W-:Y:S04]  /*b8d0*/  STL.64 [R13+-0x38], R26 ;  /* 0xffffc81a0d007387 */ /* 0x0007e80000100a00 */
[----:B0-----:R-:W4:Y:S04]  /*b8e0*/  LDL.64 R18, [R11+-0x30] ;  /* 0xffffd0000b127983 */ /* 0x001f280000100a00 */
[----:B------:R-:W4:Y:S02]  /*b8f0*/  LDL.64 R28, [R12+-0x30] ;  /* 0xffffd0000c1c7983 */ /* 0x000f240000100a00 */
[----:B----4-:R-:W-:-:S07]  /*b900*/  DFMA R18, R6, R18, R28 ;  /* 0x000000120612722b */ /* 0x010fce000000001c */
[----:B------:R0:W-:Y:S04]  /*b910*/  STL.64 [R12+-0x30], R18 ;  /* 0xffffd0120c007387 */ /* 0x0001e80000100a00 */
[----:B-1----:R-:W4:Y:S04]  /*b920*/  LDL.64 R22, [R5+-0x30] ;  /* 0xffffd00005167983 */ /* 0x002f280000100a00 */
[----:B------:R-:W4:Y:S02]  /*b930*/  LDL.64 R28, [R13+-0x30] ;  /* 0xffffd0000d1c7983 */ /* 0x000f240000100a00 */
[----:B----4-:R-:W-:-:S07]  /*b940*/  DFMA R22, R6, R22, R28 ;  /* 0x000000160616722b */ /* 0x010fce000000001c */
[----:B------:R1:W-:Y:S04]  /*b950*/  STL.64 [R13+-0x30], R22 ;  /* 0xffffd0160d007387 */ /* 0x0003e80000100a00 */
[----:B--2---:R-:W2:Y:S04]  /*b960*/  LDL.64 R24, [R11+-0x28] ;  /* 0xffffd8000b187983 */ /* 0x004ea80000100a00 */
[----:B------:R-:W2:Y:S02]  /*b970*/  LDL.64 R28, [R12+-0x28] ;  /* 0xffffd8000c1c7983 */ /* 0x000ea40000100a00 */
[----:B--2---:R-:W-:-:S07]  /*b980*/  DFMA R24, R6, R24, R28 ;  /* 0x000000180618722b */ /* 0x004fce000000001c */
[----:B------:R2:W-:Y:S04]  /*b990*/  STL.64 [R12+-0x28], R24 ;  /* 0xffffd8180c007387 */ /* 0x0005e80000100a00 */
[----:B---3--:R-:W3:Y:S04]  /*b9a0*/  LDL.64 R26, [R5+-0x28] ;  /* 0xffffd800051a7983 */ /* 0x008ee80000100a00 */
        /* <DEDUP_REMOVED lines=35> */
[----:B0-----:R-:W4:Y:S04]  /*bbe0*/  LDL.64 R18, [R11] ;  /* 0x000000000b127983 */ /* 0x001f280000100a00 */
[----:B------:R-:W4:Y:S02]  /*bbf0*/  LDL.64 R28, [R12] ;  /* 0x000000000c1c7983 */ /* 0x000f240000100a00 */
[----:B----4-:R-:W-:-:S07]  /*bc00*/  DFMA R18, R6, R18, R28 ;  /* 0x000000120612722b */ /* 0x010fce000000001c */
[----:B------:R0:W-:Y:S04]  /*bc10*/  STL.64 [R12], R18 ;  /* 0x000000120c007387 */ /* 0x0001e80000100a00 */
[----:B-1----:R-:W4:Y:S04]  /*bc20*/  LDL.64 R22, [R5] ;  /* 0x0000000005167983 */ /* 0x002f280000100a00 */
[----:B------:R-:W4:Y:S02]  /*bc30*/  LDL.64 R28, [R13] ;  /* 0x000000000d1c7983 */ /* 0x000f240000100a00 */
[----:B----4-:R-:W-:-:S07]  /*bc40*/  DFMA R22, R6, R22, R28 ;  /* 0x000000160616722b */ /* 0x010fce000000001c */
[----:B------:R1:W-:Y:S04]  /*bc50*/  STL.64 [R13], R22 ;  /* 0x000000160d007387 */ /* 0x0003e80000100a00 */
        /* <DEDUP_REMOVED lines=43> */
[----:B------:R-:W-:Y:S04]  /*bf10*/  STL.64 [R12+0x30], R18 ;  /* 0x000030120c007387 */ /* 0x000fe80000100a00 */
[----:B-1----:R-:W4:Y:S04]  /*bf20*/  LDL.64 R22, [R5+0x30] ;  /* 0x0000300005167983 */ /* 0x002f280000100a00 */
[----:B------:R-:W4:Y:S02]  /*bf30*/  LDL.64 R28, [R13+0x30] ;  /* 0x000030000d1c7983 */ /* 0x000f240000100a00 */
[----:B----4-:R-:W-:-:S07]  /*bf40*/  DFMA R22, R6, R22, R28 ;  /* 0x000000160616722b */ /* 0x010fce000000001c */
[----:B------:R-:W-:Y:S04]  /*bf50*/  STL.64 [R13+0x30], R22 ;  /* 0x000030160d007387 */ /* 0x000fe80000100a00 */
[----:B--2---:R-:W2:Y:S04]  /*bf60*/  LDL.64 R24, [R11+0x38] ;  /* 0x000038000b187983 */ /* 0x004ea80000100a00 */
[----:B------:R-:W2:Y:S01]  /*bf70*/  LDL.64 R28, [R12+0x38] ;  /* 0x000038000c1c7983 */ /* 0x000ea20000100a00 */
[----:B------:R-:W-:Y:S01]  /*bf80*/  IADD3 R14, PT, PT, R14, 0x10, RZ ;  /* 0x000000100e0e7810 */ /* 0x000fe20007ffe0ff */
[----:B--2---:R-:W-:-:S07]  /*bf90*/  DFMA R24, R6, R24, R28 ;  /* 0x000000180618722b */ /* 0x004fce000000001c */
[----:B------:R0:W-:Y:S04]  /*bfa0*/  STL.64 [R12+0x38], R24 ;  /* 0x000038180c007387 */ /* 0x0001e80000100a00 */
[----:B---3--:R1:W2:Y:S04]  /*bfb0*/  LDL.64 R26, [R5+0x38] ;  /* 0x00003800051a7983 */ /* 0x0082a80000100a00 */
[----:B------:R-:W2:Y:S01]  /*bfc0*/  LDL.64 R28, [R13+0x38] ;  /* 0x000038000d1c7983 */ /* 0x000ea20000100a00 */
[----:B------:R-:W-:Y:S01]  /*bfd0*/  ISETP.NE.AND P0, PT, R14, RZ, PT ;  /* 0x000000ff0e00720c */ /* 0x000fe20003f05270 */
[----:B------:R-:W-:-:S02]  /*bfe0*/  VIADD R11, R11, 0x80 ;  /* 0x000000800b0b7836 */ /* 0x000fc40000000000 */
[----:B0-----:R-:W-:Y:S02]  /*bff0*/  VIADD R12, R12, 0x80 ;  /* 0x000000800c0c7836 */ /* 0x001fe40000000000 */
[----:B-1----:R-:W-:Y:S01]  /*c000*/  VIADD R5, R5, 0x80 ;  /* 0x0000008005057836 */ /* 0x002fe20000000000 */
[----:B--2---:R-:W-:-:S07]  /*c010*/  DFMA R26, R6, R26, R28 ;  /* 0x0000001a061a722b */ /* 0x004fce000000001c */
[----:B------:R0:W-:Y:S02]  /*c020*/  STL.64 [R13+0x38], R26 ;  /* 0x0000381a0d007387 */ /* 0x0001e40000100a00 */
[----:B0-----:R-:W-:Y:S01]  /*c030*/  IADD3 R13, PT, PT, R13, 0x80, RZ ;  /* 0x000000800d0d7810 */ /* 0x001fe20007ffe0ff */
[----:B------:R-:W-:Y:S06]  /*c040*/  @P0 BRA `(.L_x_330) ;  /* 0xfffffff400e40947 */ /* 0x000fec000383ffff */
.L_x_329:
[----:B------:R-:W-:Y:S05]  /*c050*/  @!P1 BRA `(.L_x_331) ;  /* 0x0000000800149947 */ /* 0x000fea0003800000 */
[----:B------:R-:W-:Y:S01]  /*c060*/  ISETP.GE.U32.AND P0, PT, R9, 0x8, PT ;  /* 0x000000080900780c */ /* 0x000fe20003f06070 */
[----:B------:R-:W-:-:S12]  /*c070*/  UISETP.NE.AND UP0, UPT, UR12, URZ, UPT ;  /* 0x000000ff0c00728c */ /* 0x000fd8000bf05270 */
[----:B------:R-:W-:Y:S05]  /*c080*/  @!P0 BRA `(.L_x_332) ;  /* 0x0000000400108947 */ /* 0x000fea0003800000 */
[C---:B--2---:R-:W-:Y:S02]  /*c090*/  IMAD R5, R10.reuse, 0x8, R1 ;  /* 0x000000080a057824 */ /* 0x044fe400078e0201 */
[----:B------:R-:W-:-:S03]  /*c0a0*/  IMAD R9, R10, 0x8, R3 ;  /* 0x000000080a097824 */ /* 0x000fc600078e0203 */
[----:B------:R-:W2:Y:S04]  /*c0b0*/  LDL.64 R12, [R5] ;  /* 0x00000000050c7983 */ /* 0x000ea80000100a00 */
        /* <DEDUP_REMOVED lines=65> */
.L_x_332:
[----:B------:R-:W-:Y:S05]  /*c4d0*/  BRA.U !UP0, `(.L_x_331) ;  /* 0x0000000108f47547 */ /* 0x000fea000b800000 */
[----:B------:R-:W-:Y:S01]  /*c4e0*/  UISETP.GE.U32.AND UP0, UPT, UR12, 0x4, UPT ;  /* 0x000000040c00788c */ /* 0x000fe2000bf06070 */
[----:B--2---:R-:W-:-:S04]  /*c4f0*/  LOP3.LUT R5, R2, 0x3, RZ, 0xc0, !PT ;  /* 0x0000000302057812 */ /* 0x004fc800078ec0ff */
[----:B------:R-:W-:-:S04]  /*c500*/  ISETP.NE.AND P0, PT, R5, RZ, PT ;  /* 0x000000ff0500720c */ /* 0x000fc80003f05270 */
[----:B------:R-:W-:Y:S09]  /*c510*/  BRA.U !UP0, `(.L_x_333) ;  /* 0x0000000108907547 */ /* 0x000ff2000b800000 */
[C---:B0-----:R-:W-:Y:S02]  /*c520*/  IMAD R9, R10.reuse, 0x8, R1 ;  /* 0x000000080a097824 */ /* 0x041fe400078e0201 */
[----:B------:R-:W-:-:S03]  /*c530*/  IMAD R11, R10, 0x8, R3 ;  /* 0x000000080a0b7824 */ /* 0x000fc600078e0203 */
[----:B------:R-:W2:Y:S04]  /*c540*/  LDL.64 R12, [R9] ;  /* 0x00000000090c7983 */ /* 0x000ea80000100a00 */
[----:B------:R-:W2:Y:S02]  /*c550*/  LDL.64 R14, [R11] ;  /* 0x000000000b0e7983 */ /* 0x000ea40000100a00 */
[----:B--2---:R-:W-:Y:S01]  /*c560*/  DFMA R14, R6, R12, R14 ;  /* 0x0000000c060e722b */ /* 0x004fe2000000000e */
[----:B------:R-:W-:-:S06]  /*c570*/  IMAD R12, R10, 0x8, R4 ;  /* 0x000000080a0c7824 */ /* 0x000fcc00078e0204 */
        /* <DEDUP_REMOVED lines=17> */
[----:B-1----:R-:W5:Y:S04]  /*c690*/  LDL.64 R18, [R9+0x88] ;  /* 0x0000880009127983 */ /* 0x002f680000100a00 */
[----:B------:R-:W5:Y:S02]  /*c6a0*/  LDL.64 R26, [R12+0x10] ;  /* 0x000010000c1a7983 */ /* 0x000f640000100a00 */
[----:B-----5:R-:W-:-:S07]  /*c6b0*/  DFMA R18, R6, R18, R26 ;  /* 0x000000120612722b */ /* 0x020fce000000001a */
        /* <DEDUP_REMOVED lines=10> */
.L_x_333:
[----:B------:R-:W-:Y:S05]  /*c760*/  @!P0 BRA `(.L_x_331) ;  /* 0x0000000000508947 */ /* 0x000fea0003800000 */
[----:B------:R-:W-:Y:S02]  /*c770*/  IMAD.MOV R5, RZ, RZ, -R5 ;  /* 0x000000ffff057224 */ /* 0x000fe400078e0a05 */
[C---:B0---4-:R-:W-:Y:S02]  /*c780*/  IMAD R23, R10.reuse, 0x8, R4 ;  /* 0x000000080a177824 */ /* 0x051fe400078e0204 */
[C---:B------:R-:W-:Y:S02]  /*c790*/  IMAD R16, R10.reuse, 0x8, R0 ;  /* 0x000000080a107824 */ /* 0x040fe400078e0200 */
[C---:B------:R-:W-:Y:S02]  /*c7a0*/  IMAD R19, R10.reuse, 0x8, R3 ;  /* 0x000000080a137824 */ /* 0x040fe400078e0203 */
[----:B------:R-:W-:-:S07]  /*c7b0*/  IMAD R9, R10, 0x8, R1 ;  /* 0x000000080a097824 */ /* 0x000fce00078e0201 */
.L_x_334:
[----:B------:R-:W2:Y:S04]  /*c7c0*/  LDL.64 R10, [R9] ;  /* 0x00000000090a7983 */ /* 0x000ea80000100a00 */
[----:B------:R-:W2:Y:S01]  /*c7d0*/  LDL.64 R12, [R19] ;  /* 0x00000000130c7983 */ /* 0x000ea20000100a00 */
[----:B------:R-:W-:Y:S01]  /*c7e0*/  VIADD R5, R5, 0x1 ;  /* 0x0000000105057836 */ /* 0x000fe20000000000 */
[----:B--2---:R-:W-:-:S07]  /*c7f0*/  DFMA R10, R6, R10, R12 ;  /* 0x0000000a060a722b */ /* 0x004fce000000000c */
[----:B------:R0:W-:Y:S04]  /*c800*/  STL.64 [R19], R10 ;  /* 0x0000000a13007387 */ /* 0x0001e80000100a00 */
[----:B------:R1:W2:Y:S04]  /*c810*/  LDL.64 R12, [R16] ;  /* 0x00000000100c7983 */ /* 0x0002a80000100a00 */
[----:B------:R-:W2:Y:S01]  /*c820*/  LDL.64 R14, [R23] ;  /* 0x00000000170e7983 */ /* 0x000ea20000100a00 */
[----:B------:R-:W-:Y:S01]  /*c830*/  ISETP.NE.AND P0, PT, R5, RZ, PT ;  /* 0x000000ff0500720c */ /* 0x000fe20003f05270 */
[----:B------:R-:W-:Y:S01]  /*c840*/  VIADD R9, R9, 0x8 ;  /* 0x0000000809097836 */ /* 0x000fe20000000000 */
[----:B0-----:R-:W-:Y:S01]  /*c850*/  IADD3 R19, PT, PT, R19, 0x8, RZ ;  /* 0x0000000813137810 */ /* 0x001fe20007ffe0ff */
[----:B-1----:R-:W-:Y:S01]  /*c860*/  VIADD R16, R16, 0x8 ;  /* 0x0000000810107836 */ /* 0x002fe20000000000 */
[----:B--2---:R-:W-:-:S07]  /*c870*/  DFMA R12, R6, R12, R14 ;  /* 0x0000000c060c722b */ /* 0x004fce000000000e */
[----:B------:R0:W-:Y:S02]  /*c880*/  STL.64 [R23], R12 ;  /* 0x0000000c17007387 */ /* 0x0001e40000100a00 */
[----:B0-----:R-:W-:Y:S01]  /*c890*/  VIADD R23, R23, 0x8 ;  /* 0x0000000817177836 */ /* 0x001fe20000000000 */
[----:B------:R-:W-:Y:S06]  /*c8a0*/  @P0 BRA `(.L_x_334) ;  /* 0xfffffffc00c40947 */ /* 0x000fec000383ffff */
.L_x_331:
[----:B--2---:R-:W-:Y:S01]  /*c8b0*/  MOV R5, R0 ;  /* 0x0000000000057202 */ /* 0x004fe20000000f00 */
[----:B------:R-:W-:Y:S02]  /*c8c0*/  IMAD.MOV R2, RZ, RZ, -R2 ;  /* 0x000000ffff027224 */ /* 0x000fe400078e0a02 */
[----:B------:R-:W-:-:S07]  /*c8d0*/  IMAD.MOV.U32 R0, RZ, RZ, R1 ;  /* 0x000000ffff007224 */ /* 0x000fce00078e0001 */
.L_x_342:
[----:B------:R-:W2:Y:S01]  /*c8e0*/  LDL.64 R6, [R3] ;  /* 0x0000000003067983 */ /* 0x000ea20000100a00 */
[----:B------:R-:W-:Y:S01]  /*c8f0*/  IMAD.MOV.U32 R10, RZ, RZ, -0x1143d60 ;  /* 0xfeebc2a0ff0a7424 */ /* 0x000fe200078e00ff */
[----:B------:R-:W-:Y:S01]  /*c900*/  BSSY.RECONVERGENT B1, `(.L_x_335) ;  /* 0x000005d000017945 */ /* 0x000fe20003800200 */
[----:B0---4-:R-:W-:-:S05]  /*c910*/  IMAD.MOV.U32 R11, RZ, RZ, 0x39b4484b ;  /* 0x39b4484bff0b7424 */ /* 0x011fca00078e00ff */
[----:B------:R-:W-:Y:S01]  /*c920*/  MOV R14, R11 ;  /* 0x0000000b000e7202 */ /* 0x000fe20000000f00 */
[----:B--2---:R-:W-:Y:S01]  /*c930*/  DSETP.MAX.AND P0, P1, R6, R10, PT ;  /* 0x0000000a0600722a */ /* 0x004fe2000390f000 */
[----:B------:R-:W-:Y:S02]  /*c940*/  IMAD.MOV.U32 R9, RZ, RZ, R7 ;  /* 0x000000ffff097224 */ /* 0x000fe400078e0007 */
[----:B------:R-:W-:-:S03]  /*c950*/  IMAD.MOV.U32 R7, RZ, RZ, R10 ;  /* 0x000000ffff077224 */ /* 0x000fc600078e000a */
[----:B------:R-:W-:Y:S02]  /*c960*/  FSEL R13, R9, R14, P0 ;  /* 0x0000000e090d7208 */ /* 0x000fe40000000000 */
[----:B------:R-:W-:-:S05]  /*c970*/  SEL R12, R6, R7, P0 ;  /* 0x00000007060c7207 */ /* 0x000fca0000000000 */
[--C-:B------:R-:W-:Y:S01]  /*c980*/  IMAD.MOV.U32 R6, RZ, RZ, R12.reuse ;  /* 0x000000ffff067224 */ /* 0x100fe200078e000c */
[----:B------:R-:W-:Y:S01]  /*c990*/  @P1 LOP3.LUT R13, R14, 0x80000, RZ, 0xfc, !PT ;  /* 0x000800000e0d1812 */ /* 0x000fe200078efcff */
[----:B------:R-:W-:Y:S01]  /*c9a0*/  IMAD.MOV.U32 R18, RZ, RZ, R12 ;  /* 0x000000ffff127224 */ /* 0x000fe200078e000c */
[----:B------:R-:W-:Y:S02]  /*c9b0*/  MOV R14, 0xfffffc01 ;  /* 0xfffffc01000e7802 */ /* 0x000fe40000000f00 */
[----:B------:R-:W-:Y:S01]  /*c9c0*/  ISETP.GT.AND P0, PT, R13, 0xfffff, PT ;  /* 0x000fffff0d00780c */ /* 0x000fe20003f04270 */
[----:B------:R-:W-:Y:S01]  /*c9d0*/  IMAD.MOV.U32 R15, RZ, RZ, R13 ;  /* 0x000000ffff0f7224 */ /* 0x000fe200078e000d */
[----:B------:R-:W-:-:S11]  /*c9e0*/  MOV R7, R13 ;  /* 0x0000000d00077202 */ /* 0x000fd60000000f00 */
[----:B------:R-:W-:Y:S01]  /*c9f0*/  @!P0 DMUL R6, R6, 1.80143985094819840000e+16 ;  /* 0x4350000006068828 */ /* 0x000fe20000000000 */
[----:B------:R-:W-:-:S09]  /*ca00*/  @!P0 IMAD.MOV.U32 R14, RZ, RZ, -0x435 ;  /* 0xfffffbcbff0e8424 */ /* 0x000fd200078e00ff */
[----:B------:R-:W-:Y:S01]  /*ca10*/  @!P0 IMAD.MOV.U32 R15, RZ, RZ, R7 ;  /* 0x000000ffff0f8224 */ /* 0x000fe200078e0007 */
[----:B------:R-:W-:-:S03]  /*ca20*/  @!P0 MOV R18, R6 ;  /* 0x0000000600128202 */ /* 0x000fc60000000f00 */
[----:B------:R-:W-:-:S05]  /*ca30*/  VIADD R9, R15, 0xffffffff ;  /* 0xffffffff0f097836 */ /* 0x000fca0000000000 */
[----:B------:R-:W-:Y:S01]  /*ca40*/  ISETP.GT.U32.AND P1, PT, R9, 0x7feffffe, PT ;  /* 0x7feffffe0900780c */ /* 0x000fe20003f24070 */
[----:B------:R-:W-:-:S12]  /*ca50*/  IMAD.MOV.U32 R9, RZ, RZ, R20 ;  /* 0x000000ffff097224 */ /* 0x000fd800078e0014 */
        /* <DEDUP_REMOVED lines=9> */
[----:B------:R-:W-:Y:S01]  /*caf0*/  IMAD.MOV.U32 R15, RZ, RZ, 0x43300000 ;  /* 0x43300000ff0f7424 */ /* 0x000fe200078e00ff */
[----:B------:R-:W-:Y:S01]  /*cb00*/  ISETP.GE.U32.AND P0, PT, R19, 0x3ff6a09f, PT ;  /* 0x3ff6a09f1300780c */ /* 0x000fe20003f06070 */
[----:B------:R-:W-:Y:S01]  /*cb10*/  UMOV UR14, 0x80000000 ;  /* 0x80000000000e7882 */ /* 0x000fe20000000000 */
[----:B------:R-:W-:-:S11]  /*cb20*/  UMOV UR15, 0x43300000 ;  /* 0x43300000000f7882 */ /* 0x000fd60000000000 */
[----:B------:R-:W-:Y:S02]  /*cb30*/  @P0 VIADD R7, R19, 0xfff00000 ;  /* 0xfff0000013070836 */ /* 0x000fe40000000000 */
[----:B------:R-:W-:Y:S02]  /*cb40*/  @P0 VIADD R14, R14, 0x1 ;  /* 0x000000010e0e0836 */ /* 0x000fe40000000000 */
[----:B------:R-:W-:-:S03]  /*cb50*/  @P0 IMAD.MOV.U32 R19, RZ, RZ, R7 ;  /* 0x000000ffff130224 */ /* 0x000fc600078e0007 */
[----:B------:R-:W-:-:S03]  /*cb60*/  LOP3.LUT R14, R14, 0x80000000, RZ, 0x3c, !PT ;  /* 0x800000000e0e7812 */ /* 0x000fc600078e3cff */
        /* <DEDUP_REMOVED lines=38> */
[----:B------:R-:W-:Y:S01]  /*cdd0*/  DFMA R26, R14, -UR6, R22 ;  /* 0x800000060e1a7c2b */ /* 0x000fe20008000016 */
[----:B------:R-:W-:Y:S01]  /*cde0*/  UMOV UR6, 0x3b39803f ;  /* 0x3b39803f00067882 */ /* 0x000fe20000000000 */
[----:B------:R-:W-:Y:S01]  /*cdf0*/  UMOV UR7, 0x3c7abc9e ;  /* 0x3c7abc9e00077882 */ /* 0x000fe20000000000 */
[----:B------:R-:W-:-:S05]  /*ce00*/  DMUL R24, R12, R24 ;  /* 0x000000180c187228 */ /* 0x000fca0000000000 */
[----:B------:R-:W-:-:S03]  /*ce10*/  DADD R26, -R6, R26 ;  /* 0x00000000061a7229 */ /* 0x000fc6000000011a */
[----:B------:R-:W-:-:S08]  /*ce20*/  DFMA R18, R6, R24, R18 ;  /* 0x000000180612722b */ /* 0x000fd00000000012 */
[----:B------:R-:W-:-:S08]  /*ce30*/  DADD R18, R18, -R26 ;  /* 0x0000000012127229 */ /* 0x000fd0000000081a */
[----:B------:R-:W-:-:S08]  /*ce40*/  DFMA R18, R14, UR6, R18 ;  /* 0x000000060e127c2b */ /* 0x000fd00008000012 */
[----:B------:R-:W-:Y:S01]  /*ce50*/  DADD R6, R22, R18 ;  /* 0x0000000016067229 */ /* 0x000fe20000000012 */
[----:B------:R-:W-:Y:S10]  /*ce60*/  BRA `(.L_x_337) ;  /* 0x0000000000187947 */ /* 0x000ff40003800000 */
.L_x_336:
[----:B------:R-:W-:Y:S01]  /*ce70*/  MOV R12, 0x0 ;  /* 0x00000000000c7802 */ /* 0x000fe20000000f00 */
[----:B------:R-:W-:Y:S01]  /*ce80*/  IMAD.MOV.U32 R13, RZ, RZ, 0x7ff00000 ;  /* 0x7ff00000ff0d7424 */ /* 0x000fe200078e00ff */
[----:B------:R-:W-:-:S05]  /*ce90*/  LOP3.LUT P0, RZ, R7, 0x7fffffff, RZ, 0xc0, !PT ;  /* 0x7fffffff07ff7812 */ /* 0x000fca000780c0ff */
[----:B------:R-:W-:-:S10]  /*cea0*/  DFMA R12, R6, R12, +INF ;  /* 0x7ff00000060c742b */ /* 0x000fd4000000000c */
[----:B------:R-:W-:Y:S02]  /*ceb0*/  FSEL R6, R12, RZ, P0 ;  /* 0x000000ff0c067208 */ /* 0x000fe40000000000 */
[----:B------:R-:W-:-:S07]  /*cec0*/  FSEL R7, R13, -QNAN , P0 ;  /* 0xfff000000d077808 */ /* 0x000fce0000000000 */
.L_x_337:
[----:B------:R-:W-:Y:S05]  /*ced0*/  BSYNC.RECONVERGENT B1 ;  /* 0x0000000000017941 */ /* 0x000fea0003800200 */
.L_x_335:
[----:B------:R-:W2:Y:S01]  /*cee0*/  LDL.64 R12, [R4] ;  /* 0x00000000040c7983 */ /* 0x000ea20000100a00 */
[----:B------:R-:W-:Y:S01]  /*cef0*/  IMAD.MOV.U32 R15, RZ, RZ, R11 ;  /* 0x000000ffff0f7224 */ /* 0x000fe200078e000b */
[----:B------:R-:W-:Y:S01]  /*cf00*/  BSSY.RECONVERGENT B1, `(.L_x_338) ;  /* 0x0000058000017945 */ /* 0x000fe20003800200 */
[----:B------:R-:W-:Y:S01]  /*cf10*/  MOV R16, 0xfffffc01 ;  /* 0xfffffc0100107802 */ /* 0x000fe20000000f00 */
[----:B--2---:R-:W-:Y:S01]  /*cf20*/  DSETP.MAX.AND P0, P1, R12, R10, PT ;  /* 0x0000000a0c00722a */ /* 0x004fe2000390f000 */
[----:B------:R-:W-:-:S05]  /*cf30*/  IMAD.MOV.U32 R14, RZ, RZ, R13 ;  /* 0x000000ffff0e7224 */ /* 0x000fca00078e000d */
[----:B------:R-:W-:Y:S02]  /*cf40*/  FSEL R19, R14, R15, P0 ;  /* 0x0000000f0e137208 */ /* 0x000fe40000000000 */
[----:B------:R-:W-:-:S04]  /*cf50*/  SEL R18, R12, R10, P0 ;  /* 0x0000000a0c127207 */ /* 0x000fc80000000000 */
[----:B------:R-:W-:Y:S01]  /*cf60*/  MOV R10, R18 ;  /* 0x00000012000a7202 */ /* 0x000fe20000000f00 */
[----:B------:R-:W-:Y:S01]  /*cf70*/  IMAD.MOV.U32 R22, RZ, RZ, R18 ;  /* 0x000000ffff167224 */ /* 0x000fe200078e0012 */
[----:B------:R-:W-:-:S04]  /*cf80*/  @P1 LOP3.LUT R19, R15, 0x80000, RZ, 0xfc, !PT ;  /* 0x000800000f131812 */ /* 0x000fc800078efcff */
[----:B------:R-:W-:Y:S01]  /*cf90*/  ISETP.GT.AND P0, PT, R19, 0xfffff, PT ;  /* 0x000fffff1300780c */ /* 0x000fe20003f04270 */
[----:B------:R-:W-:-:S12]  /*cfa0*/  IMAD.MOV.U32 R11, RZ, RZ, R19 ;  /* 0x000000ffff0b7224 */ /* 0x000fd800078e0013 */
[----:B------:R-:W-:Y:S01]  /*cfb0*/  @!P0 DMUL R10, R10, 1.80143985094819840000e+16 ;  /* 0x435000000a0a8828 */ /* 0x000fe20000000000 */
[----:B------:R-:W-:-:S09]  /*cfc0*/  @!P0 IMAD.MOV.U32 R16, RZ, RZ, -0x435 ;  /* 0xfffffbcbff108424 */ /* 0x000fd200078e00ff */
[----:B------:R-:W-:Y:S02]  /*cfd0*/  @!P0 IMAD.MOV.U32 R19, RZ, RZ, R11 ;  /* 0x000000ffff138224 */ /* 0x000fe400078e000b */
[----:B------:R-:W-:Y:S02]  /*cfe0*/  @!P0 IMAD.MOV.U32 R22, RZ, RZ, R10 ;  /* 0x000000ffff168224 */ /* 0x000fe400078e000a */
[----:B------:R-:W-:-:S05]  /*cff0*/  VIADD R12, R19, 0xffffffff ;  /* 0xffffffff130c7836 */ /* 0x000fca0000000000 */
[----:B------:R-:W-:-:S13]  /*d000*/  ISETP.GT.U32.AND P1, PT, R12, 0x7feffffe, PT ;  /* 0x7feffffe0c00780c */ /* 0x000fda0003f24070 */
[----:B------:R-:W-:Y:S05]  /*d010*/  @P1 BRA `(.L_x_339) ;  /* 0x0000000400001947 */ /* 0x000fea0003800000 */
[C---:B------:R-:W-:Y:S01]  /*d020*/  LOP3.LUT R10, R19.reuse, 0xfffff, RZ, 0xc0, !PT ;  /* 0x000fffff130a7812 */ /* 0x040fe200078ec0ff */
[----:B------:R-:W-:Y:S01]  /*d030*/  IMAD.MOV.U32 R26, RZ, RZ, -0x748574fc ;  /* 0x8b7a8b04ff1a7424 */ /* 0x000fe200078e00ff */
[----:B------:R-:W-:Y:S01]  /*d040*/  MOV R27, 0x3ed0ee25 ;  /* 0x3ed0ee25001b7802 */ /* 0x000fe20000000f00 */
[----:B------:R-:W-:Y:S01]  /*d050*/  UMOV UR6, 0x3ae80f1e ;  /* 0x3ae80f1e00067882 */ /* 0x000fe20000000000 */
[----:B------:R-:W-:Y:S01]  /*d060*/  LOP3.LUT R23, R10, 0x3ff00000, RZ, 0xfc, !PT ;  /* 0x3ff000000a177812 */ /* 0x000fe200078efcff */
[----:B------:R-:W-:Y:S01]  /*d070*/  IMAD.MOV.U32 R10, RZ, RZ, RZ ;  /* 0x000000ffff0a7224 */ /* 0x000fe200078e00ff */
[----:B------:R-:W-:Y:S01]  /*d080*/  UMOV UR7, 0x3eb1380b ;  /* 0x3eb1380b00077882 */ /* 0x000fe20000000000 */
[----:B------:R-:W-:Y:S01]  /*d090*/  LEA.HI R19, R19, R16, RZ, 0xc ;  /* 0x0000001013137211 */ /* 0x000fe200078f60ff */
[----:B------:R-:W-:Y:S01]  /*d0a0*/  UMOV UR14, 0x80000000 ;  /* 0x80000000000e7882 */ /* 0x000fe20000000000 */
[----:B------:R-:W-:Y:S01]  /*d0b0*/  ISETP.GE.U32.AND P0, PT, R23, 0x3ff6a09f, PT ;  /* 0x3ff6a09f1700780c */ /* 0x000fe20003f06070 */
[----:B------:R-:W-:-:S12]  /*d0c0*/  UMOV UR15, 0x43300000 ;  /* 0x43300000000f7882 */ /* 0x000fd80000000000 */
[----:B------:R-:W-:Y:S01]  /*d0d0*/  @P0 IADD3 R11, PT, PT, R23, -0x100000, RZ ;  /* 0xfff00000170b0810 */ /* 0x000fe20007ffe0ff */
[----:B------:R-:W-:-:S04]  /*d0e0*/  @P0 VIADD R19, R19, 0x1 ;  /* 0x0000000113130836 */ /* 0x000fc80000000000 */
[----:B------:R-:W-:Y:S01]  /*d0f0*/  @P0 IMAD.MOV.U32 R23, RZ, RZ, R11 ;  /* 0x000000ffff170224 */ /* 0x000fe200078e000b */
[----:B------:R-:W-:Y:S01]  /*d100*/  LOP3.LUT R18, R19, 0x80000000, RZ, 0x3c, !PT ;  /* 0x8000000013127812 */ /* 0x000fe200078e3cff */
[----:B------:R-:W-:-:S04]  /*d110*/  IMAD.MOV.U32 R19, RZ, RZ, 0x43300000 ;  /* 0x43300000ff137424 */ /* 0x000fc800078e00ff */
        /* <DEDUP_REMOVED lines=48> */
.L_x_339:
[----:B------:R-:W-:Y:S01]  /*d420*/  IMAD.MOV.U32 R12, RZ, RZ, 0x0 ;  /* 0x00000000ff0c7424 */ /* 0x000fe200078e00ff */
[----:B------:R-:W-:Y:S02]  /*d430*/  MOV R13, 0x7ff00000 ;  /* 0x7ff00000000d7802 */ /* 0x000fe40000000f00 */
[----:B------:R-:W-:-:S04]  /*d440*/  LOP3.LUT P0, RZ, R11, 0x7fffffff, RZ, 0xc0, !PT ;  /* 0x7fffffff0bff7812 */ /* 0x000fc8000780c0ff */
[----:B------:R-:W-:-:S10]  /*d450*/  DFMA R12, R10, R12, +INF ;  /* 0x7ff000000a0c742b */ /* 0x000fd4000000000c */
[----:B------:R-:W-:Y:S02]  /*d460*/  FSEL R22, R12, RZ, P0 ;  /* 0x000000ff0c167208 */ /* 0x000fe40000000000 */
[----:B------:R-:W-:-:S07]  /*d470*/  FSEL R23, R13, -QNAN , P0 ;  /* 0xfff000000d177808 */ /* 0x000fce0000000000 */
.L_x_340:
[----:B------:R-:W-:Y:S05]  /*d480*/  BSYNC.RECONVERGENT B1 ;  /* 0x0000000000017941 */ /* 0x000fea0003800200 */
.L_x_338:
        /* <DEDUP_REMOVED lines=10> */
[----:B----4-:R-:W-:Y:S01]  /*d530*/  VIADD R5, R5, 0x8 ;  /* 0x0000000805057836 */ /* 0x010fe20000000000 */
[----:B------:R-:W-:Y:S01]  /*d540*/  IADD3 R0, PT, PT, R0, 0x8, RZ ;  /* 0x0000000800007810 */ /* 0x000fe20007ffe0ff */
[----:B------:R-:W-:Y:S02]  /*d550*/  VIADD R4, R4, 0x8 ;  /* 0x0000000804047836 */ /* 0x000fe40000000000 */
[----:B------:R-:W-:Y:S01]  /*d560*/  VIADD R3, R3, 0x8 ;  /* 0x0000000803037836 */ /* 0x000fe20000000000 */
[----:B------:R-:W-:Y:S06]  /*d570*/  BRA `(.L_x_342) ;  /* 0xfffffff000d87947 */ /* 0x000fec000383ffff */
.L_x_303:
[----:B------:R-:W3:Y:S01]  /*d580*/  LDC R2, c[0x0][0x3a0] ;  /* 0x0000e800ff027b82 */ /* 0x000ee20000000800 */
[----:B------:R-:W-:Y:S01]  /*d590*/  UISETP.GE.U32.AND UP0, UPT, UR4, 0xf, UPT ;  /* 0x0000000f0400788c */ /* 0x000fe2000bf06070 */
[----:B------:R-:W-:Y:S01]  /*d5a0*/  IMAD.MOV.U32 R3, RZ, RZ, RZ ;  /* 0x000000ffff037224 */ /* 0x000fe200078e00ff */
[----:B---3--:R-:W-:-:S04]  /*d5b0*/  LOP3.LUT R9, R2, 0xf, RZ, 0xc0, !PT ;  /* 0x0000000f02097812 */ /* 0x008fc800078ec0ff */
[----:B------:R-:W-:-:S03]  /*d5c0*/  ISETP.NE.AND P1, PT, R9, RZ, PT ;  /* 0x000000ff0900720c */ /* 0x000fc60003f25270 */
[----:B------:R-:W-:Y:S10]  /*d5d0*/  BRA.U !UP0, `(.L_x_343) ;  /* 0x0000000108ec7547 */ /* 0x000ff4000b800000 */
[----:B------:R-:W-:Y:S01]  /*d5e0*/  LOP3.LUT R3, R2, 0x7ffffff0, RZ, 0xc0, !PT ;  /* 0x7ffffff002037812 */ /* 0x000fe200078ec0ff */
[C---:B------:R-:W-:Y:S01]  /*d5f0*/  VIADD R4, R1.reuse, 0x40 ;  /* 0x0000004001047836 */ /* 0x040fe20000000000 */
[----:B------:R-:W-:Y:S01]  /*d600*/  IADD3 R6, PT, PT, R20, 0x40, RZ ;  /* 0x0000004014067810 */ /* 0x000fe20007ffe0ff */
[----:B012---:R-:W-:Y:S02]  /*d610*/  VIADD R5, R1, 0xb8 ;  /* 0x000000b801057836 */ /* 0x007fe40000000000 */
[----:B------:R-:W-:-:S07]  /*d620*/  IMAD.MOV R7, RZ, RZ, -R3 ;  /* 0x000000ffff077224 */ /* 0x000fce00078e0a03 */
.L_x_344:
[----:B------:R-:W2:Y:S04]  /*d630*/  LDL.64 R10, [R6+-0x40] ;  /* 0xffffc000060a7983 */ /* 0x000ea80000100a00 */
[----:B--2---:R0:W-:Y:S04]  /*d640*/  STL.64 [R4+-0x40], R10 ;  /* 0xffffc00a04007387 */ /* 0x0041e80000100a00 */
[----:B------:R-:W-:Y:S04]  /*d650*/  STL.64 [R5+-0x40], RZ ;  /* 0xffffc0ff05007387 */ /* 0x000fe80000100a00 */
        /* <DEDUP_REMOVED lines=9> */
[----:B0-----:R-:W4:Y:S04]  /*d6f0*/  LDL.64 R10, [R6+-0x20] ;  /* 0xffffe000060a7983 */ /* 0x001f280000100a00 */
[----:B----4-:R0:W-:Y:S04]  /*d700*/  STL.64 [R4+-0x20], R10 ;  /* 0xffffe00a04007387 */ /* 0x0101e80000100a00 */
[----:B------:R-:W-:Y:S04]  /*d710*/  STL.64 [R5+-0x20], RZ ;  /* 0xffffe0ff05007387 */ /* 0x000fe80000100a00 */
[----:B-1----:R-:W4:Y:S04]  /*d720*/  LDL.64 R12, [R6+-0x18] ;  /* 0xffffe800060c7983 */ /* 0x002f280000100a00 */
        /* <DEDUP_REMOVED lines=8> */
[----:B0-----:R-:W4:Y:S04]  /*d7b0*/  LDL.64 R10, [R6] ;  /* 0x00000000060a7983 */ /* 0x001f280000100a00 */
[----:B----4-:R0:W-:Y:S04]  /*d7c0*/  STL.64 [R4], R10 ;  /* 0x0000000a04007387 */ /* 0x0101e80000100a00 */
[----:B------:R-:W-:Y:S04]  /*d7d0*/  STL.64 [R5], RZ ;  /* 0x000000ff05007387 */ /* 0x000fe80000100a00 */
[----:B-1----:R-:W4:Y:S04]  /*d7e0*/  LDL.64 R12, [R6+0x8] ;  /* 0x00000800060c7983 */ /* 0x002f280000100a00 */
[----:B----4-:R1:W-:Y:S04]  /*d7f0*/  STL.64 [R4+0x8], R12 ;  /* 0x0000080c04007387 */ /* 0x0103e80000100a00 */
[----:B------:R-:W-:Y:S04]  /*d800*/  STL.64 [R5+0x8], RZ ;  /* 0x000008ff05007387 */ /* 0x000fe80000100a00 */
[----:B--2---:R-:W2:Y:S04]  /*d810*/  LDL.64 R14, [R6+0x10] ;  /* 0x00001000060e7983 */ /* 0x004ea80000100a00 */
[----:B--2---:R2:W-:Y:S04]  /*d820*/  STL.64 [R4+0x10], R14 ;  /* 0x0000100e04007387 */ /* 0x0045e80000100a00 */
[----:B------:R-:W-:Y:S04]  /*d830*/  STL.64 [R5+0x10], RZ ;  /* 0x000010ff05007387 */ /* 0x000fe80000100a00 */
[----:B---3--:R-:W3:Y:S04]  /*d840*/  LDL.64 R18, [R6+0x18] ;  /* 0x0000180006127983 */ /* 0x008ee80000100a00 */
[----:B---3--:R3:W-:Y:S04]  /*d850*/  STL.64 [R4+0x18], R18 ;  /* 0x0000181204007387 */ /* 0x0087e80000100a00 */
[----:B------:R-:W-:Y:S04]  /*d860*/  STL.64 [R5+0x18], RZ ;  /* 0x000018ff05007387 */ /* 0x000fe80000100a00 */
[----:B0-----:R-:W4:Y:S04]  /*d870*/  LDL.64 R10, [R6+0x20] ;  /* 0x00002000060a7983 */ /* 0x001f280000100a00 */
[----:B----4-:R-:W-:Y:S04]  /*d880*/  STL.64 [R4+0x20], R10 ;  /* 0x0000200a04007387 */ /* 0x010fe80000100a00 */
[----:B------:R-:W-:Y:S04]  /*d890*/  STL.64 [R5+0x20], RZ ;  /* 0x000020ff05007387 */ /* 0x000fe80000100a00 */
[----:B-1----:R-:W4:Y:S04]  /*d8a0*/  LDL.64 R12, [R6+0x28] ;  /* 0x00002800060c7983 */ /* 0x002f280000100a00 */
[----:B----4-:R-:W-:Y:S04]  /*d8b0*/  STL.64 [R4+0x28], R12 ;  /* 0x0000280c04007387 */ /* 0x010fe80000100a00 */
[----:B------:R-:W-:Y:S04]  /*d8c0*/  STL.64 [R5+0x28], RZ ;  /* 0x000028ff05007387 */ /* 0x000fe80000100a00 */
[----:B--2---:R-:W2:Y:S01]  /*d8d0*/  LDL.64 R14, [R6+0x30] ;  /* 0x00003000060e7983 */ /* 0x004ea20000100a00 */
[----:B------:R-:W-:-:S04]  /*d8e0*/  IADD3 R7, PT, PT, R7, 0x10, RZ ;  /* 0x0000001007077810 */ /* 0x000fc80007ffe0ff */
[----:B------:R-:W-:Y:S01]  /*d8f0*/  ISETP.NE.AND P0, PT, R7, RZ, PT ;  /* 0x000000ff0700720c */ /* 0x000fe20003f05270 */
[----:B--2---:R-:W-:Y:S04]  /*d900*/  STL.64 [R4+0x30], R14 ;  /* 0x0000300e04007387 */ /* 0x004fe80000100a00 */
[----:B------:R-:W-:Y:S04]  /*d910*/  STL.64 [R5+0x30], RZ ;  /* 0x000030ff05007387 */ /* 0x000fe80000100a00 */
[----:B---3--:R0:W2:Y:S02]  /*d920*/  LDL.64 R18, [R6+0x38] ;  /* 0x0000380006127983 */ /* 0x0080a40000100a00 */
[----:B0-----:R-:W-:-:S02]  /*d930*/  VIADD R6, R6, 0x80 ;  /* 0x0000008006067836 */ /* 0x001fc40000000000 */
[----:B--2---:R0:W-:Y:S04]  /*d940*/  STL.64 [R4+0x38], R18 ;  /* 0x0000381204007387 */ /* 0x0041e80000100a00 */
[----:B------:R1:W-:Y:S01]  /*d950*/  STL.64 [R5+0x38], RZ ;  /* 0x000038ff05007387 */ /* 0x0003e20000100a00 */
[----:B0-----:R-:W-:Y:S02]  /*d960*/  VIADD R4, R4, 0x80 ;  /* 0x0000008004047836 */ /* 0x001fe40000000000 */
[----:B-1----:R-:W-:Y:S01]  /*d970*/  VIADD R5, R5, 0x80 ;  /* 0x0000008005057836 */ /* 0x002fe20000000000 */
[----:B------:R-:W-:Y:S06]  /*d980*/  @P0 BRA `(.L_x_344) ;  /* 0xfffffffc00280947 */ /* 0x000fec000383ffff */
.L_x_343:
[----:B------:R-:W-:Y:S05]  /*d990*/  @!P1 BRA `(.L_x_341) ;  /* 0x0000000400009947 */ /* 0x000fea0003800000 */
[----:B------:R-:W-:Y:S01]  /*d9a0*/  ISETP.GE.U32.AND P0, PT, R9, 0x8, PT ;  /* 0x000000080900780c */ /* 0x000fe20003f06070 */
[----:B------:R-:W-:-:S12]  /*d9b0*/  UISETP.NE.AND UP0, UPT, UR12, URZ, UPT ;  /* 0x000000ff0c00728c */ /* 0x000fd8000bf05270 */
[----:B------:R-:W-:Y:S05]  /*d9c0*/  @!P0 BRA `(.L_x_345) ;  /* 0x00000000006c8947 */ /* 0x000fea0003800000 */
[----:B------:R-:W-:-:S05]  /*d9d0*/  LEA R9, R3, R20, 0x3 ;  /* 0x0000001403097211 */ /* 0x000fca00078e18ff */
[----:B012---:R-:W2:Y:S01]  /*d9e0*/  LDL.64 R4, [R9] ;  /* 0x0000000009047983 */ /* 0x007ea20000100a00 */
[----:B------:R-:W-:-:S05]  /*d9f0*/  IMAD R15, R3, 0x8, R1 ;  /* 0x00000008030f7824 */ /* 0x000fca00078e0201 */
[----:B------:R-:W-:Y:S04]  /*da00*/  STL.64 [R15+0x78], RZ ;  /* 0x000078ff0f007387 */ /* 0x000fe80000100a00 */
[----:B--2---:R0:W-:Y:S04]  /*da10*/  STL.64 [R15], R4 ;  /* 0x000000040f007387 */ /* 0x0041e80000100a00 */
[----:B------:R-:W2:Y:S04]  /*da20*/  LDL.64 R6, [R9+0x8] ;  /* 0x0000080009067983 */ /* 0x000ea80000100a00 */
[----:B------:R-:W-:Y:S04]  /*da30*/  STL.64 [R15+0x80], RZ ;  /* 0x000080ff0f007387 */ /* 0x000fe80000100a00 */
[----:B--2---:R1:W-:Y:S04]  /*da40*/  STL.64 [R15+0x8], R6 ;  /* 0x000008060f007387 */ /* 0x0043e80000100a00 */
[----:B------:R-:W2:Y:S04]  /*da50*/  LDL.64 R10, [R9+0x10] ;  /* 0x00001000090a7983 */ /* 0x000ea80000100a00 */
[----:B------:R-:W-:Y:S04]  /*da60*/  STL.64 [R15+0x88], RZ ;  /* 0x000088ff0f007387 */ /* 0x000fe80000100a00 */
[----:B--2---:R2:W-:Y:S04]  /*da70*/  STL.64 [R15+0x10], R10 ;  /* 0x0000100a0f007387 */ /* 0x0045e80000100a00 */
[----:B------:R-:W3:Y:S04]  /*da80*/  LDL.64 R12, [R9+0x18] ;  /* 0x00001800090c7983 */ /* 0x000ee80000100a00 */
[----:B------:R-:W-:Y:S04]  /*da90*/  STL.64 [R15+0x90], RZ ;  /* 0x000090ff0f007387 */ /* 0x000fe80000100a00 */
[----:B---3--:R3:W-:Y:S04]  /*daa0*/  STL.64 [R15+0x18], R12 ;  /* 0x0000180c0f007387 */ /* 0x0087e80000100a00 */
[----:B0-----:R-:W4:Y:S04]  /*dab0*/  LDL.64 R4, [R9+0x20] ;  /* 0x0000200009047983 */ /* 0x001f280000100a00 */
[----:B------:R0:W-:Y:S04]  /*dac0*/  STL.64 [R15+0x98], RZ ;  /* 0x000098ff0f007387 */ /* 0x0001e80000100a00 */
[----:B----4-:R0:W-:Y:S04]  /*dad0*/  STL.64 [R15+0x20], R4 ;  /* 0x000020040f007387 */ /* 0x0101e80000100a00 */
[----:B-1----:R-:W4:Y:S04]  /*dae0*/  LDL.64 R6, [R9+0x28] ;  /* 0x0000280009067983 */ /* 0x002f280000100a00 */
[----:B------:R0:W-:Y:S04]  /*daf0*/  STL.64 [R15+0xa0], RZ ;  /* 0x0000a0ff0f007387 */ /* 0x0001e80000100a00 */
[----:B----4-:R0:W-:Y:S04]  /*db00*/  STL.64 [R15+0x28], R6 ;  /* 0x000028060f007387 */ /* 0x0101e80000100a00 */
[----:B--2---:R-:W2:Y:S04]  /*db10*/  LDL.64 R10, [R9+0x30] ;  /* 0x00003000090a7983 */ /* 0x004ea80000100a00 */
[----:B------:R0:W-:Y:S04]  /*db20*/  STL.64 [R15+0xa8], RZ ;  /* 0x0000a8ff0f007387 */ /* 0x0001e80000100a00 */
[----:B--2---:R0:W-:Y:S04]  /*db30*/  STL.64 [R15+0x30], R10 ;  /* 0x0000300a0f007387 */ /* 0x0041e80000100a00 */
[----:B---3--:R-:W2:Y:S01]  /*db40*/  LDL.64 R12, [R9+0x38] ;  /* 0x00003800090c7983 */ /* 0x008ea20000100a00 */
[----:B------:R-:W-:-:S03]  /*db50*/  VIADD R3, R3, 0x8 ;  /* 0x0000000803037836 */ /* 0x000fc60000000000 */
[----:B------:R0:W-:Y:S04]  /*db60*/  STL.64 [R15+0xb0], RZ ;  /* 0x0000b0ff0f007387 */ /* 0x0001e80000100a00 */
[----:B--2---:R0:W-:Y:S02]  /*db70*/  STL.64 [R15+0x38], R12 ;  /* 0x0000380c0f007387 */ /* 0x0041e40000100a00 */
.L_x_345:
[----:B------:R-:W-:Y:S05]  /*db80*/  BRA.U !UP0, `(.L_x_341) ;  /* 0x0000000108847547 */ /* 0x000fea000b800000 */
[----:B------:R-:W-:Y:S01]  /*db90*/  UISETP.GE.U32.AND UP0, UPT, UR12, 0x4, UPT ;  /* 0x000000040c00788c */ /* 0x000fe2000bf06070 */
[----:B------:R-:W-:-:S04]  /*dba0*/  LOP3.LUT R2, R2, 0x3, RZ, 0xc0, !PT ;  /* 0x0000000302027812 */ /* 0x000fc800078ec0ff */
[----:B------:R-:W-:-:S04]  /*dbb0*/  ISETP.NE.AND P0, PT, R2, RZ, PT ;  /* 0x000000ff0200720c */ /* 0x000fc80003f05270 */
[----:B------:R-:W-:Y:S09]  /*dbc0*/  BRA.U !UP0, `(.L_x_346) ;  /* 0x00000001083c7547 */ /* 0x000ff2000b800000 */
[----:B------:R-:W-:-:S05]  /*dbd0*/  IMAD R9, R3, 0x8, R20 ;  /* 0x0000000803097824 */ /* 0x000fca00078e0214 */
[----:B012---:R-:W2:Y:S01]  /*dbe0*/  LDL.64 R4, [R9] ;  /* 0x0000000009047983 */ /* 0x007ea20000100a00 */
[----:B------:R-:W-:-:S05]  /*dbf0*/  LEA R15, R3, R1, 0x3 ;  /* 0x00000001030f7211 */ /* 0x000fca00078e18ff */
        /* <DEDUP_REMOVED lines=9> */
[----:B------:R-:W-:-:S03]  /*dc90*/  VIADD R3, R3, 0x4 ;  /* 0x0000000403037836 */ /* 0x000fc60000000000 */
[----:B------:R3:W-:Y:S04]  /*dca0*/  STL.64 [R15+0x90], RZ ;  /* 0x000090ff0f007387 */ /* 0x0007e80000100a00 */
[----:B--2---:R3:W-:Y:S02]  /*dcb0*/  STL.64 [R15+0x18], R12 ;  /* 0x0000180c0f007387 */ /* 0x0047e40000100a00 */
.L_x_346:
[----:B------:R-:W-:Y:S05]  /*dcc0*/  @!P0 BRA `(.L_x_341) ;  /* 0x0000000000348947 */ /* 0x000fea0003800000 */
[C---:B0--3--:R-:W-:Y:S02]  /*dcd0*/  IMAD R4, R3.reuse, 0x8, R0 ;  /* 0x0000000803047824 */ /* 0x049fe400078e0200 */
[C---:B------:R-:W-:Y:S02]  /*dce0*/  IMAD R20, R3.reuse, 0x8, R20 ;  /* 0x0000000803147824 */ /* 0x040fe400078e0214 */
[----:B-12---:R-:W-:Y:S02]  /*dcf0*/  IMAD R5, R3, 0x8, R1 ;  /* 0x0000000803057824 */ /* 0x006fe400078e0201 */
[----:B------:R-:W-:-:S07]  /*dd00*/  IMAD.MOV R0, RZ, RZ, -R2 ;  /* 0x000000ffff007224 */ /* 0x000fce00078e0a02 */
.L_x_347:
[----:B------:R0:W2:Y:S01]  /*dd10*/  LDL.64 R2, [R20] ;  /* 0x0000000014027983 */ /* 0x0000a20000100a00 */
[----:B------:R-:W-:-:S05]  /*dd20*/  VIADD R0, R0, 0x1 ;  /* 0x0000000100007836 */ /* 0x000fca0000000000 */
[----:B------:R-:W-:Y:S02]  /*dd30*/  ISETP.NE.AND P0, PT, R0, RZ, PT ;  /* 0x000000ff0000720c */ /* 0x000fe40003f05270 */
[----:B0-----:R-:W-:Y:S01]  /*dd40*/  IADD3 R20, PT, PT, R20, 0x8, RZ ;  /* 0x0000000814147810 */ /* 0x001fe20007ffe0ff */
[----:B--2---:R0:W-:Y:S04]  /*dd50*/  STL.64 [R5], R2 ;  /* 0x0000000205007387 */ /* 0x0041e80000100a00 */
[----:B------:R1:W-:Y:S01]  /*dd60*/  STL.64 [R4], RZ ;  /* 0x000000ff04007387 */ /* 0x0003e20000100a00 */
[----:B0-----:R-:W-:Y:S02]  /*dd70*/  VIADD R5, R5, 0x8 ;  /* 0x0000000805057836 */ /* 0x001fe40000000000 */
[----:B-1----:R-:W-:-:S03]  /*dd80*/  VIADD R4, R4, 0x8 ;  /* 0x0000000804047836 */ /* 0x002fc60000000000 */
[----:B------:R-:W-:Y:S05]  /*dd90*/  @P0 BRA `(.L_x_347) ;  /* 0xfffffffc00dc0947 */ /* 0x000fea000383ffff */
.L_x_341:
[----:B------:R-:W-:Y:S05]  /*dda0*/  BSYNC.RECONVERGENT B0 ;  /* 0x0000000000007941 */ /* 0x000fea0003800200 */
.L_x_302:
[----:B------:R-:W-:Y:S01]  /*ddb0*/  UISETP.GE.U32.AND UP0, UPT, UR4, 0x7, UPT ;  /* 0x000000070400788c */ /* 0x000fe2000bf06070 */
[----:B------:R-:W-:Y:S01]  /*ddc0*/  ISETP.NE.AND P1, PT, RZ, UR12, PT ;  /* 0x0000000cff007c0c */ /* 0x000fe2000bf25270 */
[----:B----4-:R-:W-:-:S07]  /*ddd0*/  IMAD.MOV.U32 R0, RZ, RZ, RZ ;  /* 0x000000ffff007224 */ /* 0x010fce00078e00ff */
[----:B------:R-:W-:Y:S05]  /*dde0*/  BRA.U !UP0, `(.L_x_348) ;  /* 0x0000000508147547 */ /* 0x000fea000b800000 */
[----:B------:R-:W4:Y:S01]  /*ddf0*/  S2R R3, SR_CTAID.Z ;  /* 0x0000000000037919 */ /* 0x000f220000002700 */
[----:B------:R-:W4:Y:S01]  /*de00*/  S2UR UR9, SR_CTAID.Y ;  /* 0x00000000000979c3 */ /* 0x000f220000002600 */
[----:B------:R-:W-:-:S07]  /*de10*/  VIADD R16, R1, 0x98 ;  /* 0x0000009801107836 */ /* 0x000fce0000000000 */
[----:B------:R-:W4:Y:S08]  /*de20*/  LDC R2, c[0x0][0x3a0] ;  /* 0x0000e800ff027b82 */ /* 0x000f300000000800 */
[----:B------:R-:W5:Y:S08]  /*de30*/  S2UR UR4, SR_CTAID.X ;  /* 0x00000000000479c3 */ /* 0x000f700000002500 */
[----:B0--3--:R-:W5:Y:S08]  /*de40*/  LDC R10, c[0x0][0x360] ;  /* 0x0000d800ff0a7b82 */ /* 0x009f700000000800 */
[----:B-12---:R-:W0:Y:S01]  /*de50*/  LDC.64 R4, c[0x0][0x388] ;  /* 0x0000e200ff047b82 */ /* 0x006e220000000a00 */
[----:B----4-:R-:W-:-:S02]  /*de60*/  IMAD R0, R3, R2, UR9 ;  /* 0x0000000903007e24 */ /* 0x010fc4000f8e0202 */
[----:B------:R-:W-:-:S04]  /*de70*/  IMAD R3, R2, R2, RZ ;  /* 0x0000000202037224 */ /* 0x000fc800078e02ff */
[----:B------:R-:W-:Y:S01]  /*de80*/  IMAD R3, R3, R0, R8 ;  /* 0x0000000003037224 */ /* 0x000fe200078e0208 */
[----:B------:R-:W1:Y:S01]  /*de90*/  LDC.64 R6, c[0x0][0x390] ;  /* 0x0000e400ff067b82 */ /* 0x000e620000000a00 */
[----:B------:R-:W-:-:S05]  /*dea0*/  LOP3.LUT R0, R2, 0x7ffffff8, RZ, 0xc0, !PT ;  /* 0x7ffffff802007812 */ /* 0x000fca00078ec0ff */
[----:B------:R-:W-:Y:S02]  /*deb0*/  IMAD.MOV R34, RZ, RZ, -R0 ;  /* 0x000000ffff227224 */ /* 0x000fe400078e0a00 */
[----:B-----5:R-:W-:Y:S01]  /*dec0*/  IMAD R35, R10, UR4, R3 ;  /* 0x000000040a237c24 */ /* 0x020fe2000f8e0203 */
[----:B------:R-:W-:-:S07]  /*ded0*/  IADD3 R3, PT, PT, R1, 0x20, RZ ;  /* 0x0000002001037810 */ /* 0x000fce0007ffe0ff */
.L_x_349:
[----:B-1----:R-:W2:Y:S04]  /*dee0*/  LDL.64 R18, [R3+-0x20] ;  /* 0xffffe00003127983 */ /* 0x002ea80000100a00 */
[----:B------:R-:W3:Y:S04]  /*def0*/  LDL.64 R22, [R16+-0x20] ;  /* 0xffffe00010167983 */ /* 0x000ee80000100a00 */
[----:B------:R-:W4:Y:S04]  /*df00*/  LDL.64 R14, [R3+-0x18] ;  /* 0xffffe800030e7983 */ /* 0x000f280000100a00 */
[----:B------:R-:W5:Y:S04]  /*df10*/  LDL.64 R10, [R16+-0x18] ;  /* 0xffffe800100a7983 */ /* 0x000f680000100a00 */
[----:B------:R-:W5:Y:S04]  /*df20*/  LDL.64 R36, [R3+-0x10] ;  /* 0xfffff00003247983 */ /* 0x000f680000100a00 */
[----:B------:R-:W5:Y:S04]  /*df30*/  LDL.64 R12, [R16+-0x10] ;  /* 0xfffff000100c7983 */ /* 0x000f680000100a00 */
[----:B------:R-:W5:Y:S01]  /*df40*/  LDL.64 R8, [R3+-0x8] ;  /* 0xfffff80003087983 */ /* 0x000f620000100a00 */
[----:B0-----:R-:W-:-:S03]  /*df50*/  IMAD.WIDE R26, R35, 0x8, R4 ;  /* 0x00000008231a7825 */ /* 0x001fc600078e0204 */
[----:B------:R-:W5:Y:S01]  /*df60*/  LDL.64 R28, [R16+-0x8] ;  /* 0xfffff800101c7983 */ /* 0x000f620000100a00 */
[----:B-1----:R-:W-:-:S03]  /*df70*/  IMAD.WIDE R20, R35, 0x8, R6 ;  /* 0x0000000823147825 */ /* 0x002fc600078e0206 */
[----:B------:R-:W5:Y:S01]  /*df80*/  LDL.64 R24, [R3] ;  /* 0x0000000003187983 */ /* 0x000f620000100a00 */
[----:B------:R-:W-:-:S03]  /*df90*/  IMAD.WIDE R30, R2, 0x8, R20 ;  /* 0x00000008021e7825 */ /* 0x000fc600078e0214 */
[----:B--2---:R0:W-:Y:S04]  /*dfa0*/  STG.E.64 desc[UR10][R26.64], R18 ;  /* 0x000000121a007986 */ /* 0x0041e8000c101b0a */
[----:B---3--:R1:W-:Y:S01]  /*dfb0*/  STG.E.64 desc[UR10][R20.64], R22 ;  /* 0x0000001614007986 */ /* 0x0083e2000c101b0a */
[----:B0-----:R-:W-:-:S03]  /*dfc0*/  IMAD.WIDE R18, R2, 0x8, R26 ;  /* 0x0000000802127825 */ /* 0x001fc600078e021a */
[----:B-1----:R-:W2:Y:S01]  /*dfd0*/  LDL.64 R20, [R16] ;  /* 0x0000000010147983 */ /* 0x002ea20000100a00 */
[----:B------:R-:W-:-:S03]  /*dfe0*/  IMAD.WIDE R32, R2, 0x8, R18 ;  /* 0x0000000802207825 */ /* 0x000fc600078e0212 */
[----:B----4-:R0:W-:Y:S04]  /*dff0*/  STG.E.64 desc[UR10][R18.64], R14 ;  /* 0x0000000e12007986 */ /* 0x0101e8000c101b0a */
[----:B-----5:R1:W-:Y:S01]  /*e000*/  STG.E.64 desc[UR10][R30.64], R10 ;  /* 0x0000000a1e007986 */ /* 0x0203e2000c101b0a */
[----:B------:R-:W-:-:S03]  /*e010*/  IMAD.WIDE R26, R2, 0x8, R32 ;  /* 0x00000008021a7825 */ /* 0x000fc600078e0220 */
[----:B------:R-:W3:Y:S04]  /*e020*/  LDL.64 R22, [R16+0x8] ;  /* 0x0000080010167983 */ /* 0x000ee80000100a00 */
[----:B------:R-:W-:Y:S04]  /*e030*/  STG.E.64 desc[UR10][R32.64], R36 ;  /* 0x0000002420007986 */ /* 0x000fe8000c101b0a */
[----:B0-----:R-:W4:Y:S01]  /*e040*/  LDL.64 R14, [R3+0x10] ;  /* 0x00001000030e7983 */ /* 0x001f220000100a00 */
[----:B-1----:R-:W-:-:S03]  /*e050*/  IMAD.WIDE R30, R2, 0x8, R30 ;  /* 0x00000008021e7825 */ /* 0x002fc600078e021e */
[----:B------:R-:W5:Y:S04]  /*e060*/  LDL.64 R10, [R3+0x8] ;  /* 0x00000800030a7983 */ /* 0x000f680000100a00 */
[----:B------:R0:W-:Y:S04]  /*e070*/  STG.E.64 desc[UR10][R30.64], R12 ;  /* 0x0000000c1e007986 */ /* 0x0001e8000c101b0a */
[----:B------:R-:W4:Y:S04]  /*e080*/  LDL.64 R18, [R16+0x10] ;  /* 0x0000100010127983 */ /* 0x000f280000100a00 */
[----:B------:R1:W-:Y:S04]  /*e090*/  STG.E.64 desc[UR10][R26.64], R8 ;  /* 0x000000081a007986 */ /* 0x0003e8000c101b0a */
[----:B0-----:R0:W4:Y:S04]  /*e0a0*/  LDL.64 R12, [R3+0x18] ;  /* 0x00001800030c7983 */ /* 0x0011280000100a00 */
[----:B-1----:R1:W4:Y:S01]  /*e0b0*/  LDL.64 R8, [R16+0x18] ;  /* 0x0000180010087983 */ /* 0x0023220000100a00 */
[----:B------:R-:W-:-:S04]  /*e0c0*/  IMAD.WIDE R32, R2, 0x8, R30 ;  /* 0x0000000802207825 */ /* 0x000fc800078e021e */
[C---:B------:R-:W-:Y:S01]  /*e0d0*/  IMAD.WIDE R36, R2.reuse, 0x8, R26 ;  /* 0x0000000802247825 */ /* 0x040fe200078e021a */
[----:B------:R0:W-:Y:S03]  /*e0e0*/  STG.E.64 desc[UR10][R32.64], R28 ;  /* 0x0000001c20007986 */ /* 0x0001e6000c101b0a */
[----:B------:R-:W-:-:S04]  /*e0f0*/  IMAD.WIDE R30, R2, 0x8, R36 ;  /* 0x00000008021e7825 */ /* 0x000fc800078e0224 */
[C---:B0-----:R-:W-:Y:S01]  /*e100*/  IMAD.WIDE R32, R2.reuse, 0x8, R32 ;  /* 0x0000000802207825 */ /* 0x041fe200078e0220 */
[----:B------:R0:W-:Y:S03]  /*e110*/  STG.E.64 desc[UR10][R36.64], R24 ;  /* 0x0000001824007986 */ /* 0x0001e6000c101b0a */
[----:B------:R-:W-:-:S04]  /*e120*/  IMAD.WIDE R26, R2, 0x8, R32 ;  /* 0x00000008021a7825 */ /* 0x000fc800078e0220 */
[----:B0-----:R-:W-:-:S04]  /*e130*/  IMAD.WIDE R24, R2, 0x8, R30 ;  /* 0x0000000802187825 */ /* 0x001fc800078e021e */
[----:B------:R-:W-:-:S04]  /*e140*/  IMAD.WIDE R28, R2, 0x8, R24 ;  /* 0x00000008021c7825 */ /* 0x000fc800078e0218 */
[----:B------:R-:W-:-:S05]  /*e150*/  VIADD R34, R34, 0x8 ;  /* 0x0000000822227836 */ /* 0x000fca0000000000 */
[----:B------:R-:W-:Y:S01]  /*e160*/  ISETP.NE.AND P0, PT, R34, RZ, PT ;  /* 0x000000ff2200720c */ /* 0x000fe20003f05270 */
[----:B------:R-:W-:Y:S01]  /*e170*/  VIADD R3, R3, 0x40 ;  /* 0x0000004003037836 */ /* 0x000fe20000000000 */
[----:B------:R-:W-:Y:S01]  /*e180*/  LEA R35, R2, R35, 0x3 ;  /* 0x0000002302237211 */ /* 0x000fe200078e18ff */
[----:B-1----:R-:W-:Y:S01]  /*e190*/  VIADD R16, R16, 0x40 ;  /* 0x0000004010107836 */ /* 0x002fe20000000000 */
[----:B--2---:R0:W-:Y:S02]  /*e1a0*/  STG.E.64 desc[UR10][R32.64], R20 ;  /* 0x0000001420007986 */ /* 0x0041e4000c101b0a */
[C---:B0-----:R-:W-:Y:S02]  /*e1b0*/  IMAD.WIDE R20, R2.reuse, 0x8, R26 ;  /* 0x0000000802147825 */ /* 0x041fe400078e021a */
[----:B-----5:R0:W-:Y:S04]  /*e1c0*/  STG.E.64 desc[UR10][R30.64], R10 ;  /* 0x0000000a1e007986 */ /* 0x0201e8000c101b0a */
[----:B---3--:R1:W-:Y:S04]  /*e1d0*/  STG.E.64 desc[UR10][R26.64], R22 ;  /* 0x000000161a007986 */ /* 0x0083e8000c101b0a */
[----:B----4-:R1:W-:Y:S01]  /*e1e0*/  STG.E.64 desc[UR10][R24.64], R14 ;  /* 0x0000000e18007986 */ /* 0x0103e2000c101b0a */
[----:B0-----:R-:W-:-:S03]  /*e1f0*/  IMAD.WIDE R10, R2, 0x8, R20 ;  /* 0x00000008020a7825 */ /* 0x001fc600078e0214 */
[----:B------:R1:W-:Y:S04]  /*e200*/  STG.E.64 desc[UR10][R20.64], R18 ;  /* 0x0000001214007986 */ /* 0x0003e8000c101b0a */
[----:B------:R1:W-:Y:S04]  /*e210*/  STG.E.64 desc[UR10][R28.64], R12 ;  /* 0x0000000c1c007986 */ /* 0x0003e8000c101b0a */
[----:B------:R1:W-:Y:S01]  /*e220*/  STG.E.64 desc[UR10][R10.64], R8 ;  /* 0x000000080a007986 */ /* 0x0003e2000c101b0a */
[----:B------:R-:W-:Y:S05]  /*e230*/  @P0 BRA `(.L_x_349) ;  /* 0xfffffffc00280947 */ /* 0x000fea000383ffff */
.L_x_348:
[----:B------:R-:W-:Y:S05]  /*e240*/  @!P1 EXIT ;  /* 0x000000000000994d */ /* 0x000fea0003800000 */
[----:B01-3--:R-:W0:Y:S01]  /*e250*/  LDC R15, c[0x0][0x3a0] ;  /* 0x0000e800ff0f7b82 */ /* 0x00be220000000800 */
[----:B------:R-:W-:Y:S01]  /*e260*/  UISETP.GE.U32.AND UP0, UPT, UR12, 0x4, UPT ;  /* 0x000000040c00788c */ /* 0x000fe2000bf06070 */
[----:B0-----:R-:W-:-:S04]  /*e270*/  LOP3.LUT R14, R15, 0x3, RZ, 0xc0, !PT ;  /* 0x000000030f0e7812 */ /* 0x001fc800078ec0ff */
[----:B------:R-:W-:-:S04]  /*e280*/  ISETP.NE.AND P0, PT, R14, RZ, PT ;  /* 0x000000ff0e00720c */ /* 0x000fc80003f05270 */
[----:B------:R-:W-:Y:S09]  /*e290*/  BRA.U !UP0, `(.L_x_350) ;  /* 0x0000000108787547 */ /* 0x000ff2000b800000 */
[----:B------:R-:W-:Y:S01]  /*e2a0*/  LEA R16, R0, R1, 0x3 ;  /* 0x0000000100107211 */ /* 0x000fe200078e18ff */
[----:B------:R-:W0:Y:S04]  /*e2b0*/  LDC.64 R32, c[0x0][0x388] ;  /* 0x0000e200ff207b82 */ /* 0x000e280000000a00 */
[----:B------:R-:W3:Y:S04]  /*e2c0*/  LDL.64 R30, [R16] ;  /* 0x00000000101e7983 */ /* 0x000ee80000100a00 */
[----:B------:R-:W4:Y:S01]  /*e2d0*/  LDL.64 R18, [R16+0x78] ;  /* 0x0000780010127983 */ /* 0x000f220000100a00 */
[----:B------:R-:W1:Y:S03]  /*e2e0*/  LDC.64 R22, c[0x0][0x390] ;  /* 0x0000e400ff167b82 */ /* 0x000e660000000a00 */
[----:B------:R-:W5:Y:S04]  /*e2f0*/  LDL.64 R20, [R16+0x8] ;  /* 0x0000080010147983 */ /* 0x000f680000100a00 */
[----:B------:R-:W5:Y:S04]  /*e300*/  LDL.64 R12, [R16+0x80] ;  /* 0x00008000100c7983 */ /* 0x000f680000100a00 */
[----:B------:R-:W5:Y:S04]  /*e310*/  LDL.64 R10, [R16+0x10] ;  /* 0x00001000100a7983 */ /* 0x000f680000100a00 */
[----:B------:R-:W5:Y:S04]  /*e320*/  LDL.64 R8, [R16+0x88] ;  /* 0x0000880010087983 */ /* 0x000f680000100a00 */
[----:B------:R-:W5:Y:S04]  /*e330*/  LDL.64 R6, [R16+0x18] ;  /* 0x0000180010067983 */ /* 0x000f680000100a00 */
[----:B------:R-:W5:Y:S01]  /*e340*/  LDL.64 R2, [R16+0x90] ;  /* 0x0000900010027983 */ /* 0x000f620000100a00 */
[----:B------:R-:W-:-:S02]  /*e350*/  IMAD R4, R15, UR9, R0 ;  /* 0x000000090f047c24 */ /* 0x000fc4000f8e0200 */
[----:B------:R-:W-:Y:S02]  /*e360*/  VIADD R0, R0, 0x4 ;  /* 0x0000000400007836 */ /* 0x000fe40000000000 */
[----:B--2---:R-:W-:-:S04]  /*e370*/  IMAD R5, R4, R15, R17 ;  /* 0x0000000f04057224 */ /* 0x004fc800078e0211 */
[----:B0-----:R-:W-:-:S04]  /*e380*/  IMAD.WIDE R32, R5, 0x8, R32 ;  /* 0x0000000805207825 */ /* 0x001fc800078e0220 */
[----:B-1----:R-:W-:-:S04]  /*e390*/  IMAD.WIDE R22, R5, 0x8, R22 ;  /* 0x0000000805167825 */ /* 0x002fc800078e0216 */
[----:B------:R-:W-:-:S04]  /*e3a0*/  IMAD.WIDE R24, R15, 0x8, R32 ;  /* 0x000000080f187825 */ /* 0x000fc800078e0220 */
[----:B------:R-:W-:-:S04]  /*e3b0*/  IMAD.WIDE R4, R15, 0x8, R22 ;  /* 0x000000080f047825 */ /* 0x000fc800078e0216 */
[----:B------:R-:W-:-:S04]  /*e3c0*/  IMAD.WIDE R26, R15, 0x8, R24 ;  /* 0x000000080f1a7825 */ /* 0x000fc800078e0218 */
[----:B------:R-:W-:-:S04]  /*e3d0*/  IMAD.WIDE R28, R15, 0x8, R4 ;  /* 0x000000080f1c7825 */ /* 0x000fc800078e0204 */
[----:B------:R-:W-:-:S04]  /*e3e0*/  IMAD.WIDE R34, R15, 0x8, R26 ;  /* 0x000000080f227825 */ /* 0x000fc800078e021a */
[----:B------:R-:W-:Y:S01]  /*e3f0*/  IMAD.WIDE R36, R15, 0x8, R28 ;  /* 0x000000080f247825 */ /* 0x000fe200078e021c */
[----:B---3--:R0:W-:Y:S04]  /*e400*/  STG.E.64 desc[UR10][R32.64], R30 ;  /* 0x0000001e20007986 */ /* 0x0081e8000c101b0a */
[----:B----4-:R0:W-:Y:S04]  /*e410*/  STG.E.64 desc[UR10][R22.64], R18 ;  /* 0x0000001216007986 */ /* 0x0101e8000c101b0a */
[----:B-----5:R0:W-:Y:S04]  /*e420*/  STG.E.64 desc[UR10][R24.64], R20 ;  /* 0x0000001418007986 */ /* 0x0201e8000c101b0a */
[----:B------:R0:W-:Y:S04]  /*e430*/  STG.E.64 desc[UR10][R4.64], R12 ;  /* 0x0000000c04007986 */ /* 0x0001e8000c101b0a */
[----:B------:R0:W-:Y:S04]  /*e440*/  STG.E.64 desc[UR10][R26.64], R10 ;  /* 0x0000000a1a007986 */ /* 0x0001e8000c101b0a */
[----:B------:R0:W-:Y:S04]  /*e450*/  STG.E.64 desc[UR10][R28.64], R8 ;  /* 0x000000081c007986 */ /* 0x0001e8000c101b0a */
[----:B------:R0:W-:Y:S04]  /*e460*/  STG.E.64 desc[UR10][R34.64], R6 ;  /* 0x0000000622007986 */ /* 0x0001e8000c101b0a */
[----:B------:R0:W-:Y:S02]  /*e470*/  STG.E.64 desc[UR10][R36.64], R2 ;  /* 0x0000000224007986 */ /* 0x0001e4000c101b0a */
.L_x_350:
[----:B------:R-:W-:Y:S05]  /*e480*/  @!P0 EXIT ;  /* 0x000000000000894d */ /* 0x000fea0003800000 */
[----:B------:R-:W-:Y:S02]  /*e490*/  ISETP.NE.AND P0, PT, R14, 0x1, PT ;  /* 0x000000010e00780c */ /* 0x000fe40003f05270 */
[----:B0-----:R-:W-:-:S04]  /*e4a0*/  LOP3.LUT R2, R15, 0x1, RZ, 0xc0, !PT ;  /* 0x000000010f027812 */ /* 0x001fc800078ec0ff */
[----:B------:R-:W-:-:S07]  /*e4b0*/  ISETP.NE.U32.AND P1, PT, R2, 0x1, PT ;  /* 0x000000010200780c */ /* 0x000fce0003f25070 */
[----:B------:R-:W-:Y:S06]  /*e4c0*/  @!P0 BRA `(.L_x_351) ;  /* 0x0000000000488947 */ /* 0x000fec0003800000 */
[C---:B------:R-:W-:Y:S01]  /*e4d0*/  IMAD R14, R0.reuse, 0x8, R1 ;  /* 0x00000008000e7824 */ /* 0x040fe200078e0201 */
[----:B--2---:R-:W0:Y:S04]  /*e4e0*/  LDC.64 R4, c[0x0][0x388] ;  /* 0x0000e200ff047b82 */ /* 0x004e280000000a00 */
[----:B------:R-:W2:Y:S04]  /*e4f0*/  LDL.64 R2, [R14] ;  /* 0x000000000e027983 */ /* 0x000ea80000100a00 */
[----:B------:R-:W3:Y:S01]  /*e500*/  LDL.64 R6, [R14+0x78] ;  /* 0x000078000e067983 */ /* 0x000ee20000100a00 */
[----:B------:R-:W1:Y:S03]  /*e510*/  LDC.64 R8, c[0x0][0x390] ;  /* 0x0000e400ff087b82 */ /* 0x000e660000000a00 */
[----:B------:R-:W4:Y:S04]  /*e520*/  LDL.64 R10, [R14+0x8] ;  /* 0x000008000e0a7983 */ /* 0x000f280000100a00 */
[----:B------:R-:W5:Y:S01]  /*e530*/  LDL.64 R18, [R14+0x80] ;  /* 0x000080000e127983 */ /* 0x000f620000100a00 */
[----:B------:R-:W-:Y:S01]  /*e540*/  IMAD R12, R15, UR9, R0 ;  /* 0x000000090f0c7c24 */ /* 0x000fe2000f8e0200 */
[----:B------:R-:W-:-:S03]  /*e550*/  IADD3 R0, PT, PT, R0, 0x2, RZ ;  /* 0x0000000200007810 */ /* 0x000fc60007ffe0ff */
[----:B------:R-:W-:-:S04]  /*e560*/  IMAD R13, R12, R15, R17 ;  /* 0x0000000f0c0d7224 */ /* 0x000fc800078e0211 */
[----:B0-----:R-:W-:-:S04]  /*e570*/  IMAD.WIDE R4, R13, 0x8, R4 ;  /* 0x000000080d047825 */ /* 0x001fc800078e0204 */
[----:B-1----:R-:W-:-:S04]  /*e580*/  IMAD.WIDE R8, R13, 0x8, R8 ;  /* 0x000000080d087825 */ /* 0x002fc800078e0208 */
[----:B------:R-:W-:-:S04]  /*e590*/  IMAD.WIDE R12, R15, 0x8, R4 ;  /* 0x000000080f0c7825 */ /* 0x000fc800078e0204 */
[----:B------:R-:W-:Y:S01]  /*e5a0*/  IMAD.WIDE R20, R15, 0x8, R8 ;  /* 0x000000080f147825 */ /* 0x000fe200078e0208 */
[----:B--2---:R0:W-:Y:S04]  /*e5b0*/  STG.E.64 desc[UR10][R4.64], R2 ;  /* 0x0000000204007986 */ /* 0x0041e8000c101b0a */
[----:B---3--:R0:W-:Y:S04]  /*e5c0*/  STG.E.64 desc[UR10][R8.64], R6 ;  /* 0x0000000608007986 */ /* 0x0081e8000c101b0a */
[----:B----4-:R0:W-:Y:S04]  /*e5d0*/  STG.E.64 desc[UR10][R12.64], R10 ;  /* 0x0000000a0c007986 */ /* 0x0101e8000c101b0a */
[----:B-----5:R0:W-:Y:S02]  /*e5e0*/  STG.E.64 desc[UR10][R20.64], R18 ;  /* 0x0000001214007986 */ /* 0x0201e4000c101b0a */
.L_x_351:
[----:B------:R-:W-:Y:S05]  /*e5f0*/  @P1 EXIT ;  /* 0x000000000000194d */ /* 0x000fea0003800000 */
[----:B0-----:R-:W-:Y:S01]  /*e600*/  IMAD R10, R0, 0x8, R1 ;  /* 0x00000008000a7824 */ /* 0x001fe200078e0201 */
[----:B--2---:R-:W0:Y:S04]  /*e610*/  LDC.64 R4, c[0x0][0x388] ;  /* 0x0000e200ff047b82 */ /* 0x004e280000000a00 */
[----:B------:R-:W2:Y:S04]  /*e620*/  LDL.64 R2, [R10] ;  /* 0x000000000a027983 */ /* 0x000ea80000100a00 */
[----:B------:R-:W3:Y:S01]  /*e630*/  LDL.64 R6, [R10+0x78] ;  /* 0x000078000a067983 */ /* 0x000ee20000100a00 */
[----:B------:R-:W1:Y:S01]  /*e640*/  LDC.64 R8, c[0x0][0x390] ;  /* 0x0000e400ff087b82 */ /* 0x000e620000000a00 */
[----:B------:R-:W-:-:S04]  /*e650*/  IMAD R0, R15, UR9, R0 ;  /* 0x000000090f007c24 */ /* 0x000fc8000f8e0200 */
[----:B------:R-:W-:-:S04]  /*e660*/  IMAD R15, R0, R15, R17 ;  /* 0x0000000f000f7224 */ /* 0x000fc800078e0211 */
[----:B0-----:R-:W-:-:S04]  /*e670*/  IMAD.WIDE R4, R15, 0x8, R4 ;  /* 0x000000080f047825 */ /* 0x001fc800078e0204 */
[----:B-1----:R-:W-:Y:S01]  /*e680*/  IMAD.WIDE R8, R15, 0x8, R8 ;  /* 0x000000080f087825 */ /* 0x002fe200078e0208 */
[----:B--2---:R-:W-:Y:S04]  /*e690*/  STG.E.64 desc[UR10][R4.64], R2 ;  /* 0x0000000204007986 */ /* 0x004fe8000c101b0a */
[----:B---3--:R-:W-:Y:S01]  /*e6a0*/  STG.E.64 desc[UR10][R8.64], R6 ;  /* 0x0000000608007986 */ /* 0x008fe2000c101b0a */
[----:B------:R-:W-:Y:S05]  /*e6b0*/  EXIT ;  /* 0x000000000000794d */ /* 0x000fea0003800000 */
        .weak           $__internal_2_$__cuda_sm20_dblrcp_rn_slowpath_v3
        .type           $__internal_2_$__cuda_sm20_dblrcp_rn_slowpath_v3,@function
        .size           $__internal_2_$__cuda_sm20_dblrcp_rn_slowpath_v3,($__internal_3_$__cuda_sm20_dsqrt_rn_f64_mediumpath_v1 - $__internal_2_$__cuda_sm20_dblrcp_rn_slowpath_v3)
$__internal_2_$__cuda_sm20_dblrcp_rn_slowpath_v3:
[----:B------:R-:W-:Y:S01]  /*e6c0*/  IMAD.MOV.U32 R6, RZ, RZ, R14 ;  /* 0x000000ffff067224 */ /* 0x000fe200078e000e */
[----:B------:R-:W-:Y:S01]  /*e6d0*/  MOV R7, R15 ;  /* 0x0000000f00077202 */ /* 0x000fe20000000f00 */
[----:B------:R-:W-:Y:S05]  /*e6e0*/  BSSY.RECONVERGENT B2, `(.L_x_352) ;  /* 0x0000025000027945 */ /* 0x000fea0003800200 */
[----:B------:R-:W-:-:S14]  /*e6f0*/  DSETP.GTU.AND P0, PT, |R6|, +INF , PT ;  /* 0x7ff000000600742a */ /* 0x000fdc0003f0c200 */
        /* <DEDUP_REMOVED lines=23> */
.L_x_355:
        /* <DEDUP_REMOVED lines=10> */
.L_x_353:
[----:B------:R-:W-:Y:S01]  /*e910*/  LOP3.LUT R15, R7, 0x80000, RZ, 0xfc, !PT ;  /* 0x00080000070f7812 */ /* 0x000fe200078efcff */
[----:B------:R-:W-:-:S07]  /*e920*/  IMAD.MOV.U32 R14, RZ, RZ, R6 ;  /* 0x000000ffff0e7224 */ /* 0x000fce00078e0006 */
.L_x_354:
[----:B------:R-:W-:Y:S05]  /*e930*/  BSYNC.RECONVERGENT B2 ;  /* 0x0000000000027941 */ /* 0x000fea0003800200 */
.L_x_352:
[----:B------:R-:W-:Y:S01]  /*e940*/  IMAD.MOV.U32 R6, RZ, RZ, R16 ;  /* 0x000000ffff067224 */ /* 0x000fe200078e0010 */
[----:B------:R-:W-:Y:S01]  /*e950*/  MOV R11, R15 ;  /* 0x0000000f000b7202 */ /* 0x000fe20000000f00 */
[----:B------:R-:W-:Y:S02]  /*e960*/  IMAD.MOV.U32 R7, RZ, RZ, 0x0 ;  /* 0x00000000ff077424 */ /* 0x000fe400078e00ff */
[----:B------:R-:W-:Y:S02]  /*e970*/  IMAD.MOV.U32 R10, RZ, RZ, R14 ;  /* 0x000000ffff0a7224 */ /* 0x000fe400078e000e */
[----:B------:R-:W-:Y:S05]  /*e980*/  RET.REL.NODEC R6 `(_Z30decode_rows_cubic_kernel_fixedPdS_S_diii) ;  /* 0xffffff14069c7950 */ /* 0x000fea0003c3ffff */
        .weak           $__internal_3_$__cuda_sm20_dsqrt_rn_f64_mediumpath_v1
        .type           $__internal_3_$__cuda_sm20_dsqrt_rn_f64_mediumpath_v1,@function
        .size           $__internal_3_$__cuda_sm20_dsqrt_rn_f64_mediumpath_v1,($_Z30decode_rows_cubic_kernel_fixedPdS_S_diii$__internal_accurate_pow - $__internal_3_$__cuda_sm20_dsqrt_rn_f64_mediumpath_v1)
$__internal_3_$__cuda_sm20_dsqrt_rn_f64_mediumpath_v1:
        /* <DEDUP_REMOVED lines=12> */
.L_x_357:
        /* <DEDUP_REMOVED lines=24> */
.L_x_359:
[----:B------:R-:W-:-:S11]  /*ebd0*/  DADD R14, R12, R12 ;  /* 0x000000000c0e7229 */ /* 0x000fd6000000000c */
.L_x_358:
[----:B------:R-:W-:Y:S05]  /*ebe0*/  BSYNC.RECONVERGENT B3 ;  /* 0x0000000000037941 */ /* 0x000fea0003800200 */
.L_x_356:
[----:B------:R-:W-:Y:S02]  /*ebf0*/  HFMA2 R13, -RZ, RZ, 0, 0 ;  /* 0x00000000ff0d7431 */ /* 0x000fe400000001ff */
[----:B------:R-:W-:Y:S01]  /*ec00*/  IMAD.MOV.U32 R12, RZ, RZ, R16 ;  /* 0x000000ffff0c7224 */ /* 0x000fe200078e0010 */
[----:B------:R-:W-:Y:S01]  /*ec10*/  MOV R26, R14 ;  /* 0x0000000e001a7202 */ /* 0x000fe20000000f00 */
[----:B------:R-:W-:Y:S02]  /*ec20*/  IMAD.MOV.U32 R27, RZ, RZ, R15 ;  /* 0x000000ffff1b7224 */ /* 0x000fe400078e000f */
[----:B------:R-:W-:Y:S05]  /*ec30*/  RET.REL.NODEC R12 `(_Z30decode_rows_cubic_kernel_fixedPdS_S_diii) ;  /* 0xffffff100cf07950 */ /* 0x000fea0003c3ffff */
        .type           $_Z30decode_rows_cubic_kernel_fixedPdS_S_diii$__internal_accurate_pow,@function
        .size           $_Z30decode_rows_cubic_kernel_fixedPdS_S_diii$__internal_accurate_pow,(.L_x_550 - $_Z30decode_rows_cubic_kernel_fixedPdS_S_diii$__internal_accurate_pow)
$_Z30decode_rows_cubic_kernel_fixedPdS_S_diii$__internal_accurate_pow:
        /* <DEDUP_REMOVED lines=15> */
[----:B------:R-:W-:-:S06]  /*ed30*/  @P3 MOV R13, R11 ;  /* 0x0000000b000d3202 */ /* 0x000fcc0000000f00 */
[C---:B------:R-:W-:Y:S02]  /*ed40*/  DADD R22, R12.reuse, 1 ;  /* 0x3ff000000c167429 */ /* 0x040fe40000000000 */
[----:B------:R-:W-:-:S04]  /*ed50*/  DADD R12, R12, -1 ;  /* 0xbff000000c0c7429 */ /* 0x000fc80000000000 */
        /* <DEDUP_REMOVED lines=32> */
[----:B------:R-:W-:-:S03]  /*ef60*/  DMUL R28, R30, R18 ;  /* 0x000000121e1c7228 */ /* 0x000fc60000000000 */
[----:B------:R-:W-:-:S08]  /*ef70*/  DFMA R12, R26, R24, UR4 ;  /* 0x000000041a0c7e2b */ /* 0x000fd00008000018 */
[----:B------:R-:W-:Y:S01]  /*ef80*/  DADD R22, -R12, UR4 ;  /* 0x000000040c167e29 */ /* 0x000fe20008000100 */
[----:B------:R-:W-:Y:S01]  /*ef90*/  UMOV UR4, 0xb9e7b0 ;  /* 0x00b9e7b000047882 */ /* 0x000fe20000000000 */
[----:B------:R-:W-:-:S06]  /*efa0*/  UMOV UR5, 0x3c46a4cb ;  /* 0x3c46a4cb00057882 */ /* 0x000fcc0000000000 */
[----:B------:R-:W-:Y:S02]  /*efb0*/  DFMA R22, R26, R24, R22 ;  /* 0x000000181a16722b */ /* 0x000fe40000000016 */
[----:B------:R-:W-:Y:S01]  /*efc0*/  DFMA R24, R30, R30, -R18 ;  /* 0x0000001e1e18722b */ /* 0x000fe20000000812 */
[----:B------:R-:W-:Y:S02]  /*efd0*/  VIADD R27, R15, 0x100000 ;  /* 0x001000000f1b7836 */ /* 0x000fe40000000000 */
[----:B------:R-:W-:-:S06]  /*efe0*/  IMAD.MOV.U32 R26, RZ, RZ, R14 ;  /* 0x000000ffff1a7224 */ /* 0x000fcc00078e000e */
        /* <DEDUP_REMOVED lines=19> */
[----:B------:R-:W-:Y:S01]  /*f120*/  DADD R30, R22, R30 ;  /* 0x00000000161e7229 */ /* 0x000fe2000000001e */
[----:B------:R-:W-:Y:S02]  /*f130*/  SHF.R.U32.HI R22, RZ, 0x14, R35 ;  /* 0x00000014ff167819 */ /* 0x000fe40000011623 */
[----:B------:R-:W-:-:S05]  /*f140*/  @!P2 LEA.HI R22, R33, 0xffffffca, RZ, 0xc ;  /* 0xffffffca2116a811 */ /* 0x000fca00078f60ff */
[----:B------:R-:W-:Y:S01]  /*f150*/  DADD R12, R12, R30 ;  /* 0x000000000c0c7229 */ /* 0x000fe2000000001e */
[C---:B------:R-:W-:Y:S01]  /*f160*/  IADD3 R11, PT, PT, R22.reuse, -0x3ff, RZ ;  /* 0xfffffc01160b7810 */ /* 0x040fe20007ffe0ff */
[----:B------:R-:W-:-:S06]  /*f170*/  @P3 VIADD R11, R22, 0xfffffc02 ;  /* 0xfffffc02160b3836 */ /* 0x000fcc0000000000 */
        /* <DEDUP_REMOVED lines=79> */
.L_x_360:
[----:B------:R-:W-:Y:S01]  /*f670*/  DFMA R18, R18, R22, R22 ;  /* 0x000000161212722b */ /* 0x000fe20000000016 */
[----:B------:R-:W-:Y:S01]  /*f680*/  MOV R12, R16 ;  /* 0x00000010000c7202 */ /* 0x000fe20000000f00 */
[----:B------:R-:W-:Y:S01]  /*f690*/  DSETP.NEU.AND P2, PT, |R22|, +INF , PT ;  /* 0x7ff000001600742a */ /* 0x000fe20003f4d200 */
[----:B------:R-:W-:-:S07]  /*f6a0*/  IMAD.MOV.U32 R13, RZ, RZ, 0x0 ;  /* 0x00000000ff0d7424 */ /* 0x000fce00078e00ff */
[----:B------:R-:W-:Y:S02]  /*f6b0*/  FSEL R14, R22, R18, !P2 ;  /* 0x00000012160e7208 */ /* 0x000fe40005000000 */
[----:B------:R-:W-:Y:S01]  /*f6c0*/  FSEL R18, R23, R19, !P2 ;  /* 0x0000001317127208 */ /* 0x000fe20005000000 */
[----:B------:R-:W-:Y:S06]  /*f6d0*/  RET.REL.NODEC R12 `(_Z30decode_rows_cubic_kernel_fixedPdS_S_diii) ;  /* 0xffffff080c487950 */ /* 0x000fec0003c3ffff */
.L_x_361:
        /* <DEDUP_REMOVED lines=10> */
.L_x_550:


//--------------------- .text._Z33decode_columns_cubic_kernel_fixedPdS_S_diii --------------------------
	.section	.text._Z33decode_columns_cubic_kernel_fixedPdS_S_diii,"ax",@progbits
	.align	128
        .global         _Z33decode_columns_cubic_kernel_fixedPdS_S_diii
        .type           _Z33decode_columns_cubic_kernel_fixedPdS_S_diii,@function
        .size           _Z33decode_columns_cubic_kernel_fixedPdS_S_diii,(.L_x_553 - _Z33decode_columns_cubic_kernel_fixedPdS_S_diii)
        .other          _Z33decode_columns_cubic_kernel_fixedPdS_S_diii,@"STO_CUDA_ENTRY STV_DEFAULT"
_Z33decode_columns_cubic_kernel_fixedPdS_S_diii:
.text._Z33decode_columns_cubic_kernel_fixedPdS_S_diii:
        /* <DEDUP_REMOVED lines=17> */
[C---:B------:R-:W-:Y:S01]  /*0110*/  IMAD R3, R6.reuse, UR4, RZ ;  /* 0x0000000406037c24 */ /* 0x040fe2000f8e02ff */
[----:B------:R-:W0:Y:S01]  /*0120*/  LDCU.64 UR8, c[0x0][0x358] ;  /* 0x00006b00ff0877ac */ /* 0x000e220008000a00 */
[----:B------:R-:W-:Y:S01]  /*0130*/  IMAD R17, R6, UR5, R19 ;  /* 0x0000000506117c24 */ /* 0x000fe2000f8e0213 */
[----:B------:R-:W-:Y:S01]  /*0140*/  ISETP.GE.U32.AND P0, PT, R0, 0xf, PT ;  /* 0x0000000f0000780c */ /* 0x000fe20003f06070 */
[-C--:B------:R-:W-:Y:S01]  /*0150*/  IMAD R3, R3, R6.reuse, RZ ;  /* 0x0000000603037224 */ /* 0x080fe200078e02ff */
[----:B------:R-:W-:Y:S01]  /*0160*/  LOP3.LUT R7, R2, 0x3, RZ, 0xc0, !PT ;  /* 0x0000000302077812 */ /* 0x000fe200078ec0ff */
[----:B------:R-:W-:Y:S01]  /*0170*/  IMAD.X R21, RZ, RZ, RZ, P1 ;  /* 0x000000ffff157224 */ /* 0x000fe200008e06ff */
[----:B------:R-:W-:Y:S01]  /*0180*/  ISETP.NE.AND P1, PT, R34, RZ, PT ;  /* 0x000000ff2200720c */ /* 0x000fe20003f25270 */
[----:B------:R-:W-:-:S02]  /*0190*/  IMAD R3, R3, R6, RZ ;  /* 0x0000000603037224 */ /* 0x000fc400078e02ff */
[----:B------:R-:W-:Y:S02]  /*01a0*/  IMAD.MOV.U32 R18, RZ, RZ, RZ ;  /* 0x000000ffff127224 */ /* 0x000fe400078e00ff */
[----:B------:R-:W-:-:S04]  /*01b0*/  IMAD R17, R17, R6, R3 ;  /* 0x0000000611117224 */ /* 0x000fc800078e0203 */
[----:B------:R-:W-:Y:S05]  /*01c0*/  @!P0 BRA `(.L_x_362) ;  /* 0x0000000400308947 */ /* 0x000fea0003800000 */
[----:B------:R-:W-:Y:S01]  /*01d0*/  HFMA2 R35, -RZ, RZ, 0, 0 ;  /* 0x00000000ff237431 */ /* 0x000fe200000001ff */
[----:B------:R-:W-:-:S07]  /*01e0*/  LOP3.LUT R18, R6, 0xfffffff0, RZ, 0xc0, !PT ;  /* 0xfffffff006127812 */ /* 0x000fce00078ec0ff */
.L_x_363:
[----:B-1----:R-:W1:Y:S01]  /*01f0*/  LDC.64 R32, c[0x0][0x380] ;  /* 0x0000e000ff207b82 */ /* 0x002e620000000a00 */
[----:B------:R-:W-:-:S07]  /*0200*/  IMAD.IADD R5, R17, 0x1, R35 ;  /* 0x0000000111057824 */ /* 0x000fce00078e0223 */
[----:B------:R-:W2:Y:S01]  /*0210*/  LDC.64 R2, c[0x0][0x390] ;  /* 0x0000e400ff027b82 */ /* 0x000ea20000000a00 */
[----:B-1----:R-:W-:-:S05]  /*0220*/  IMAD.WIDE R32, R5, 0x8, R32 ;  /* 0x0000000805207825 */ /* 0x002fca00078e0220 */
[----:B0-----:R-:W3:Y:S01]  /*0230*/  LDG.E.64 R24, desc[UR8][R32.64] ;  /* 0x0000000820187981 */ /* 0x001ee2000c1e1b00 */
[----:B--2---:R-:W-:-:S03]  /*0240*/  IMAD.WIDE R2, R5, 0x8, R2 ;  /* 0x0000000805027825 */ /* 0x004fc600078e0202 */
[----:B------:R-:W2:Y:S01]  /*0250*/  LDG.E.64 R12, desc[UR8][R32.64+0x8] ;  /* 0x00000808200c7981 */ /* 0x000ea2000c1e1b00 */
[----:B------:R-:W3:Y:S03]  /*0260*/  LDC.64 R4, c[0x0][0x398] ;  /* 0x0000e600ff047b82 */ /* 0x000ee60000000a00 */
[----:B------:R-:W4:Y:S04]  /*0270*/  LDG.E.64 R28, desc[UR8][R32.64+0x10] ;  /* 0x00001008201c7981 */ /* 0x000f28000c1e1b00 */
[----:B------:R-:W3:Y:S04]  /*0280*/  LDG.E.64 R22, desc[UR8][R2.64] ;  /* 0x0000000802167981 */ /* 0x000ee8000c1e1b00 */
[----:B------:R-:W2:Y:S04]  /*0290*/  LDG.E.64 R10, desc[UR8][R2.64+0x8] ;  /* 0x00000808020a7981 */ /* 0x000ea8000c1e1b00 */
[----:B------:R-:W4:Y:S04]  /*02a0*/  LDG.E.64 R8, desc[UR8][R2.64+0x10] ;  /* 0x0000100802087981 */ /* 0x000f28000c1e1b00 */
[----:B------:R-:W5:Y:S04]  /*02b0*/  LDG.E.64 R26, desc[UR8][R32.64+0x18] ;  /* 0x00001808201a7981 */ /* 0x000f68000c1e1b00 */
[----:B------:R-:W5:Y:S04]  /*02c0*/  LDG.E.64 R14, desc[UR8][R2.64+0x18] ;  /* 0x00001808020e7981 */ /* 0x000f68000c1e1b00 */
[----:B------:R-:W5:Y:S01]  /*02d0*/  LDG.E.64 R30, desc[UR8][R32.64+0x28] ;  /* 0x00002808201e7981 */ /* 0x000f62000c1e1b00 */
[----:B---3--:R-:W-:-:S03]  /*02e0*/  DFMA R22, R22, R4, R24 ;  /* 0x000000041616722b */ /* 0x008fc60000000018 */
[----:B------:R-:W3:Y:S01]  /*02f0*/  LDG.E.64 R24, desc[UR8][R2.64+0x20] ;  /* 0x0000200802187981 */ /* 0x000ee2000c1e1b00 */
[----:B--2---:R-:W-:-:S03]  /*0300*/  DFMA R10, R10, R4, R12 ;  /* 0x000000040a0a722b */ /* 0x004fc6000000000c */
[----:B------:R-:W3:Y:S01]  /*0310*/  LDG.E.64 R12, desc[UR8][R32.64+0x20] ;  /* 0x00002008200c7981 */ /* 0x000ee2000c1e1b00 */
[----:B----4-:R-:W-:-:S03]  /*0320*/  DFMA R28, R8, R4, R28 ;  /* 0x00000004081c722b */ /* 0x010fc6000000001c */
[----:B------:R-:W2:Y:S01]  /*0330*/  LDG.E.64 R8, desc[UR8][R2.64+0x28] ;  /* 0x0000280802087981 */ /* 0x000ea2000c1e1b00 */
[----:B------:R-:W-:Y:S01]  /*0340*/  IMAD R37, R35, 0x8, R20 ;  /* 0x0000000823257824 */ /* 0x000fe200078e0214 */
[----:B-----5:R-:W-:-:S04]  /*0350*/  DFMA R14, R14, R4, R26 ;  /* 0x000000040e0e722b */ /* 0x020fc8000000001a */
[----:B------:R0:W-:Y:S04]  /*0360*/  STL.64 [R37+0x8], R10 ;  /* 0x0000080a25007387 */ /* 0x0001e80000100a00 */
[----:B------:R-:W4:Y:S04]  /*0370*/  LDG.E.64 R26, desc[UR8][R2.64+0x30] ;  /* 0x00003008021a7981 */ /* 0x000f28000c1e1b00 */
[----:B0-----:R-:W5:Y:S01]  /*0380*/  LDG.E.64 R10, desc[UR8][R2.64+0x38] ;  /* 0x00003808020a7981 */ /* 0x001f62000c1e1b00 */
[----:B---3--:R-:W-:-:S03]  /*0390*/  DFMA R24, R24, R4, R12 ;  /* 0x000000041818722b */ /* 0x008fc6000000000c */
[----:B------:R-:W4:Y:S01]  /*03a0*/  LDG.E.64 R12, desc[UR8][R32.64+0x30] ;  /* 0x00003008200c7981 */ /* 0x000f22000c1e1b00 */
[----:B--2---:R-:W-:-:S03]  /*03b0*/  DFMA R30, R8, R4, R30 ;  /* 0x00000004081e722b */ /* 0x004fc6000000001e */
[----:B------:R-:W5:Y:S04]  /*03c0*/  LDG.E.64 R8, desc[UR8][R32.64+0x38] ;  /* 0x0000380820087981 */ /* 0x000f68000c1e1b00 */
[----:B------:R0:W-:Y:S04]  /*03d0*/  STL.64 [R37], R22 ;  /* 0x0000001625007387 */ /* 0x0001e80000100a00 */
[----:B------:R1:W-:Y:S04]  /*03e0*/  STL.64 [R37+0x18], R14 ;  /* 0x0000180e25007387 */ /* 0x0003e80000100a00 */
[----:B0-----:R-:W2:Y:S04]  /*03f0*/  LDG.E.64 R22, desc[UR8][R32.64+0x40] ;  /* 0x0000400820167981 */ /* 0x001ea8000c1e1b00 */
[----:B-1----:R-:W3:Y:S01]  /*0400*/  LDG.E.64 R14, desc[UR8][R2.64+0x48] ;  /* 0x00004808020e7981 */ /* 0x002ee2000c1e1b00 */
[----:B----4-:R-:W-:-:S03]  /*0410*/  DFMA R26, R26, R4, R12 ;  /* 0x000000041a1a722b */ /* 0x010fc6000000000c */
[----:B------:R-:W3:Y:S01]  /*0420*/  LDG.E.64 R12, desc[UR8][R32.64+0x48] ;  /* 0x00004808200c7981 */ /* 0x000ee2000c1e1b00 */
[----:B-----5:R-:W-:-:S03]  /*0430*/  DFMA R8, R10, R4, R8 ;  /* 0x000000040a08722b */ /* 0x020fc60000000008 */
[----:B------:R-:W2:Y:S04]  /*0440*/  LDG.E.64 R10, desc[UR8][R2.64+0x40] ;  /* 0x00004008020a7981 */ /* 0x000ea8000c1e1b00 */
[----:B------:R0:W-:Y:S04]  /*0450*/  STL.64 [R37+0x10], R28 ;  /* 0x0000101c25007387 */ /* 0x0001e80000100a00 */
[----:B------:R1:W-:Y:S04]  /*0460*/  STL.64 [R37+0x20], R24 ;  /* 0x0000201825007387 */ /* 0x0003e80000100a00 */
[----:B0-----:R-:W4:Y:S04]  /*0470*/  LDG.E.64 R28, desc[UR8][R32.64+0x50] ;  /* 0x00005008201c7981 */ /* 0x001f28000c1e1b00 */
[----:B-1----:R-:W5:Y:S01]  /*0480*/  LDG.E.64 R24, desc[UR8][R32.64+0x58] ;  /* 0x0000580820187981 */ /* 0x002f62000c1e1b00 */
[----:B---3--:R-:W-:-:S03]  /*0490*/  DFMA R12, R14, R4, R12 ;  /* 0x000000040e0c722b */ /* 0x008fc6000000000c */
[----:B------:R-:W4:Y:S01]  /*04a0*/  LDG.E.64 R14, desc[UR8][R2.64+0x50] ;  /* 0x00005008020e7981 */ /* 0x000f22000c1e1b00 */
[----:B--2---:R-:W-:-:S03]  /*04b0*/  DFMA R10, R10, R4, R22 ;  /* 0x000000040a0a722b */ /* 0x004fc60000000016 */
[----:B------:R-:W5:Y:S04]  /*04c0*/  LDG.E.64 R22, desc[UR8][R2.64+0x58] ;  /* 0x0000580802167981 */ /* 0x000f68000c1e1b00 */
[----:B------:R0:W-:Y:S04]  /*04d0*/  STL.64 [R37+0x28], R30 ;  /* 0x0000281e25007387 */ /* 0x0001e80000100a00 */
[----:B------:R1:W-:Y:S04]  /*04e0*/  STL.64 [R37+0x30], R26 ;  /* 0x0000301a25007387 */ /* 0x0003e80000100a00 */
[----:B0-----:R-:W2:Y:S04]  /*04f0*/  LDG.E.64 R30, desc[UR8][R2.64+0x68] ;  /* 0x00006808021e7981 */ /* 0x001ea8000c1e1b00 */
[----:B-1----:R-:W3:Y:S01]  /*0500*/  LDG.E.64 R26, desc[UR8][R2.64+0x60] ;  /* 0x00006008021a7981 */ /* 0x002ee2000c1e1b00 */
[----:B----4-:R-:W-:-:S03]  /*0510*/  DFMA R14, R14, R4, R28 ;  /* 0x000000040e0e722b */ /* 0x010fc6000000001c */
[----:B------:R-:W2:Y:S01]  /*0520*/  LDG.E.64 R28, desc[UR8][R32.64+0x68] ;  /* 0x00006808201c7981 */ /* 0x000ea2000c1e1b00 */
[----:B-----5:R-:W-:-:S03]  /*0530*/  DFMA R22, R22, R4, R24 ;  /* 0x000000041616722b */ /* 0x020fc60000000018 */
[----:B------:R-:W3:Y:S04]  /*0540*/  LDG.E.64 R24, desc[UR8][R32.64+0x60] ;  /* 0x0000600820187981 */ /* 0x000ee8000c1e1b00 */
[----:B------:R0:W-:Y:S04]  /*0550*/  STL.64 [R37+0x38], R8 ;  /* 0x0000380825007387 */ /* 0x0001e80000100a00 */
[----:B0-----:R-:W4:Y:S04]  /*0560*/  LDG.E.64 R8, desc[UR8][R2.64+0x70] ;  /* 0x0000700802087981 */ /* 0x001f28000c1e1b00 */
[----:B------:R-:W5:Y:S01]  /*0570*/  LDG.E.64 R2, desc[UR8][R2.64+0x78] ;  /* 0x0000780802027981 */ /* 0x000f62000c1e1b00 */
[----:B--2---:R-:W-:-:S03]  /*0580*/  DFMA R28, R30, R4, R28 ;  /* 0x000000041e1c722b */ /* 0x004fc6000000001c */
[----:B------:R-:W5:Y:S01]  /*0590*/  LDG.E.64 R30, desc[UR8][R32.64+0x78] ;  /* 0x00007808201e7981 */ /* 0x000f62000c1e1b00 */
[----:B---3--:R-:W-:-:S03]  /*05a0*/  DFMA R24, R26, R4, R24 ;  /* 0x000000041a18722b */ /* 0x008fc60000000018 */
[----:B------:R-:W4:Y:S01]  /*05b0*/  LDG.E.64 R26, desc[UR8][R32.64+0x70] ;  /* 0x00007008201a7981 */ /* 0x000f22000c1e1b00 */
[----:B------:R-:W-:-:S03]  /*05c0*/  VIADD R35, R35, 0x10 ;  /* 0x0000001023237836 */ /* 0x000fc60000000000 */
[----:B------:R1:W-:Y:S04]  /*05d0*/  STL.64 [R37+0x40], R10 ;  /* 0x0000400a25007387 */ /* 0x0003e80000100a00 */
[----:B------:R1:W-:Y:S04]  /*05e0*/  STL.64 [R37+0x48], R12 ;  /* 0x0000480c25007387 */ /* 0x0003e80000100a00 */
[----:B------:R1:W-:Y:S04]  /*05f0*/  STL.64 [R37+0x50], R14 ;  /* 0x0000500e25007387 */ /* 0x0003e80000100a00 */
[----:B------:R1:W-:Y:S04]  /*0600*/  STL.64 [R37+0x58], R22 ;  /* 0x0000581625007387 */ /* 0x0003e80000100a00 */
[----:B------:R1:W-:Y:S04]  /*0610*/  STL.64 [R37+0x60], R24 ;  /* 0x0000601825007387 */ /* 0x0003e80000100a00 */
[----:B------:R1:W-:Y:S01]  /*0620*/  STL.64 [R37+0x68], R28 ;  /* 0x0000681c25007387 */ /* 0x0003e20000100a00 */
[----:B------:R-:W-:Y:S01]  /*0630*/  ISETP.NE.AND P0, PT, R35, R18, PT ;  /* 0x000000122300720c */ /* 0x000fe20003f05270 */
[----:B-----5:R-:W-:-:S02]  /*0640*/  DFMA R30, R2, R4, R30 ;  /* 0x00000004021e722b */ /* 0x020fc4000000001e */
[----:B----4-:R-:W-:-:S05]  /*0650*/  DFMA R26, R8, R4, R26 ;  /* 0x00000004081a722b */ /* 0x010fca000000001a */
[----:B------:R1:W-:Y:S04]  /*0660*/  STL.64 [R37+0x78], R30 ;  /* 0x0000781e25007387 */ /* 0x0003e80000100a00 */
[----:B------:R1:W-:Y:S01]  /*0670*/  STL.64 [R37+0x70], R26 ;  /* 0x0000701a25007387 */ /* 0x0003e20000100a00 */
[----:B------:R-:W-:Y:S05]  /*0680*/  @P0 BRA `(.L_x_363) ;  /* 0xfffffff800d80947 */ /* 0x000fea000383ffff */
.L_x_362:
[C---:B------:R-:W-:Y:S01]  /*0690*/  VIADD R2, R1.reuse, 0x168 ;  /* 0x0000016801027836 */ /* 0x040fe20000000000 */
[----:B------:R-:W-:Y:S01]  /*06a0*/  IADD3 R3, PT, PT, R1, 0x1e0, RZ ;  /* 0x000001e001037810 */ /* 0x000fe20007ffe0ff */
[----:B------:R-:W-:Y:S06]  /*06b0*/  @!P1 BRA `(.L_x_364) ;  /* 0x0000000400689947 */ /* 0x000fec0003800000 */
[----:B------:R-:W-:Y:S02]  /*06c0*/  ISETP.GE.U32.AND P0, PT, R34, 0x8, PT ;  /* 0x000000082200780c */ /* 0x000fe40003f06070 */
[----:B------:R-:W-:-:S04]  /*06d0*/  LOP3.LUT R16, R6, 0x7, RZ, 0xc0, !PT ;  /* 0x0000000706107812 */ /* 0x000fc800078ec0ff */
[----:B------:R-:W-:-:S07]  /*06e0*/  ISETP.NE.AND P1, PT, R16, RZ, PT ;  /* 0x000000ff1000720c */ /* 0x000fce0003f25270 */
[----:B------:R-:W-:Y:S06]  /*06f0*/  @!P0 BRA `(.L_x_365) ;  /* 0x0000000000a08947 */ /* 0x000fec0003800000 */
[----:B------:R-:W2:Y:S01]  /*0700*/  LDC.64 R34, c[0x0][0x380] ;  /* 0x0000e000ff227b82 */ /* 0x000ea20000000a00 */
[----:B------:R-:W-:-:S07]  /*0710*/  IMAD.IADD R9, R17, 0x1, R18 ;  /* 0x0000000111097824 */ /* 0x000fce00078e0212 */
[----:B------:R-:W3:Y:S01]  /*0720*/  LDC.64 R4, c[0x0][0x390] ;  /* 0x0000e400ff047b82 */ /* 0x000ee20000000a00 */
[----:B--2---:R-:W-:-:S05]  /*0730*/  IMAD.WIDE R34, R9, 0x8, R34 ;  /* 0x0000000809227825 */ /* 0x004fca00078e0222 */
[----:B01----:R-:W2:Y:S01]  /*0740*/  LDG.E.64 R30, desc[UR8][R34.64] ;  /* 0x00000008221e7981 */ /* 0x003ea2000c1e1b00 */
[----:B---3--:R-:W-:-:S03]  /*0750*/  IMAD.WIDE R4, R9, 0x8, R4 ;  /* 0x0000000809047825 */ /* 0x008fc600078e0204 */
[----:B------:R-:W3:Y:S01]  /*0760*/  LDG.E.64 R28, desc[UR8][R34.64+0x8] ;  /* 0x00000808221c7981 */ /* 0x000ee2000c1e1b00 */
[----:B------:R-:W2:Y:S03]  /*0770*/  LDC.64 R8, c[0x0][0x398] ;  /* 0x0000e600ff087b82 */ /* 0x000ea60000000a00 */
[----:B------:R-:W4:Y:S04]  /*0780*/  LDG.E.64 R26, desc[UR8][R34.64+0x10] ;  /* 0x00001008221a7981 */ /* 0x000f28000c1e1b00 */
[----:B------:R-:W5:Y:S04]  /*0790*/  LDG.E.64 R22, desc[UR8][R34.64+0x18] ;  /* 0x0000180822167981 */ /* 0x000f68000c1e1b00 */
[----:B------:R-:W2:Y:S04]  /*07a0*/  LDG.E.64 R10, desc[UR8][R4.64] ;  /* 0x00000008040a7981 */ /* 0x000ea8000c1e1b00 */
[----:B------:R-:W3:Y:S04]  /*07b0*/  LDG.E.64 R12, desc[UR8][R4.64+0x8] ;  /* 0x00000808040c7981 */ /* 0x000ee8000c1e1b00 */
[----:B------:R-:W4:Y:S04]  /*07c0*/  LDG.E.64 R14, desc[UR8][R4.64+0x10] ;  /* 0x00001008040e7981 */ /* 0x000f28000c1e1b00 */
[----:B------:R-:W5:Y:S04]  /*07d0*/  LDG.E.64 R24, desc[UR8][R4.64+0x18] ;  /* 0x0000180804187981 */ /* 0x000f68000c1e1b00 */
[----:B------:R-:W5:Y:S04]  /*07e0*/  LDG.E.64 R32, desc[UR8][R34.64+0x38] ;  /* 0x0000380822207981 */ /* 0x000f68000c1e1b00 */
[----:B------:R-:W5:Y:S01]  /*07f0*/  LDG.E.64 R36, desc[UR8][R4.64+0x38] ;  /* 0x0000380804247981 */ /* 0x000f62000c1e1b00 */
[----:B--2---:R-:W-:-:S03]  /*0800*/  DFMA R10, R10, R8, R30 ;  /* 0x000000080a0a722b */ /* 0x004fc6000000001e */
[----:B------:R-:W2:Y:S01]  /*0810*/  LDG.E.64 R30, desc[UR8][R34.64+0x20] ;  /* 0x00002008221e7981 */ /* 0x000ea2000c1e1b00 */
[----:B---3--:R-:W-:-:S03]  /*0820*/  DFMA R12, R12, R8, R28 ;  /* 0x000000080c0c722b */ /* 0x008fc6000000001c */
[----:B------:R-:W3:Y:S01]  /*0830*/  LDG.E.64 R28, desc[UR8][R34.64+0x28] ;  /* 0x00002808221c7981 */ /* 0x000ee2000c1e1b00 */
[----:B----4-:R-:W-:-:S03]  /*0840*/  DFMA R14, R14, R8, R26 ;  /* 0x000000080e0e722b */ /* 0x010fc6000000001a */
[----:B------:R-:W3:Y:S01]  /*0850*/  LDG.E.64 R26, desc[UR8][R4.64+0x28] ;  /* 0x00002808041a7981 */ /* 0x000ee2000c1e1b00 */
[----:B-----5:R-:W-:-:S03]  /*0860*/  DFMA R22, R24, R8, R22 ;  /* 0x000000081816722b */ /* 0x020fc60000000016 */
[----:B------:R-:W2:Y:S01]  /*0870*/  LDG.E.64 R24, desc[UR8][R4.64+0x20] ;  /* 0x0000200804187981 */ /* 0x000ea2000c1e1b00 */
[----:B---3--:R-:W-:-:S03]  /*0880*/  DFMA R26, R26, R8, R28 ;  /* 0x000000081a1a722b */ /* 0x008fc6000000001c */
[----:B------:R-:W3:Y:S01]  /*0890*/  LDG.E.64 R28, desc[UR8][R34.64+0x30] ;  /* 0x00003008221c7981 */ /* 0x000ee2000c1e1b00 */
[----:B--2---:R-:W-:-:S03]  /*08a0*/  DFMA R24, R24, R8, R30 ;  /* 0x000000081818722b */ /* 0x004fc6000000001e */
[----:B------:R-:W3:Y:S01]  /*08b0*/  LDG.E.64 R30, desc[UR8][R4.64+0x30] ;  /* 0x00003008041e7981 */ /* 0x000ee2000c1e1b00 */
[-C--:B------:R-:W-:Y:S02]  /*08c0*/  DFMA R32, R36, R8.reuse, R32 ;  /* 0x000000082420722b */ /* 0x080fe40000000020 */
[----:B---3--:R-:W-:Y:S01]  /*08d0*/  DFMA R28, R30, R8, R28 ;  /* 0x000000081e1c722b */ /* 0x008fe2000000001c */
[----:B------:R-:W-:-:S05]  /*08e0*/  IMAD R31, R18, 0x8, R20 ;  /* 0x00000008121f7824 */ /* 0x000fca00078e0214 */
[----:B------:R2:W-:Y:S04]  /*08f0*/  STL.64 [R31], R10 ;  /* 0x0000000a1f007387 */ /* 0x0005e80000100a00 */
[----:B------:R2:W-:Y:S04]  /*0900*/  STL.64 [R31+0x8], R12 ;  /* 0x0000080c1f007387 */ /* 0x0005e80000100a00 */
[----:B------:R2:W-:Y:S04]  /*0910*/  STL.64 [R31+0x10], R14 ;  /* 0x0000100e1f007387 */ /* 0x0005e80000100a00 */
[----:B------:R2:W-:Y:S04]  /*0920*/  STL.64 [R31+0x18], R22 ;  /* 0x000018161f007387 */ /* 0x0005e80000100a00 */
[----:B------:R2:W-:Y:S04]  /*0930*/  STL.64 [R31+0x20], R24 ;  /* 0x000020181f007387 */ /* 0x0005e80000100a00 */
[----:B------:R2:W-:Y:S04]  /*0940*/  STL.64 [R31+0x28], R26 ;  /* 0x0000281a1f007387 */ /* 0x0005e80000100a00 */
[----:B------:R2:W-:Y:S04]  /*0950*/  STL.64 [R31+0x30], R28 ;  /* 0x0000301c1f007387 */ /* 0x0005e80000100a00 */
[----:B------:R2:W-:Y:S01]  /*0960*/  STL.64 [R31+0x38], R32 ;  /* 0x000038201f007387 */ /* 0x0005e20000100a00 */
[----:B------:R-:W-:-:S07]  /*0970*/  VIADD R18, R18, 0x8 ;  /* 0x0000000812127836 */ /* 0x000fce0000000000 */
.L_x_365:
[----:B------:R-:W-:Y:S05]  /*0980*/  @!P1 BRA `(.L_x_364) ;  /* 0x0000000000b49947 */ /* 0x000fea0003800000 */
[----:B------:R-:W-:Y:S02]  /*0990*/  ISETP.GE.U32.AND P0, PT, R16, 0x4, PT ;  /* 0x000000041000780c */ /* 0x000fe40003f06070 */
[----:B------:R-:W-:-:S04]  /*09a0*/  LOP3.LUT R34, R6, 0x3, RZ, 0xc0, !PT ;  /* 0x0000000306227812 */ /* 0x000fc800078ec0ff */
[----:B------:R-:W-:-:S07]  /*09b0*/  ISETP.NE.AND P1, PT, R34, RZ, PT ;  /* 0x000000ff2200720c */ /* 0x000fce0003f25270 */
[----:B------:R-:W-:Y:S06]  /*09c0*/  @!P0 BRA `(.L_x_366) ;  /* 0x0000000000608947 */ /* 0x000fec0003800000 */
[----:B--2---:R-:W2:Y:S01]  /*09d0*/  LDC.64 R32, c[0x0][0x380] ;  /* 0x0000e000ff207b82 */ /* 0x004ea20000000a00 */
[----:B------:R-:W-:-:S07]  /*09e0*/  IMAD.IADD R5, R17, 0x1, R18 ;  /* 0x0000000111057824 */ /* 0x000fce00078e0212 */
[----:B-1----:R-:W1:Y:S08]  /*09f0*/  LDC.64 R30, c[0x0][0x390] ;  /* 0x0000e400ff1e7b82 */ /* 0x002e700000000a00 */
[----:B------:R-:W3:Y:S01]  /*0a00*/  LDC.64 R26, c[0x0][0x398] ;  /* 0x0000e600ff1a7b82 */ /* 0x000ee20000000a00 */
[----:B--2---:R-:W-:-:S05]  /*0a10*/  IMAD.WIDE R32, R5, 0x8, R32 ;  /* 0x0000000805207825 */ /* 0x004fca00078e0220 */
[----:B0-----:R-:W2:Y:S01]  /*0a20*/  LDG.E.64 R8, desc[UR8][R32.64+0x8] ;  /* 0x0000080820087981 */ /* 0x001ea2000c1e1b00 */
[----:B-1----:R-:W-:-:S03]  /*0a30*/  IMAD.WIDE R30, R5, 0x8, R30 ;  /* 0x00000008051e7825 */ /* 0x002fc600078e021e */
[----:B------:R-:W4:Y:S04]  /*0a40*/  LDG.E.64 R10, desc[UR8][R32.64+0x10] ;  /* 0x00001008200a7981 */ /* 0x000f28000c1e1b00 */
[----:B------:R-:W3:Y:S04]  /*0a50*/  LDG.E.64 R4, desc[UR8][R32.64] ;  /* 0x0000000820047981 */ /* 0x000ee8000c1e1b00 */
[----:B------:R-:W3:Y:S04]  /*0a60*/  LDG.E.64 R12, desc[UR8][R30.64] ;  /* 0x000000081e0c7981 */ /* 0x000ee8000c1e1b00 */
[----:B------:R-:W2:Y:S04]  /*0a70*/  LDG.E.64 R14, desc[UR8][R30.64+0x8] ;  /* 0x000008081e0e7981 */ /* 0x000ea8000c1e1b00 */
[----:B------:R-:W4:Y:S04]  /*0a80*/  LDG.E.64 R22, desc[UR8][R30.64+0x10] ;  /* 0x000010081e167981 */ /* 0x000f28000c1e1b00 */
[----:B------:R-:W5:Y:S04]  /*0a90*/  LDG.E.64 R24, desc[UR8][R32.64+0x18] ;  /* 0x0000180820187981 */ /* 0x000f68000c1e1b00 */
[----:B------:R-:W5:Y:S01]  /*0aa0*/  LDG.E.64 R28, desc[UR8][R30.64+0x18] ;  /* 0x000018081e1c7981 */ /* 0x000f62000c1e1b00 */
[-C--:B---3--:R-:W-:Y:S01]  /*0ab0*/  DFMA R4, R12, R26.reuse, R4 ;  /* 0x0000001a0c04722b */ /* 0x088fe20000000004 */
[----:B------:R-:W-:Y:S01]  /*0ac0*/  LEA R13, R18, R20, 0x3 ;  /* 0x00000014120d7211 */ /* 0x000fe200078e18ff */
[----:B--2---:R-:W-:-:S02]  /*0ad0*/  DFMA R8, R14, R26, R8 ;  /* 0x0000001a0e08722b */ /* 0x004fc40000000008 */
[----:B----4-:R-:W-:-:S03]  /*0ae0*/  DFMA R10, R22, R26, R10 ;  /* 0x0000001a160a722b */ /* 0x010fc6000000000a */
[----:B------:R3:W-:Y:S01]  /*0af0*/  STL.64 [R13], R4 ;  /* 0x000000040d007387 */ /* 0x0007e20000100a00 */
[----:B-----5:R-:W-:-:S03]  /*0b00*/  DFMA R24, R28, R26, R24 ;  /* 0x0000001a1c18722b */ /* 0x020fc60000000018 */
[----:B------:R3:W-:Y:S04]  /*0b10*/  STL.64 [R13+0x8], R8 ;  /* 0x000008080d007387 */ /* 0x0007e80000100a00 */
[----:B------:R3:W-:Y:S04]  /*0b20*/  STL.64 [R13+0x10], R10 ;  /* 0x0000100a0d007387 */ /* 0x0007e80000100a00 */
[----:B------:R3:W-:Y:S01]  /*0b30*/  STL.64 [R13+0x18], R24 ;  /* 0x000018180d007387 */ /* 0x0007e20000100a00 */
[----:B------:R-:W-:-:S07]  /*0b40*/  VIADD R18, R18, 0x4 ;  /* 0x0000000412127836 */ /* 0x000fce0000000000 */
.L_x_366:
[----:B------:R-:W-:Y:S05]  /*0b50*/  @!P1 BRA `(.L_x_364) ;  /* 0x0000000000409947 */ /* 0x000fea0003800000 */
[----:B---3--:R-:W3:Y:S01]  /*0b60*/  LDC.64 R8, c[0x0][0x380] ;  /* 0x0000e000ff087b82 */ /* 0x008ee20000000a00 */
[----:B------:R-:W-:-:S07]  /*0b70*/  UMOV UR4, URZ ;  /* 0x000000ff00047c82 */ /* 0x000fce0008000000 */
[----:B-12---:R-:W1:Y:S08]  /*0b80*/  LDC.64 R10, c[0x0][0x390] ;  /* 0x0000e400ff0a7b82 */ /* 0x006e700000000a00 */
[----:B------:R-:W2:Y:S02]  /*0b90*/  LDC.64 R4, c[0x0][0x398] ;  /* 0x0000e600ff047b82 */ /* 0x000ea40000000a00 */
.L_x_367:
[----:B------:R-:W-:-:S04]  /*0ba0*/  IMAD.IADD R15, R17, 0x1, R18 ;  /* 0x00000001110f7824 */ /* 0x000fc800078e0212 */
[----:B---3--:R-:W-:-:S04]  /*0bb0*/  IMAD.WIDE R12, R15, 0x8, R8 ;  /* 0x000000080f0c7825 */ /* 0x008fc800078e0208 */
[----:B-1----:R-:W-:Y:S02]  /*0bc0*/  IMAD.WIDE R14, R15, 0x8, R10 ;  /* 0x000000080f0e7825 */ /* 0x002fe400078e020a */
[----:B0-----:R-:W2:Y:S04]  /*0bd0*/  LDG.E.64 R12, desc[UR8][R12.64] ;  /* 0x000000080c0c7981 */ /* 0x001ea8000c1e1b00 */
[----:B------:R-:W2:Y:S01]  /*0be0*/  LDG.E.64 R14, desc[UR8][R14.64] ;  /* 0x000000080e0e7981 */ /* 0x000ea2000c1e1b00 */
[C---:B----4-:R-:W-:Y:S01]  /*0bf0*/  IMAD R25, R18.reuse, 0x8, R20 ;  /* 0x0000000812197824 */ /* 0x050fe200078e0214 */
[----:B------:R-:W-:Y:S01]  /*0c00*/  UIADD3 UR4, UPT, UPT, UR4, 0x1, URZ ;  /* 0x0000000104047890 */ /* 0x000fe2000fffe0ff */
[----:B------:R-:W-:-:S05]  /*0c10*/  VIADD R18, R18, 0x1 ;  /* 0x0000000112127836 */ /* 0x000fca0000000000 */
[----:B------:R-:W-:Y:S01]  /*0c20*/  ISETP.NE.AND P0, PT, R34, UR4, PT ;  /* 0x0000000422007c0c */ /* 0x000fe2000bf05270 */
[----:B--2---:R-:W-:-:S07]  /*0c30*/  DFMA R22, R14, R4, R12 ;  /* 0x000000040e16722b */ /* 0x004fce000000000c */
[----:B------:R4:W-:Y:S05]  /*0c40*/  STL.64 [R25], R22 ;  /* 0x0000001619007387 */ /* 0x0009ea0000100a00 */
[----:B------:R-:W-:Y:S05]  /*0c50*/  @P0 BRA `(.L_x_367) ;  /* 0xfffffffc00d00947 */ /* 0x000fea000383ffff */
.L_x_364:
[----:B---3--:R-:W3:Y:S01]  /*0c60*/  S2R R8, SR_CgaCtaId ;  /* 0x0000000000087919 */ /* 0x008ee20000008800 */
[----:B------:R-:W-:Y:S02]  /*0c70*/  ISETP.GE.U32.AND P1, PT, R0, 0x7, PT ;  /* 0x000000070000780c */ /* 0x000fe40003f26070 */
[----:B------:R-:W-:Y:S02]  /*0c80*/  MOV R5, 0x400 ;  /* 0x0000040000057802 */ /* 0x000fe40000000f00 */
[----:B------:R-:W-:-:S04]  /*0c90*/  LOP3.LUT R4, R6, 0x7, RZ, 0xc0, !PT ;  /* 0x0000000706047812 */ /* 0x000fc800078ec0ff */
[----:B------:R-:W-:Y:S02]  /*0ca0*/  ISETP.NE.AND P0, PT, R4, RZ, PT ;  /* 0x000000ff0400720c */ /* 0x000fe40003f05270 */
[----:B---3--:R-:W-:-:S05]  /*0cb0*/  LEA R8, R8, R5, 0x18 ;  /* 0x0000000508087211 */ /* 0x008fca00078ec0ff */
[----:B------:R-:W-:Y:S01]  /*0cc0*/  IMAD R5, R7, 0x2f0, R8 ;  /* 0x000002f007057824 */ /* 0x000fe200078e0208 */
[----:B------:R-:W-:Y:S01]  /*0cd0*/  MOV R7, RZ ;  /* 0x000000ff00077202 */ /* 0x000fe20000000f00 */
[----:B------:R-:W-:Y:S06]  /*0ce0*/  @!P1 BRA `(.L_x_368) ;  /* 0x0000000400249947 */ /* 0x000fec0003800000 */
[----:B------:R-:W-:Y:S01]  /*0cf0*/  LOP3.LUT R7, R6, 0x7ffffff8, RZ, 0xc0, !PT ;  /* 0x7ffffff806077812 */ /* 0x000fe200078ec0ff */
[----:B------:R-:W-:-:S07]  /*0d00*/  IMAD.MOV.U32 R16, RZ, RZ, RZ ;  /* 0x000000ffff107224 */ /* 0x000fce00078e00ff */
.L_x_369:
[----:B------:R-:W-:-:S05]  /*0d10*/  IMAD R18, R16, 0x8, R20 ;  /* 0x0000000810127824 */ /* 0x000fca00078e0214 */
[----:B-12---:R-:W2:Y:S04]  /*0d20*/  LDL.64 R28, [R18] ;  /* 0x00000000121c7983 */ /* 0x006ea80000100a00 */
[----:B------:R-:W3:Y:S04]  /*0d30*/  LDL.64 R26, [R18+0x8] ;  /* 0x00000800121a7983 */ /* 0x000ee80000100a00 */
[----:B------:R-:W5:Y:S04]  /*0d40*/  LDL.64 R10, [R18+0x18] ;  /* 0x00001800120a7983 */ /* 0x000f680000100a00 */
[----:B------:R-:W5:Y:S04]  /*0d50*/  LDL.64 R8, [R18+0x10] ;  /* 0x0000100012087983 */ /* 0x000f680000100a00 */
[----:B------:R-:W5:Y:S04]  /*0d60*/  LDL.64 R12, [R18+0x20] ;  /* 0x00002000120c7983 */ /* 0x000f680000100a00 */
[----:B------:R-:W5:Y:S04]  /*0d70*/  LDL.64 R14, [R18+0x28] ;  /* 0x00002800120e7983 */ /* 0x000f680000100a00 */
[----:B----4-:R-:W4:Y:S04]  /*0d80*/  LDL.64 R22, [R18+0x30] ;  /* 0x0000300012167983 */ /* 0x010f280000100a00 */
[----:B------:R1:W4:Y:S01]  /*0d90*/  LDL.64 R24, [R18+0x38] ;  /* 0x0000380012187983 */ /* 0x0003220000100a00 */
        /* <DEDUP_REMOVED lines=10> */
[----:B-----5:R-:W-:Y:S02]  /*0e40*/  DSETP.GT.AND P1, PT, R10, RZ, PT ;  /* 0x000000ff0a00722a */ /* 0x020fe40003f24000 */
[----:B------:R-:W-:Y:S01]  /*0e50*/  DSETP.GT.AND P2, PT, R8, RZ, PT ;  /* 0x000000ff0800722a */ /* 0x000fe20003f44000 */
        /* <DEDUP_REMOVED lines=11> */
[C---:B------:R-:W-:Y:S01]  /*0f10*/  IADD3 R28, PT, PT, R16.reuse, 0x2, RZ ;  /* 0x00000002101c7810 */ /* 0x040fe20007ffe0ff */
[----:B------:R1:W-:Y:S01]  /*0f20*/  STS.64 [R33+0x80], R26 ;  /* 0x0000801a21007388 */ /* 0x0003e20000000a00 */
[----:B------:R-:W-:Y:S01]  /*0f30*/  VIADD R30, R16, 0x3 ;  /* 0x00000003101e7836 */ /* 0x000fe20000000000 */
[----:B------:R-:W-:-:S02]  /*0f40*/  DADD R12, -RZ, |R12| ;  /* 0x00000000ff0c7229 */ /* 0x000fc4000000050c */
[----:B------:R-:W-:Y:S01]  /*0f50*/  STS [R31+0xf4], R32 ;  /* 0x0000f4201f007388 */ /* 0x000fe20000000800 */
[----:B------:R-:W-:-:S03]  /*0f60*/  DADD R14, -RZ, |R14| ;  /* 0x00000000ff0e7229 */ /* 0x000fc6000000050e */
[----:B------:R-:W-:Y:S01]  /*0f70*/  STS.U8 [R18+0x12e], R35 ;  /* 0x00012e2312007388 */ /* 0x000fe20000000000 */
[----:B-1----:R-:W-:-:S03]  /*0f80*/  SEL R27, RZ, 0x1, P1 ;  /* 0x00000001ff1b7807 */ /* 0x002fc60000800000 */
[----:B------:R1:W-:Y:S01]  /*0f90*/  STS.64 [R33+0x88], R8 ;  /* 0x0000880821007388 */ /* 0x0003e20000000a00 */
[----:B----4-:R-:W-:Y:S01]  /*0fa0*/  DSETP.GT.AND P1, PT, R22, RZ, PT ;  /* 0x000000ff1600722a */ /* 0x010fe20003f24000 */
        /* <DEDUP_REMOVED lines=29> */
.L_x_368:
[----:B------:R-:W-:Y:S05]  /*1180*/  @!P0 BRA `(.L_x_370) ;  /* 0x00000004003c8947 */ /* 0x000fea0003800000 */
[----:B------:R-:W-:Y:S02]  /*1190*/  ISETP.GE.U32.AND P1, PT, R4, 0x4, PT ;  /* 0x000000040400780c */ /* 0x000fe40003f26070 */
[----:B-12---:R-:W-:-:S04]  /*11a0*/  LOP3.LUT R28, R6, 0x3, RZ, 0xc0, !PT ;  /* 0x00000003061c7812 */ /* 0x006fc800078ec0ff */
[----:B------:R-:W-:-:S07]  /*11b0*/  ISETP.NE.AND P0, PT, R28, RZ, PT ;  /* 0x000000ff1c00720c */ /* 0x000fce0003f05270 */
[----:B------:R-:W-:Y:S06]  /*11c0*/  @!P1 BRA `(.L_x_371) ;  /* 0x0000000000949947 */ /* 0x000fec0003800000 */
[----:B------:R-:W-:-:S05]  /*11d0*/  IMAD R18, R7, 0x8, R20 ;  /* 0x0000000807127824 */ /* 0x000fca00078e0214 */
[----:B------:R-:W2:Y:S04]  /*11e0*/  LDL.64 R14, [R18] ;  /* 0x00000000120e7983 */ /* 0x000ea80000100a00 */
[----:B------:R-:W3:Y:S04]  /*11f0*/  LDL.64 R12, [R18+0x8] ;  /* 0x00000800120c7983 */ /* 0x000ee80000100a00 */
[----:B------:R-:W5:Y:S04]  /*1200*/  LDL.64 R10, [R18+0x10] ;  /* 0x00001000120a7983 */ /* 0x000f680000100a00 */
[----:B------:R-:W5:Y:S01]  /*1210*/  LDL.64 R8, [R18+0x18] ;  /* 0x0000180012087983 */ /* 0x000f620000100a00 */
[----:B------:R-:W-:Y:S01]  /*1220*/  IMAD.IADD R24, R5, 0x1, R7 ;  /* 0x0000000105187824 */ /* 0x000fe200078e0207 */
[C---:B------:R-:W-:Y:S01]  /*1230*/  IADD3 R29, PT, PT, R7.reuse, 0x2, RZ ;  /* 0x00000002071d7810 */ /* 0x040fe20007ffe0ff */
[----:B----4-:R-:W-:-:S02]  /*1240*/  VIADD R25, R7, 0x1 ;  /* 0x0000000107197836 */ /* 0x010fc40000000000 */
        /* <DEDUP_REMOVED lines=8> */
[----:B-----5:R-:W-:Y:S01]  /*12d0*/  DSETP.GT.AND P1, PT, R10, RZ, PT ;  /* 0x000000ff0a00722a */ /* 0x020fe20003f24000 */
[----:B------:R-:W-:Y:S01]  /*12e0*/  SEL R26, RZ, 0x1, P2 ;  /* 0x00000001ff1a7807 */ /* 0x000fe20001000000 */
[----:B------:R-:W-:Y:S01]  /*12f0*/  STS.U8 [R24+0x12c], R22 ;  /* 0x00012c1618007388 */ /* 0x000fe20000000000 */
[----:B------:R-:W-:-:S02]  /*1300*/  DSETP.GT.AND P2, PT, R8, RZ, PT ;  /* 0x000000ff0800722a */ /* 0x000fc40003f44000 */
        /* <DEDUP_REMOVED lines=17> */
.L_x_371:
[----:B------:R-:W-:Y:S05]  /*1420*/  @!P0 BRA `(.L_x_370) ;  /* 0x0000000000948947 */ /* 0x000fea0003800000 */
[----:B------:R-:W-:Y:S02]  /*1430*/  ISETP.NE.AND P0, PT, R28, 0x1, PT ;  /* 0x000000011c00780c */ /* 0x000fe40003f05270 */
[----:B---3--:R-:W-:-:S04]  /*1440*/  LOP3.LUT R8, R6, 0x1, RZ, 0xc0, !PT ;  /* 0x0000000106087812 */ /* 0x008fc800078ec0ff */
[----:B------:R-:W-:-:S07]  /*1450*/  ISETP.NE.U32.AND P1, PT, R8, 0x1, PT ;  /* 0x000000010800780c */ /* 0x000fce0003f25070 */
[----:B------:R-:W-:Y:S06]  /*1460*/  @!P0 BRA `(.L_x_372) ;  /* 0x0000000000548947 */ /* 0x000fec0003800000 */
[----:B------:R-:W-:-:S05]  /*1470*/  IMAD R12, R7, 0x8, R20 ;  /* 0x00000008070c7824 */ /* 0x000fca00078e0214 */
[----:B------:R-:W2:Y:S04]  /*1480*/  LDL.64 R8, [R12] ;  /* 0x000000000c087983 */ /* 0x000ea80000100a00 */
[----:B------:R-:W3:Y:S01]  /*1490*/  LDL.64 R10, [R12+0x8] ;  /* 0x000008000c0a7983 */ /* 0x000ee20000100a00 */
[----:B------:R-:W-:Y:S01]  /*14a0*/  IMAD.IADD R14, R5, 0x1, R7 ;  /* 0x00000001050e7824 */ /* 0x000fe200078e0207 */
[----:B----4-:R-:W-:-:S03]  /*14b0*/  IADD3 R23, PT, PT, R7, 0x1, RZ ;  /* 0x0000000107177810 */ /* 0x010fc60007ffe0ff */
        /* <DEDUP_REMOVED lines=16> */
.L_x_372:
        /* <DEDUP_REMOVED lines=12> */
.L_x_370:
[----:B------:R-:W-:-:S13]  /*1680*/  ISETP.GE.U32.AND P0, PT, R6, 0x2, PT ;  /* 0x000000020600780c */ /* 0x000fda0003f06070 */
[----:B------:R-:W-:Y:S05]  /*1690*/  @!P0 BRA `(.L_x_373) ;  /* 0x0000000800d08947 */ /* 0x000fea0003800000 */
[----:B------:R-:W-:Y:S01]  /*16a0*/  PRMT R6, RZ, 0x7610, R6 ;  /* 0x00007610ff067816 */ /* 0x000fe20000000006 */
[----:B--23--:R-:W-:Y:S01]  /*16b0*/  IMAD.MOV.U32 R16, RZ, RZ, R0 ;  /* 0x000000ffff107224 */ /* 0x00cfe200078e0000 */
[----:B-1----:R-:W-:Y:S01]  /*16c0*/  PRMT R7, RZ, 0x7610, R7 ;  /* 0x00007610ff077816 */ /* 0x002fe20000000007 */
[----:B------:R-:W1:Y:S01]  /*16d0*/  LDCU.U16 UR6, c[0x0][0x3a0] ;  /* 0x00007400ff0677ac */ /* 0x000e620008000400 */
[----:B------:R-:W-:-:S05]  /*16e0*/  UMOV UR4, URZ ;  /* 0x000000ff00047c82 */ /* 0x000fca0008000000 */
.L_x_379:
        /* <DEDUP_REMOVED lines=10> */
[----:B----4-:R-:W-:-:S07]  /*1790*/  IMAD.MOV.U32 R22, RZ, RZ, RZ ;  /* 0x000000ffff167224 */ /* 0x010fce00078e00ff */
.L_x_376:
        /* <DEDUP_REMOVED lines=26> */
[----:B--2---:R-:W-:Y:S01]  /*1940*/  MOV R28, R27 ;  /* 0x0000001b001c7202 */ /* 0x004fe20000000f00 */
        /* <DEDUP_REMOVED lines=46> */
.L_x_375:
[----:B------:R-:W-:Y:S05]  /*1c30*/  @!P0 BRA `(.L_x_374) ;  /* 0x0000000400508947 */ /* 0x000fea0003800000 */
[----:B------:R-:W-:-:S05]  /*1c40*/  LOP3.LUT R8, RZ, R7, RZ, 0x33, !PT ;  /* 0x00000007ff087212 */ /* 0x000fca00078e33ff */
[----:B-1----:R-:W-:-:S05]  /*1c50*/  VIADD R8, R8, UR6 ;  /* 0x0000000608087c36 */ /* 0x002fca0008000000 */
[----:B------:R-:W-:-:S04]  /*1c60*/  LOP3.LUT R8, R8, 0x7, RZ, 0xc0, !PT ;  /* 0x0000000708087812 */ /* 0x000fc800078ec0ff */
[C---:B------:R-:W-:Y:S01]  /*1c70*/  LOP3.LUT P0, RZ, R8.reuse, 0x3, RZ, 0xc0, !PT ;  /* 0x0000000308ff7812 */ /* 0x040fe2000780c0ff */
[----:B------:R-:W-:-:S05]  /*1c80*/  VIADD R9, R8, 0xffffffff ;  /* 0xffffffff08097836 */ /* 0x000fca0000000000 */
[----:B------:R-:W-:-:S13]  /*1c90*/  ISETP.GE.U32.AND P1, PT, R9, 0x3, PT ;  /* 0x000000030900780c */ /* 0x000fda0003f26070 */
[----:B------:R-:W-:Y:S05]  /*1ca0*/  @!P1 BRA `(.L_x_377) ;  /* 0x0000000000949947 */ /* 0x000fea0003800000 */
[----:B----4-:R-:W-:-:S04]  /*1cb0*/  IMAD R23, R18, 0x8, R5 ;  /* 0x0000000812177824 */ /* 0x010fc800078e0205 */
        /* <DEDUP_REMOVED lines=36> */
.L_x_377:
        /* <DEDUP_REMOVED lines=28> */
.L_x_378:
        /* <DEDUP_REMOVED lines=8> */
[----:B------:R-:W4:Y:S02]  /*2140*/  @P0 LDS.64 R12, [R18+0xf0] ;  /* 0x0000f000120c0984 */ /* 0x000f240000000a00 */
[----:B----4-:R-:W-:-:S02]  /*2150*/  IMAD.MOV.U32 R22, RZ, RZ, R13 ;  /* 0x000000ffff167224 */ /* 0x010fc400078e000d */
[----:B------:R-:W-:-:S05]  /*2160*/  IMAD.MOV.U32 R23, RZ, RZ, R12 ;  /* 0x000000ffff177224 */ /* 0x000fca00078e000c */
[----:B------:R2:W-:Y:S02]  /*2170*/  @P0 STS.64 [R18+0xf0], R22 ;  /* 0x0000f01612000388 */ /* 0x0005e40000000a00 */
.L_x_374:
[----:B------:R-:W-:Y:S01]  /*2180*/  UIADD3 UR4, UPT, UPT, UR4, 0x1, URZ ;  /* 0x0000000104047890 */ /* 0x000fe2000fffe0ff */
[----:B------:R-:W-:Y:S01]  /*2190*/  VIADD R7, R7, 0x1 ;  /* 0x0000000107077836 */ /* 0x000fe20000000000 */
[----:B------:R-:W-:Y:S01]  /*21a0*/  IADD3 R16, PT, PT, R16, -0x1, RZ ;  /* 0xffffffff10107810 */ /* 0x000fe20007ffe0ff */
[----:B------:R-:W-:-:S03]  /*21b0*/  VIADD R6, R6, 0x1 ;  /* 0x0000000106067836 */ /* 0x000fc60000000000 */
[----:B------:R-:W-:-:S13]  /*21c0*/  ISETP.NE.AND P0, PT, R0, UR4, PT ;  /* 0x0000000400007c0c */ /* 0x000fda000bf05270 */
[----:B------:R-:W-:Y:S05]  /*21d0*/  @P0 BRA `(.L_x_379) ;  /* 0xfffffff400440947 */ /* 0x000fea000383ffff */
.L_x_373:
        /* <DEDUP_REMOVED lines=8> */
.L_x_381:
[----:B-1-3--:R-:W1:Y:S04]  /*2260*/  LDS R8, [R5+UR5+0x130] ;  /* 0x0001300505087984 */ /* 0x00ae680008000800 */
[----:B------:R-:W3:Y:S04]  /*2270*/  LDS R7, [R5+UR5+0x12c] ;  /* 0x00012c0505077984 */ /* 0x000ee80008000800 */
[----:B0-----:R0:W-:Y:S04]  /*2280*/  STS.U8 [R5+UR5+0x142], R6 ;  /* 0x0001420605007988 */ /* 0x0011e80008000005 */
[----:B------:R0:W-:Y:S04]  /*2290*/  STS.U16 [R5+UR5+0x14a], RZ ;  /* 0x00014aff05007988 */ /* 0x0001e80008000405 */
[----:B------:R0:W-:Y:S04]  /*22a0*/  STS [R5+UR5+0x14c], RZ ;  /* 0x00014cff05007988 */ /* 0x0001e80008000805 */
[----:B------:R0:W-:Y:S01]  /*22b0*/  STS.U16 [R5+UR5+0x150], RZ ;  /* 0x000150ff05007988 */ /* 0x0001e20008000405 */
[----:B-1----:R-:W-:-:S02]  /*22c0*/  PRMT R9, R8, 0x7772, RZ ;  /* 0x0000777208097816 */ /* 0x002fc400000000ff */
[----:B--2---:R-:W-:Y:S02]  /*22d0*/  PRMT R12, R8, 0x7771, RZ ;  /* 0x00007771080c7816 */ /* 0x004fe400000000ff */
[----:B---3--:R-:W-:Y:S02]  /*22e0*/  PRMT R10, R7, 0x4321, R8 ;  /* 0x00004321070a7816 */ /* 0x008fe40000000008 */
        /* <DEDUP_REMOVED lines=8> */
[----:B-1----:R-:W-:Y:S05]  /*2370*/  BRA.U UP0, `(.L_x_381) ;  /* 0xfffffffd00b87547 */ /* 0x002fea000b83ffff */
.L_x_380:
[----:B------:R-:W-:Y:S05]  /*2380*/  @!P1 BRA `(.L_x_382) ;  /* 0x0000000000849947 */ /* 0x000fea0003800000 */
[----:B-1----:R-:W3:Y:S01]  /*2390*/  LDC R7, c[0x0][0x3a0] ;  /* 0x0000e800ff077b82 */ /* 0x002ee20000000800 */
[----:B------:R-:W-:Y:S02]  /*23a0*/  ISETP.GE.U32.AND P0, PT, R4, 0x4, PT ;  /* 0x000000040400780c */ /* 0x000fe40003f06070 */
[----:B---3--:R-:W-:-:S04]  /*23b0*/  LOP3.LUT R9, R7, 0x3, RZ, 0xc0, !PT ;  /* 0x0000000307097812 */ /* 0x008fc800078ec0ff */
[----:B------:R-:W-:-:S07]  /*23c0*/  ISETP.NE.AND P1, PT, R9, RZ, PT ;  /* 0x000000ff0900720c */ /* 0x000fce0003f25270 */
[----:B------:R-:W-:Y:S06]  /*23d0*/  @!P0 BRA `(.L_x_383) ;  /* 0x0000000000348947 */ /* 0x000fec0003800000 */
[----:B------:R-:W1:Y:S04]  /*23e0*/  LDS.U8 R6, [R5+UR4+0x12c] ;  /* 0x00012c0405067984 */ /* 0x000e680008000000 */
[----:B------:R-:W3:Y:S04]  /*23f0*/  LDS.U8 R8, [R5+UR4+0x12d] ;  /* 0x00012d0405087984 */ /* 0x000ee80008000000 */
[----:B--2---:R-:W2:Y:S04]  /*2400*/  LDS.U8 R10, [R5+UR4+0x12e] ;  /* 0x00012e04050a7984 */ /* 0x004ea80008000000 */
[----:B------:R-:W5:Y:S04]  /*2410*/  LDS.U8 R12, [R5+UR4+0x12f] ;  /* 0x00012f04050c7984 */ /* 0x000f680008000000 */
[----:B------:R0:W-:Y:S04]  /*2420*/  STS.U8 [R5+UR4+0x14a], RZ ;  /* 0x00014aff05007988 */ /* 0x0001e80008000004 */
[----:B------:R0:W-:Y:S04]  /*2430*/  STS.U8 [R5+UR4+0x14b], RZ ;  /* 0x00014bff05007988 */ /* 0x0001e80008000004 */
[----:B------:R0:W-:Y:S04]  /*2440*/  STS.U8 [R5+UR4+0x14c], RZ ;  /* 0x00014cff05007988 */ /* 0x0001e80008000004 */
[----:B------:R0:W-:Y:S04]  /*2450*/  STS.U8 [R5+UR4+0x14d], RZ ;  /* 0x00014dff05007988 */ /* 0x0001e80008000004 */
[----:B-1----:R1:W-:Y:S04]  /*2460*/  STS.U8 [R5+UR4+0x13b], R6 ;  /* 0x00013b0605007988 */ /* 0x0023e80008000004 */
[----:B---3--:R1:W-:Y:S04]  /*2470*/  STS.U8 [R5+UR4+0x13c], R8 ;  /* 0x00013c0805007988 */ /* 0x0083e80008000004 */
[----:B--2---:R1:W-:Y:S04]  /*2480*/  STS.U8 [R5+UR4+0x13d], R10 ;  /* 0x00013d0a05007988 */ /* 0x0043e80008000004 */
[----:B-----5:R1:W-:Y:S01]  /*2490*/  STS.U8 [R5+UR4+0x13e], R12 ;  /* 0x00013e0c05007988 */ /* 0x0203e20008000004 */
[----:B0-----:R-:W-:-:S12]  /*24a0*/  UIADD3 UR4, UPT, UPT, UR4, 0x4, URZ ;  /* 0x0000000404047890 */ /* 0x001fd8000fffe0ff */
.L_x_383:
        /* <DEDUP_REMOVED lines=11> */
[----:B0-----:R-:W-:-:S12]  /*2560*/  UIADD3 UR4, UPT, UPT, UR4, 0x2, URZ ;  /* 0x0000000204047890 */ /* 0x001fd8000fffe0ff */
.L_x_384:
[----:B-1----:R-:W1:Y:S04]  /*2570*/  @!P1 LDS.U8 R6, [R5+UR4+0x12c] ;  /* 0x00012c0405069984 */ /* 0x002e680008000000 */
[----:B------:R3:W-:Y:S04]  /*2580*/  @!P1 STS.U8 [R5+UR4+0x14a], RZ ;  /* 0x00014aff05009988 */ /* 0x0007e80008000004 */
[----:B-1----:R3:W-:Y:S02]  /*2590*/  @!P1 STS.U8 [R5+UR4+0x13b], R6 ;  /* 0x00013b0605009988 */ /* 0x0027e40008000004 */
.L_x_382:
[----:B-123--:R-:W-:Y:S02]  /*25a0*/  IMAD.MOV.U32 R13, RZ, RZ, 0x1 ;  /* 0x00000001ff0d7424 */ /* 0x00efe400078e00ff */
[----:B------:R-:W-:Y:S02]  /*25b0*/  HFMA2 R6, -RZ, RZ, 0, 0 ;  /* 0x00000000ff067431 */ /* 0x000fe400000001ff */
[----:B------:R-:W-:Y:S01]  /*25c0*/  IMAD.MOV.U32 R12, RZ, RZ, RZ ;  /* 0x000000ffff0c7224 */ /* 0x000fe200078e00ff */
[----:B------:R-:W-:Y:S01]  /*25d0*/  CS2R R10, SRZ ;  /* 0x00000000000a7805 */ /* 0x000fe2000001ff00 */
[----:B------:R-:W-:Y:S01]  /*25e0*/  IMAD.MOV.U32 R8, RZ, RZ, 0x0 ;  /* 0x00000000ff087424 */ /* 0x000fe200078e00ff */
[----:B------:R-:W1:Y:S01]  /*25f0*/  LDCU UR10, c[0x0][0x3a0] ;  /* 0x00007400ff0a77ac */ /* 0x000e620008000800 */
[----:B------:R-:W-:Y:S01]  /*2600*/  IMAD.MOV.U32 R9, RZ, RZ, 0x3ff00000 ;  /* 0x3ff00000ff097424 */ /* 0x000fe200078e00ff */
[----:B------:R2:W-:Y:S04]  /*2610*/  STS.64 [R5+0x2e0], R12 ;  /* 0x0002e00c05007388 */ /* 0x0005e80000000a00 */
[----:B------:R2:W-:Y:S02]  /*2620*/  STS.64 [R5+0x2e8], R8 ;  /* 0x0002e80805007388 */ /* 0x0005e40000000a00 */
.L_x_390:
[C---:B--2---:R-:W-:Y:S01]  /*2630*/  IMAD R12, R6.reuse, 0x8, R5 ;  /* 0x00000008060c7824 */ /* 0x044fe200078e0205 */
[----:B------:R-:W-:Y:S01]  /*2640*/  BSSY.RECONVERGENT B0, `(.L_x_385) ;  /* 0x0000099000007945 */ /* 0x000fe20003800200 */
[----:B-1----:R-:W-:Y:S02]  /*2650*/  IMAD.U32 R7, RZ, RZ, UR10 ;  /* 0x0000000aff077e24 */ /* 0x002fe4000f8e00ff */
[----:B------:R-:W-:Y:S02]  /*2660*/  VIADD R6, R6, 0x1 ;  /* 0x0000000106067836 */ /* 0x000fe40000000000 */
[----:B------:R-:W1:Y:S03]  /*2670*/  LDS.64 R12, [R12+0x78] ;  /* 0x000078000c0c7984 */ /* 0x000e660000000a00 */
[----:B------:R-:W-:Y:S01]  /*2680*/  ISETP.NE.AND P0, PT, R6, R7, PT ;  /* 0x000000070600720c */ /* 0x000fe20003f05270 */
[----:B-1----:R-:W-:-:S02]  /*2690*/  DSETP.GEU.AND P1, PT, R12, -30, PT ;  /* 0xc03e00000c00742a */ /* 0x002fc40003f2e000 */
        /* <DEDUP_REMOVED lines=8> */
[----:B------:R-:W-:Y:S01]  /*2720*/  UMOV UR4, 0x3b39803f ;  /* 0x3b39803f00047882 */ /* 0x000fe20000000000 */
[----:B------:R-:W-:Y:S01]  /*2730*/  IMAD.MOV.U32 R15, RZ, RZ, 0x3ff71547 ;  /* 0x3ff71547ff0f7424 */ /* 0x000fe200078e00ff */
[----:B------:R-:W-:Y:S01]  /*2740*/  UMOV UR5, 0x3c7abc9e ;  /* 0x3c7abc9e00057882 */ /* 0x000fe20000000000 */
[----:B------:R-:W-:Y:S01]  /*2750*/  IMAD.MOV.U32 R28, RZ, RZ, -0x105c611 ;  /* 0xfefa39efff1c7424 */ /* 0x000fe200078e00ff */
[----:B------:R-:W-:Y:S01]  /*2760*/  FSETP.GEU.AND P1, PT, |R9|, 4.1917929649353027344, PT ;  /* 0x4086232b0900780b */ /* 0x000fe20003f2e200 */
[----:B------:R-:W-:Y:S01]  /*2770*/  IMAD.MOV.U32 R29, RZ, RZ, 0x3fe62e42 ;  /* 0x3fe62e42ff1d7424 */ /* 0x000fe200078e00ff */
[----:B------:R-:W-:Y:S01]  /*2780*/  BSSY.RECONVERGENT B1, `(.L_x_387) ;  /* 0x0000033000017945 */ /* 0x000fe20003800200 */
[----:B------:R-:W-:-:S08]  /*2790*/  DFMA R14, -R12, R14, 6.75539944105574400000e+15 ;  /* 0x433800000c0e742b */ /* 0x000fd0000000010e */
[----:B----4-:R-:W-:-:S08]  /*27a0*/  DADD R22, R14, -6.75539944105574400000e+15 ;  /* 0xc33800000e167429 */ /* 0x010fd00000000000 */
        /* <DEDUP_REMOVED lines=48> */
.L_x_388:
[----:B0-----:R-:W-:Y:S05]  /*2ab0*/  BSYNC.RECONVERGENT B1 ;  /* 0x0000000000017941 */ /* 0x001fea0003800200 */
.L_x_387:
[----:B------:R-:W-:-:S10]  /*2ac0*/  DADD R22, R22, 1 ;  /* 0x3ff0000016167429 */ /* 0x000fd40000000000 */
[----:B------:R-:W-:Y:S01]  /*2ad0*/  ISETP.GT.AND P1, PT, R23, 0xfffff, PT ;  /* 0x000fffff1700780c */ /* 0x000fe20003f24270 */
[----:B------:R-:W-:Y:S02]  /*2ae0*/  IMAD.MOV.U32 R8, RZ, RZ, R22 ;  /* 0x000000ffff087224 */ /* 0x000fe400078e0016 */
[--C-:B------:R-:W-:Y:S02]  /*2af0*/  IMAD.MOV.U32 R9, RZ, RZ, R23.reuse ;  /* 0x000000ffff097224 */ /* 0x100fe400078e0017 */
[----:B------:R-:W-:-:S08]  /*2b00*/  IMAD.MOV.U32 R13, RZ, RZ, R23 ;  /* 0x000000ffff0d7224 */ /* 0x000fd000078e0017 */
[----:B------:R-:W-:-:S10]  /*2b10*/  @!P1 DMUL R8, R8, 1.80143985094819840000e+16 ;  /* 0x4350000008089828 */ /* 0x000fd40000000000 */
[----:B------:R-:W-:Y:S01]  /*2b20*/  @!P1 MOV R13, R9 ;  /* 0x00000009000d9202 */ /* 0x000fe20000000f00 */
[----:B------:R-:W-:-:S04]  /*2b30*/  @!P1 IMAD.MOV.U32 R22, RZ, RZ, R8 ;  /* 0x000000ffff169224 */ /* 0x000fc800078e0008 */
        /* <DEDUP_REMOVED lines=15> */
[----:B------:R-:W-:Y:S02]  /*2c30*/  @P1 IADD3 R9, PT, PT, R23, -0x100000, RZ ;  /* 0xfff0000017091810 */ /* 0x000fe40007ffe0ff */
[----:B------:R-:W-:-:S03]  /*2c40*/  @P1 IADD3 R12, PT, PT, R12, 0x1, RZ ;  /* 0x000000010c0c1810 */ /* 0x000fc60007ffe0ff */
[----:B------:R-:W-:Y:S01]  /*2c50*/  @P1 IMAD.MOV.U32 R23, RZ, RZ, R9 ;  /* 0x000000ffff171224 */ /* 0x000fe200078e0009 */
[----:B------:R-:W-:-:S05]  /*2c60*/  LOP3.LUT R12, R12, 0x80000000, RZ, 0x3c, !PT ;  /* 0x800000000c0c7812 */ /* 0x000fca00078e3cff */
        /* <DEDUP_REMOVED lines=48> */
.L_x_389:
[----:B------:R-:W-:Y:S01]  /*2f70*/  IMAD.MOV.U32 R12, RZ, RZ, 0x0 ;  /* 0x00000000ff0c7424 */ /* 0x000fe200078e00ff */
[----:B------:R-:W-:Y:S01]  /*2f80*/  LOP3.LUT P1, RZ, R9, 0x7fffffff, RZ, 0xc0, !PT ;  /* 0x7fffffff09ff7812 */ /* 0x000fe2000782c0ff */
[----:B------:R-:W-:-:S06]  /*2f90*/  IMAD.MOV.U32 R13, RZ, RZ, 0x7ff00000 ;  /* 0x7ff00000ff0d7424 */ /* 0x000fcc00078e00ff */
[----:B------:R-:W-:-:S10]  /*2fa0*/  DFMA R12, R8, R12, +INF ;  /* 0x7ff00000080c742b */ /* 0x000fd4000000000c */
[----:B------:R-:W-:Y:S02]  /*2fb0*/  FSEL R14, R12, RZ, P1 ;  /* 0x000000ff0c0e7208 */ /* 0x000fe40000800000 */
[----:B------:R-:W-:-:S07]  /*2fc0*/  FSEL R15, R13, -QNAN , P1 ;  /* 0xfff000000d0f7808 */ /* 0x000fce0000800000 */
.L_x_386:
[----:B0-----:R-:W-:Y:S05]  /*2fd0*/  BSYNC.RECONVERGENT B0 ;  /* 0x0000000000007941 */ /* 0x001fea0003800200 */
.L_x_385:
        /* <DEDUP_REMOVED lines=8> */
[----:B------:R-:W-:Y:S01]  /*3060*/  IADD3 R8, PT, PT, R4, -0x1, RZ ;  /* 0xffffffff04087810 */ /* 0x000fe20007ffe0ff */
[----:B------:R-:W-:Y:S01]  /*3070*/  IMAD.MOV.U32 R9, RZ, RZ, RZ ;  /* 0x000000ffff097224 */ /* 0x000fe200078e00ff */
[C---:B------:R-:W-:Y:S02]  /*3080*/  LOP3.LUT R30, R7.reuse, 0x3, RZ, 0xc0, !PT ;  /* 0x00000003071e7812 */ /* 0x040fe400078ec0ff */
[----:B------:R-:W-:Y:S02]  /*3090*/  ISETP.GE.U32.AND P0, PT, R8, 0x3, PT ;  /* 0x000000030800780c */ /* 0x000fe40003f06070 */
[----:B------:R-:W-:-:S11]  /*30a0*/  LOP3.LUT R8, R7, 0x7ffffff8, RZ, 0xc0, !PT ;  /* 0x7ffffff807087812 */ /* 0x000fd600078ec0ff */
.L_x_399:
        /* <DEDUP_REMOVED lines=9> */
.L_x_394:
[----:B------:R-:W-:Y:S01]  /*3140*/  IADD3 R14, PT, PT, R12, R13, RZ ;  /* 0x0000000d0c0e7210 */ /* 0x000fe20007ffe0ff */
[----:B------:R-:W-:Y:S01]  /*3150*/  UMOV UR5, 0x258 ;  /* 0x0000025800057882 */ /* 0x000fe20000000000 */
[----:B------:R-:W-:Y:S01]  /*3160*/  IMAD.IADD R27, R5, 0x1, R13 ;  /* 0x00000001051b7824 */ /* 0x000fe200078e020d */
[----:B------:R-:W-:Y:S02]  /*3170*/  IADD3 R13, PT, PT, R13, 0x8, RZ ;  /* 0x000000080d0d7810 */ /* 0x000fe40007ffe0ff */
[----:B------:R-:W-:Y:S02]  /*3180*/  LEA R29, R14, UR5, 0x2 ;  /* 0x000000050e1d7c11 */ /* 0x000fe4000f8e10ff */
[----:B----4-:R-:W0:Y:S01]  /*3190*/  LDS R25, [R27+0x13c] ;  /* 0x00013c001b197984 */ /* 0x010e220000000800 */
[----:B------:R-:W-:Y:S01]  /*31a0*/  ISETP.NE.AND P1, PT, R13, R8, PT ;  /* 0x000000080d00720c */ /* 0x000fe20003f25270 */
[----:B------:R-:W1:Y:S02]  /*31b0*/  LDC.U8 R31, c[0x3][R29] ;  /* 0x00c000001d1f7b82 */ /* 0x000e640000000000 */
[----:B------:R-:W1:Y:S04]  /*31c0*/  LDS.U8 R28, [R27+0x13b] ;  /* 0x00013b001b1c7984 */ /* 0x000e680000000000 */
[----:B------:R2:W3:Y:S02]  /*31d0*/  LDS R24, [R27+0x140] ;  /* 0x000140001b187984 */ /* 0x0004e40000000800 */
[----:B------:R-:W4:Y:S08]  /*31e0*/  LDC.U8 R32, c[0x3][R29+0x4] ;  /* 0x00c001001d207b82 */ /* 0x000f300000000000 */
[----:B------:R-:W5:Y:S08]  /*31f0*/  LDC.U8 R26, c[0x3][R29+0x8] ;  /* 0x00c002001d1a7b82 */ /* 0x000f700000000000 */
[----:B------:R-:W3:Y:S08]  /*3200*/  LDC.U8 R23, c[0x3][R29+0xc] ;  /* 0x00c003001d177b82 */ /* 0x000ef00000000000 */
[----:B------:R-:W3:Y:S01]  /*3210*/  LDC.U8 R18, c[0x3][R29+0x10] ;  /* 0x00c004001d127b82 */ /* 0x000ee20000000000 */
[----:B0-----:R-:W-:-:S07]  /*3220*/  LOP3.LUT R33, R25, 0xff, RZ, 0xc0, !PT ;  /* 0x000000ff19217812 */ /* 0x001fce00078ec0ff */
[----:B------:R-:W0:Y:S01]  /*3230*/  LDC.U8 R22, c[0x3][R29+0x14] ;  /* 0x00c005001d167b82 */ /* 0x000e220000000000 */
[----:B--2---:R-:W-:-:S07]  /*3240*/  PRMT R27, R25, 0x7773, RZ ;  /* 0x00007773191b7816 */ /* 0x004fce00000000ff */
[----:B------:R-:W2:Y:S01]  /*3250*/  LDC.U8 R14, c[0x3][R29+0x18] ;  /* 0x00c006001d0e7b82 */ /* 0x000ea20000000000 */
[----:B-1----:R-:W-:Y:S01]  /*3260*/  IMAD R31, R28, R31, RZ ;  /* 0x0000001f1c1f7224 */ /* 0x002fe200078e02ff */
[----:B------:R-:W-:-:S06]  /*3270*/  PRMT R28, R25, 0x7771, RZ ;  /* 0x00007771191c7816 */ /* 0x000fcc00000000ff */
[----:B------:R-:W1:Y:S01]  /*3280*/  LDC.U8 R15, c[0x3][R29+0x1c] ;  /* 0x00c007001d0f7b82 */ /* 0x000e620000000000 */
[----:B----4-:R-:W-:Y:S02]  /*3290*/  IMAD R32, R32, R33, RZ ;  /* 0x0000002120207224 */ /* 0x010fe400078e02ff */
[----:B------:R-:W-:Y:S01]  /*32a0*/  IMAD.MOV.U32 R33, RZ, RZ, R28 ;  /* 0x000000ffff217224 */ /* 0x000fe200078e001c */
[----:B------:R-:W-:Y:S02]  /*32b0*/  PRMT R28, R25, 0x7772, RZ ;  /* 0x00007772191c7816 */ /* 0x000fe400000000ff */
[----:B------:R-:W-:Y:S01]  /*32c0*/  LOP3.LUT R16, R32, R31, R16, 0x96, !PT ;  /* 0x0000001f20107212 */ /* 0x000fe200078e9610 */
[----:B-----5:R-:W-:Y:S01]  /*32d0*/  IMAD R25, R26, R33, RZ ;  /* 0x000000211a197224 */ /* 0x020fe200078e02ff */
[C---:B---3--:R-:W-:Y:S01]  /*32e0*/  PRMT R33, R24.reuse, 0x7771, RZ ;  /* 0x0000777118217816 */ /* 0x048fe200000000ff */
[----:B------:R-:W-:Y:S01]  /*32f0*/  IMAD.MOV.U32 R26, RZ, RZ, R28 ;  /* 0x000000ffff1a7224 */ /* 0x000fe200078e001c */
[----:B------:R-:W-:-:S02]  /*3300*/  LOP3.LUT R31, R24, 0xff, RZ, 0xc0, !PT ;  /* 0x000000ff181f7812 */ /* 0x000fc400078ec0ff */
[----:B------:R-:W-:Y:S01]  /*3310*/  PRMT R24, R24, 0x7772, RZ ;  /* 0x0000777218187816 */ /* 0x000fe200000000ff */
[----:B------:R-:W-:-:S05]  /*3320*/  IMAD R23, R23, R26, RZ ;  /* 0x0000001a17177224 */ /* 0x000fca00078e02ff */
[----:B------:R-:W-:Y:S01]  /*3330*/  LOP3.LUT R16, R23, R25, R16, 0x96, !PT ;  /* 0x0000001917107212 */ /* 0x000fe200078e9610 */
[----:B------:R-:W-:Y:S02]  /*3340*/  IMAD R27, R18, R27, RZ ;  /* 0x0000001b121b7224 */ /* 0x000fe400078e02ff */
[----:B------:R-:W-:Y:S02]  /*3350*/  IMAD.MOV.U32 R18, RZ, RZ, R24 ;  /* 0x000000ffff127224 */ /* 0x000fe400078e0018 */
[----:B0-----:R-:W-:-:S05]  /*3360*/  IMAD R22, R22, R31, RZ ;  /* 0x0000001f16167224 */ /* 0x001fca00078e02ff */
[----:B------:R-:W-:Y:S01]  /*3370*/  LOP3.LUT R16, R22, R27, R16, 0x96, !PT ;  /* 0x0000001b16107212 */ /* 0x000fe200078e9610 */
[----:B--2---:R-:W-:Y:S02]  /*3380*/  IMAD R23, R14, R33, RZ ;  /* 0x000000210e177224 */ /* 0x004fe400078e02ff */
[----:B-1----:R-:W-:-:S05]  /*3390*/  IMAD R15, R15, R18, RZ ;  /* 0x000000120f0f7224 */ /* 0x002fca00078e02ff */
[----:B------:R-:W-:Y:S01]  /*33a0*/  LOP3.LUT R16, R15, R23, R16, 0x96, !PT ;  /* 0x000000170f107212 */ /* 0x000fe200078e9610 */
[----:B------:R-:W-:Y:S06]  /*33b0*/  @P1 BRA `(.L_x_394) ;  /* 0xfffffffc00601947 */ /* 0x000fec000383ffff */
[----:B------:R-:W-:-:S07]  /*33c0*/  IMAD.MOV.U32 R13, RZ, RZ, R8 ;  /* 0x000000ffff0d7224 */ /* 0x000fce00078e0008 */
.L_x_393:
[----:B------:R-:W-:-:S13]  /*33d0*/  ISETP.NE.AND P1, PT, R4, RZ, PT ;  /* 0x000000ff0400720c */ /* 0x000fda0003f25270 */
[----:B------:R-:W-:Y:S05]  /*33e0*/  @!P1 BRA `(.L_x_395) ;  /* 0x0000000000d09947 */ /* 0x000fea0003800000 */
[----:B------:R-:W-:Y:S01]  /*33f0*/  ISETP.NE.AND P1, PT, R30, RZ, PT ;  /* 0x000000ff1e00720c */ /* 0x000fe20003f25270 */
[----:B------:R-:W-:-:S12]  /*3400*/  @!P0 BRA `(.L_x_396) ;  /* 0x0000000000588947 */ /* 0x000fd80003800000 */
[C-C-:B------:R-:W-:Y:S01]  /*3410*/  IMAD.IADD R14, R12.reuse, 0x1, R13.reuse ;  /* 0x000000010c0e7824 */ /* 0x140fe200078e020d */
[----:B------:R-:W-:Y:S01]  /*3420*/  UMOV UR5, 0x258 ;  /* 0x0000025800057882 */ /* 0x000fe20000000000 */
[----:B------:R-:W-:-:S03]  /*3430*/  IMAD.IADD R28, R12, 0x1, R13 ;  /* 0x000000010c1c7824 */ /* 0x000fc600078e020d */
[----:B------:R-:W-:Y:S01]  /*3440*/  LEA R18, R14, UR5, 0x2 ;  /* 0x000000050e127c11 */ /* 0x000fe2000f8e10ff */
[----:B------:R-:W-:Y:S01]  /*3450*/  IMAD.SHL.U32 R28, R28, 0x4, RZ ;  /* 0x000000041c1c7824 */ /* 0x000fe200078e00ff */
[----:B------:R-:W-:Y:S01]  /*3460*/  IADD3 R14, PT, PT, R5, R13, RZ ;  /* 0x0000000d050e7210 */ /* 0x000fe20007ffe0ff */
[----:B------:R-:W-:Y:S02]  /*3470*/  VIADD R13, R13, 0x4 ;  /* 0x000000040d0d7836 */ /* 0x000fe40000000000 */
[----:B----4-:R-:W0:Y:S02]  /*3480*/  LDC.U8 R23, c[0x3][R28+0x25c] ;  /* 0x00c097001c177b82 */ /* 0x010e240000000000 */
        /* <DEDUP_REMOVED lines=14> */
.L_x_396:
[----:B------:R-:W-:Y:S05]  /*3570*/  @!P1 BRA `(.L_x_395) ;  /* 0x00000000006c9947 */ /* 0x000fea0003800000 */
[----:B------:R-:W-:Y:S02]  /*3580*/  ISETP.NE.AND P2, PT, R30, 0x1, PT ;  /* 0x000000011e00780c */ /* 0x000fe40003f45270 */
[----:B------:R-:W-:-:S11]  /*3590*/  LOP3.LUT P1, RZ, R7, 0x1, RZ, 0xc0, !PT ;  /* 0x0000000107ff7812 */ /* 0x000fd6000782c0ff */
[----:B------:R-:W-:Y:S05]  /*35a0*/  @!P2 BRA `(.L_x_397) ;  /* 0x000000000038a947 */ /* 0x000fea0003800000 */
[C-C-:B------:R-:W-:Y:S01]  /*35b0*/  IMAD.IADD R14, R12.reuse, 0x1, R13.reuse ;  /* 0x000000010c0e7824 */ /* 0x140fe200078e020d */
[----:B------:R-:W-:Y:S01]  /*35c0*/  UMOV UR5, 0x258 ;  /* 0x0000025800057882 */ /* 0x000fe20000000000 */
[----:B------:R-:W-:-:S03]  /*35d0*/  IMAD.IADD R15, R12, 0x1, R13 ;  /* 0x000000010c0f7824 */ /* 0x000fc600078e020d */
[----:B------:R-:W-:Y:S01]  /*35e0*/  LEA R18, R14, UR5, 0x2 ;  /* 0x000000050e127c11 */ /* 0x000fe2000f8e10ff */
[----:B----4-:R-:W-:Y:S01]  /*35f0*/  IMAD.SHL.U32 R23, R15, 0x4, RZ ;  /* 0x000000040f177824 */ /* 0x010fe200078e00ff */
[----:B------:R-:W-:Y:S01]  /*3600*/  IADD3 R14, PT, PT, R5, R13, RZ ;  /* 0x0000000d050e7210 */ /* 0x000fe20007ffe0ff */
        /* <DEDUP_REMOVED lines=8> */
.L_x_397:
        /* <DEDUP_REMOVED lines=10> */
.L_x_395:
[----:B------:R-:W-:Y:S01]  /*3730*/  LOP3.LUT R16, R16, 0xff, RZ, 0xc0, !PT ;  /* 0x000000ff10107812 */ /* 0x000fe200078ec0ff */
[----:B------:R-:W-:-:S03]  /*3740*/  IMAD.MOV.U32 R12, RZ, RZ, RZ ;  /* 0x000000ffff0c7224 */ /* 0x000fc600078e00ff */
[----:B------:R-:W-:-:S13]  /*3750*/  ISETP.NE.AND P1, PT, R16, 0x1, PT ;  /* 0x000000011000780c */ /* 0x000fda0003f25270 */
[----:B------:R-:W-:Y:S05]  /*3760*/  @!P1 BRA `(.L_x_398) ;  /* 0x0000001c00349947 */ /* 0x000fea0003800000 */
[----:B------:R-:W-:-:S04]  /*3770*/  IADD3 R9, PT, PT, R9, 0x1, RZ ;  /* 0x0000000109097810 */ /* 0x000fc80007ffe0ff */
[----:B------:R-:W-:-:S13]  /*3780*/  ISETP.NE.AND P1, PT, R9, R6, PT ;  /* 0x000000060900720c */ /* 0x000fda0003f25270 */
[----:B------:R-:W-:Y:S05]  /*3790*/  @P1 BRA `(.L_x_399) ;  /* 0xfffffff800441947 */ /* 0x000fea000383ffff */
.L_x_392:
[----:B------:R-:W-:Y:S01]  /*37a0*/  ISETP.GE.U32.AND P0, PT, R0, 0x7, PT ;  /* 0x000000070000780c */ /* 0x000fe20003f06070 */
[----:B------:R-:W-:Y:S01]  /*37b0*/  IMAD.MOV.U32 R0, RZ, RZ, RZ ;  /* 0x000000ffff007224 */ /* 0x000fe200078e00ff */
[----:B------:R-:W-:-:S11]  /*37c0*/  ISETP.NE.AND P1, PT, R4, RZ, PT ;  /* 0x000000ff0400720c */ /* 0x000fd60003f25270 */
[----:B------:R-:W-:Y:S05]  /*37d0*/  @!P0 BRA `(.L_x_400) ;  /* 0x0000000000708947 */ /* 0x000fea0003800000 */
[----:B------:R-:W-:Y:S01]  /*37e0*/  BSSY.RECONVERGENT B1, `(.L_x_400) ;  /* 0x000001b000017945 */ /* 0x000fe20003800200 */
[----:B------:R-:W-:Y:S01]  /*37f0*/  LOP3.LUT R0, R7, 0x7ffffff8, RZ, 0xc0, !PT ;  /* 0x7ffffff807007812 */ /* 0x000fe200078ec0ff */
[----:B------:R-:W-:-:S07]  /*3800*/  IMAD.MOV.U32 R16, RZ, RZ, RZ ;  /* 0x000000ffff107224 */ /* 0x000fce00078e00ff */
.L_x_401:
[----:B------:R-:W-:-:S04]  /*3810*/  IMAD.IADD R31, R5, 0x1, R16 ;  /* 0x00000001051f7824 */ /* 0x000fc800078e0210 */
[C---:B0-----:R-:W-:Y:S01]  /*3820*/  IMAD R33, R16.reuse, 0x7, R31 ;  /* 0x0000000710217824 */ /* 0x041fe200078e021f */
[----:B----4-:R-:W0:Y:S01]  /*3830*/  LDS.U8 R22, [R31+0x13b] ;  /* 0x00013b001f167984 */ /* 0x010e220000000000 */
        /* <DEDUP_REMOVED lines=22> */
.L_x_400:
[----:B------:R-:W-:Y:S05]  /*39a0*/  @!P1 BRA `(.L_x_402) ;  /* 0x0000000000a89947 */ /* 0x000fea0003800000 */
[----:B------:R-:W-:Y:S02]  /*39b0*/  ISETP.GE.U32.AND P0, PT, R4, 0x4, PT ;  /* 0x000000040400780c */ /* 0x000fe40003f06070 */
[----:B------:R-:W-:-:S04]  /*39c0*/  LOP3.LUT R16, R7, 0x3, RZ, 0xc0, !PT ;  /* 0x0000000307107812 */ /* 0x000fc800078ec0ff */
[----:B------:R-:W-:-:S07]  /*39d0*/  ISETP.NE.AND P1, PT, R16, RZ, PT ;  /* 0x000000ff1000720c */ /* 0x000fce0003f25270 */
[----:B------:R-:W-:Y:S06]  /*39e0*/  @!P0 BRA `(.L_x_403) ;  /* 0x00000000003c8947 */ /* 0x000fec0003800000 */
[----:B----4-:R-:W-:-:S05]  /*39f0*/  IADD3 R25, PT, PT, R5, R0, RZ ;  /* 0x0000000005197210 */ /* 0x010fca0007ffe0ff */
[----:B------:R-:W1:Y:S01]  /*3a00*/  LDS.U8 R8, [R25+0x13b] ;  /* 0x00013b0019087984 */ /* 0x000e620000000000 */
[C---:B0-----:R-:W-:Y:S02]  /*3a10*/  IMAD R27, R0.reuse, 0x7, R25 ;  /* 0x00000007001b7824 */ /* 0x041fe400078e0219 */
[----:B------:R-:W-:Y:S01]  /*3a20*/  VIADD R0, R0, 0x4 ;  /* 0x0000000400007836 */ /* 0x000fe20000000000 */
[----:B-1----:R-:W0:Y:S02]  /*3a30*/  I2F.F64.U16 R8, R8 ;  /* 0x0000000800087312 */ /* 0x002e240000101800 */
        /* <DEDUP_REMOVED lines=10> */
.L_x_403:
        /* <DEDUP_REMOVED lines=16> */
.L_x_406:
[----:B------:R-:W-:Y:S05]  /*3be0*/  BSYNC.RECONVERGENT B2 ;  /* 0x0000000000027941 */ /* 0x000fea0003800200 */
.L_x_405:
[----:B------:R-:W-:-:S04]  /*3bf0*/  @!P1 IMAD.IADD R7, R5, 0x1, R0 ;  /* 0x0000000105079824 */ /* 0x000fc800078e0200 */
[----:B--2---:R-:W-:Y:S01]  /*3c00*/  @!P1 IMAD R13, R0, 0x7, R7 ;  /* 0x00000007000d9824 */ /* 0x004fe200078e0207 */
[----:B------:R-:W2:Y:S02]  /*3c10*/  @!P1 LDS.U8 R8, [R7+0x13b] ;  /* 0x00013b0007089984 */ /* 0x000ea40000000000 */
[----:B--2---:R-:W2:Y:S02]  /*3c20*/  @!P1 I2F.F64.U16 R8, R8 ;  /* 0x0000000800089312 */ /* 0x004ea40000101800 */
[----:B--2---:R2:W-:Y:S02]  /*3c30*/  @!P1 STS.64 [R13+0x160], R8 ;  /* 0x000160080d009388 */ /* 0x0045e40000000a00 */
.L_x_404:
[----:B------:R-:W-:Y:S05]  /*3c40*/  BSYNC.RECONVERGENT B1 ;  /* 0x0000000000017941 */ /* 0x000fea0003800200 */
.L_x_402:
[----:B------:R-:W-:Y:S02]  /*3c50*/  HFMA2 R0, -RZ, RZ, 0, 0 ;  /* 0x00000000ff007431 */ /* 0x000fe400000001ff */
[----:B------:R-:W-:Y:S02]  /*3c60*/  IMAD.MOV.U32 R34, RZ, RZ, R10 ;  /* 0x000000ffff227224 */ /* 0x000fe400078e000a */
[----:B------:R-:W-:-:S07]  /*3c70*/  IMAD.MOV.U32 R35, RZ, RZ, R11 ;  /* 0x000000ffff237224 */ /* 0x000fce00078e000b */
.L_x_419:
[----:B------:R-:W-:Y:S01]  /*3c80*/  IMAD.IADD R7, R5, 0x1, R0 ;  /* 0x0000000105077824 */ /* 0x000fe200078e0200 */
[----:B------:R-:W-:Y:S04]  /*3c90*/  BSSY.RECONVERGENT B1, `(.L_x_407) ;  /* 0x0000133000017945 */ /* 0x000fe80003800200 */
[----:B--2---:R-:W2:Y:S02]  /*3ca0*/  LDS.U8 R8, [R7+0x14a] ;  /* 0x00014a0007087984 */ /* 0x004ea40000000000 */
[----:B--2---:R-:W-:-:S13]  /*3cb0*/  ISETP.NE.AND P0, PT, R8, 0x1, PT ;  /* 0x000000010800780c */ /* 0x004fda0003f05270 */
[----:B------:R-:W-:Y:S05]  /*3cc0*/  @P0 BRA `(.L_x_408) ;  /* 0x0000001000bc0947 */ /* 0x000fea0003800000 */
[----:B------:R-:W-:Y:S01]  /*3cd0*/  IMAD R14, R0, 0x7, R7 ;  /* 0x00000007000e7824 */ /* 0x000fe200078e0207 */
[----:B------:R-:W-:Y:S05]  /*3ce0*/  BSSY.RECONVERGENT B2, `(.L_x_409) ;  /* 0x0000096000027945 */ /* 0x000fea0003800200 */
[----:B------:R-:W2:Y:S02]  /*3cf0*/  LDS.64 R14, [R14+0x78] ;  /* 0x000078000e0e7984 */ /* 0x000ea40000000a00 */
[----:B--2---:R-:W-:Y:S01]  /*3d00*/  DSETP.GT.AND P0, PT, R14, 30, PT ;  /* 0x403e00000e00742a */ /* 0x004fe20003f04000 */
[----:B------:R-:W-:Y:S01]  /*3d10*/  IMAD.MOV.U32 R8, RZ, RZ, R14 ;  /* 0x000000ffff087224 */ /* 0x000fe200078e000e */
[----:B------:R-:W-:-:S12]  /*3d20*/  MOV R9, R15 ;  /* 0x0000000f00097202 */ /* 0x000fd80000000f00 */
[----:B------:R-:W-:Y:S05]  /*3d30*/  @P0 BRA `(.L_x_410) ;  /* 0x0000000800400947 */ /* 0x000fea0003800000 */
[----:B------:R-:W-:Y:S01]  /*3d40*/  DSETP.GEU.AND P0, PT, R14, -30, PT ;  /* 0xc03e00000e00742a */ /* 0x000fe20003f0e000 */
[----:B------:R-:W-:-:S13]  /*3d50*/  CS2R R8, SRZ ;  /* 0x0000000000087805 */ /* 0x000fda000001ff00 */
[----:B------:R-:W-:Y:S05]  /*3d60*/  @!P0 BRA `(.L_x_410) ;  /* 0x0000000800348947 */ /* 0x000fea0003800000 */
        /* <DEDUP_REMOVED lines=8> */
[----:B------:R-:W-:-:S08]  /*3df0*/  DFMA R12, R14, R12, 6.75539944105574400000e+15 ;  /* 0x433800000e0c742b */ /* 0x000fd0000000000c */
[----:B01--4-:R-:W-:-:S08]  /*3e00*/  DADD R22, R12, -6.75539944105574400000e+15 ;  /* 0xc33800000c167429 */ /* 0x013fd00000000000 */
        /* <DEDUP_REMOVED lines=48> */
.L_x_412:
[----:B------:R-:W-:Y:S05]  /*4110*/  BSYNC.RECONVERGENT B3 ;  /* 0x0000000000037941 */ /* 0x000fea0003800200 */
.L_x_411:
[----:B------:R-:W-:-:S10]  /*4120*/  DADD R22, R22, 1 ;  /* 0x3ff0000016167429 */ /* 0x000fd40000000000 */
[----:B------:R-:W-:Y:S01]  /*4130*/  ISETP.GT.AND P0, PT, R23, 0xfffff, PT ;  /* 0x000fffff1700780c */ /* 0x000fe20003f04270 */
[--C-:B------:R-:W-:Y:S02]  /*4140*/  IMAD.MOV.U32 R12, RZ, RZ, R22.reuse ;  /* 0x000000ffff0c7224 */ /* 0x100fe400078e0016 */
[--C-:B------:R-:W-:Y:S02]  /*4150*/  IMAD.MOV.U32 R13, RZ, RZ, R23.reuse ;  /* 0x000000ffff0d7224 */ /* 0x100fe400078e0017 */
[----:B------:R-:W-:Y:S02]  /*4160*/  IMAD.MOV.U32 R16, RZ, RZ, R23 ;  /* 0x000000ffff107224 */ /* 0x000fe400078e0017 */
[----:B------:R-:W-:-:S06]  /*4170*/  IMAD.MOV.U32 R32, RZ, RZ, R22 ;  /* 0x000000ffff207224 */ /* 0x000fcc00078e0016 */
[----:B------:R-:W-:-:S10]  /*4180*/  @!P0 DMUL R12, R12, 1.80143985094819840000e+16 ;  /* 0x435000000c0c8828 */ /* 0x000fd40000000000 */
[----:B------:R-:W-:Y:S02]  /*4190*/  @!P0 MOV R16, R13 ;  /* 0x0000000d00108202 */ /* 0x000fe40000000f00 */
[----:B------:R-:W-:-:S03]  /*41a0*/  @!P0 MOV R32, R12 ;  /* 0x0000000c00208202 */ /* 0x000fc60000000f00 */
[----:B------:R-:W-:-:S05]  /*41b0*/  VIADD R7, R16, 0xffffffff ;  /* 0xffffffff10077836 */ /* 0x000fca0000000000 */
[----:B------:R-:W-:Y:S01]  /*41c0*/  ISETP.GT.U32.AND P1, PT, R7, 0x7feffffe, PT ;  /* 0x7feffffe0700780c */ /* 0x000fe20003f24070 */
[----:B------:R-:W-:Y:S02]  /*41d0*/  IMAD.MOV.U32 R7, RZ, RZ, -0x3ff ;  /* 0xfffffc01ff077424 */ /* 0x000fe400078e00ff */
[----:B------:R-:W-:-:S10]  /*41e0*/  @!P0 IMAD.MOV.U32 R7, RZ, RZ, -0x435 ;  /* 0xfffffbcbff078424 */ /* 0x000fd400078e00ff */
[----:B------:R-:W-:Y:S05]  /*41f0*/  @P1 BRA `(.L_x_413) ;  /* 0x0000000000f81947 */ /* 0x000fea0003800000 */
[----:B------:R-:W-:Y:S01]  /*4200*/  LOP3.LUT R12, R16, 0xfffff, RZ, 0xc0, !PT ;  /* 0x000fffff100c7812 */ /* 0x000fe200078ec0ff */
[----:B------:R-:W-:Y:S01]  /*4210*/  IMAD.MOV.U32 R30, RZ, RZ, RZ ;  /* 0x000000ffff1e7224 */ /* 0x000fe200078e00ff */
[----:B------:R-:W-:Y:S01]  /*4220*/  MOV R25, 0x3ed0ee25 ;  /* 0x3ed0ee2500197802 */ /* 0x000fe20000000f00 */
[----:B------:R-:W-:Y:S01]  /*4230*/  IMAD.MOV.U32 R24, RZ, RZ, -0x748574fc ;  /* 0x8b7a8b04ff187424 */ /* 0x000fe200078e00ff */
        /* <DEDUP_REMOVED lines=39> */
[----:B------:R-:W-:Y:S01]  /*44b0*/  DFMA R24, R22, R24, UR6 ;  /* 0x0000000616187e2b */ /* 0x000fe20008000018 */
[----:B------:R-:W-:Y:S01]  /*44c0*/  UMOV UR6, 0x923be72d ;  /* 0x923be72d00067882 */ /* 0x000fe20000000000 */
[----:B------:R-:W-:-:S03]  /*44d0*/  UMOV UR7, 0x3f624924 ;  /* 0x3f62492400077882 */ /* 0x000fc60000000000 */
[----:B------:R-:W-:-:S03]  /*44e0*/  DADD R8, -R12, R8 ;  /* 0x000000000c087229 */ /* 0x000fc60000000108 */
        /* <DEDUP_REMOVED lines=9> */
[----:B------:R-:W-:-:S08]  /*4580*/  DMUL R24, R22, R24 ;  /* 0x0000001816187228 */ /* 0x000fd00000000000 */
[----:B------:R-:W-:-:S08]  /*4590*/  DFMA R24, R12, R24, R32 ;  /* 0x000000180c18722b */ /* 0x000fd00000000020 */
[----:B------:R-:W-:-:S08]  /*45a0*/  DADD R8, R24, -R8 ;  /* 0x0000000018087229 */ /* 0x000fd00000000808 */
[----:B------:R-:W-:-:S08]  /*45b0*/  DFMA R8, R28, UR6, R8 ;  /* 0x000000061c087c2b */ /* 0x000fd00008000008 */
[----:B------:R-:W-:Y:S01]  /*45c0*/  DADD R8, R26, R8 ;  /* 0x000000001a087229 */ /* 0x000fe20000000008 */
[----:B------:R-:W-:Y:S10]  /*45d0*/  BRA `(.L_x_410) ;  /* 0x0000000000187947 */ /* 0x000ff40003800000 */
.L_x_413:
[----:B------:R-:W-:Y:S01]  /*45e0*/  IMAD.MOV.U32 R8, RZ, RZ, 0x0 ;  /* 0x00000000ff087424 */ /* 0x000fe200078e00ff */
[----:B------:R-:W-:Y:S01]  /*45f0*/  LOP3.LUT P0, RZ, R13, 0x7fffffff, RZ, 0xc0, !PT ;  /* 0x7fffffff0dff7812 */ /* 0x000fe2000780c0ff */
[----:B------:R-:W-:-:S06]  /*4600*/  IMAD.MOV.U32 R9, RZ, RZ, 0x7ff00000 ;  /* 0x7ff00000ff097424 */ /* 0x000fcc00078e00ff */
[----:B------:R-:W-:-:S10]  /*4610*/  DFMA R8, R12, R8, +INF ;  /* 0x7ff000000c08742b */ /* 0x000fd40000000008 */
[----:B------:R-:W-:Y:S02]  /*4620*/  FSEL R8, R8, RZ, P0 ;  /* 0x000000ff08087208 */ /* 0x000fe40000000000 */
[----:B------:R-:W-:-:S07]  /*4630*/  FSEL R9, R9, -QNAN , P0 ;  /* 0xfff0000009097808 */ /* 0x000fce0000000000 */
.L_x_410:
[----:B------:R-:W-:Y:S05]  /*4640*/  BSYNC.RECONVERGENT B2 ;  /* 0x0000000000027941 */ /* 0x000fea0003800200 */
.L_x_409:
[----:B------:R-:W-:Y:S01]  /*4650*/  DSETP.GEU.AND P1, PT, R14, -30, PT ;  /* 0xc03e00000e00742a */ /* 0x000fe20003f2e000 */
[----:B------:R-:W-:Y:S01]  /*4660*/  BSSY.RECONVERGENT B2, `(.L_x_414) ;  /* 0x0000093000027945 */ /* 0x000fe20003800200 */
[----:B01----:R-:W-:-:S04]  /*4670*/  DADD R26, -RZ, -R14 ;  /* 0x00000000ff1a7229 */ /* 0x003fc8000000090e */
[----:B------:R-:W-:-:S06]  /*4680*/  DSETP.GT.OR P0, PT, R14, 30, !P1 ;  /* 0x403e00000e00742a */ /* 0x000fcc0004f04400 */
[----:B------:R-:W-:Y:S02]  /*4690*/  FSEL R12, R26, RZ, !P1 ;  /* 0x000000ff1a0c7208 */ /* 0x000fe40004800000 */
[----:B------:R-:W-:-:S06]  /*46a0*/  FSEL R13, R27, RZ, !P1 ;  /* 0x000000ff1b0d7208 */ /* 0x000fcc0004800000 */
[----:B------:R-:W-:Y:S05]  /*46b0*/  @P0 BRA `(.L_x_415) ;  /* 0x0000000800340947 */ /* 0x000fea0003800000 */
[----:B----4-:R-:W-:Y:S01]  /*46c0*/  MOV R22, 0x652b82fe ;  /* 0x652b82fe00167802 */ /* 0x010fe20000000f00 */
        /* <DEDUP_REMOVED lines=57> */
.L_x_417:
[----:B------:R-:W-:Y:S05]  /*4a60*/  BSYNC.RECONVERGENT B3 ;  /* 0x0000000000037941 */ /* 0x000fea0003800200 */
.L_x_416:
[----:B------:R-:W-:-:S10]  /*4a70*/  DADD R24, R24, 1 ;  /* 0x3ff0000018187429 */ /* 0x000fd40000000000 */
[----:B------:R-:W-:Y:S01]  /*4a80*/  ISETP.GT.AND P0, PT, R25, 0xfffff, PT ;  /* 0x000fffff1900780c */ /* 0x000fe20003f04270 */
[----:B------:R-:W-:Y:S02]  /*4a90*/  IMAD.MOV.U32 R14, RZ, RZ, R24 ;  /* 0x000000ffff0e7224 */ /* 0x000fe400078e0018 */
[--C-:B------:R-:W-:Y:S02]  /*4aa0*/  IMAD.MOV.U32 R15, RZ, RZ, R25.reuse ;  /* 0x000000ffff0f7224 */ /* 0x100fe400078e0019 */
[----:B------:R-:W-:-:S08]  /*4ab0*/  IMAD.MOV.U32 R16, RZ, RZ, R25 ;  /* 0x000000ffff107224 */ /* 0x000fd000078e0019 */
[----:B------:R-:W-:-:S10]  /*4ac0*/  @!P0 DMUL R14, R14, 1.80143985094819840000e+16 ;  /* 0x435000000e0e8828 */ /* 0x000fd40000000000 */
[----:B------:R-:W-:Y:S02]  /*4ad0*/  @!P0 IMAD.MOV.U32 R16, RZ, RZ, R15 ;  /* 0x000000ffff108224 */ /* 0x000fe400078e000f */
[----:B------:R-:W-:-:S03]  /*4ae0*/  @!P0 IMAD.MOV.U32 R24, RZ, RZ, R14 ;  /* 0x000000ffff188224 */ /* 0x000fc600078e000e */
[----:B------:R-:W-:-:S04]  /*4af0*/  IADD3 R7, PT, PT, R16, -0x1, RZ ;  /* 0xffffffff10077810 */ /* 0x000fc80007ffe0ff */
[----:B------:R-:W-:Y:S01]  /*4b00*/  ISETP.GT.U32.AND P1, PT, R7, 0x7feffffe, PT ;  /* 0x7feffffe0700780c */ /* 0x000fe20003f24070 */
[----:B------:R-:W-:Y:S02]  /*4b10*/  IMAD.MOV.U32 R7, RZ, RZ, -0x3ff ;  /* 0xfffffc01ff077424 */ /* 0x000fe400078e00ff */
[----:B------:R-:W-:-:S10]  /*4b20*/  @!P0 IMAD.MOV.U32 R7, RZ, RZ, -0x435 ;  /* 0xfffffbcbff078424 */ /* 0x000fd400078e00ff */
[----:B------:R-:W-:Y:S05]  /*4b30*/  @P1 BRA `(.L_x_418) ;  /* 0x0000000000fc1947 */ /* 0x000fea0003800000 */
[----:B------:R-:W-:Y:S01]  /*4b40*/  LOP3.LUT R14, R16, 0xfffff, RZ, 0xc0, !PT ;  /* 0x000fffff100e7812 */ /* 0x000fe200078ec0ff */
[----:B------:R-:W-:Y:S01]  /*4b50*/  IMAD.MOV.U32 R22, RZ, RZ, RZ ;  /* 0x000000ffff167224 */ /* 0x000fe200078e00ff */
[----:B------:R-:W-:Y:S01]  /*4b60*/  UMOV UR6, 0x3ae80f1e ;  /* 0x3ae80f1e00067882 */ /* 0x000fe20000000000 */
[----:B------:R-:W-:Y:S01]  /*4b70*/  IMAD.MOV.U32 R28, RZ, RZ, -0x748574fc ;  /* 0x8b7a8b04ff1c7424 */ /* 0x000fe200078e00ff */
[----:B------:R-:W-:Y:S01]  /*4b80*/  LOP3.LUT R15, R14, 0x3ff00000, RZ, 0xfc, !PT ;  /* 0x3ff000000e0f7812 */ /* 0x000fe200078efcff */
[----:B------:R-:W-:Y:S01]  /*4b90*/  IMAD.MOV.U32 R14, RZ, RZ, R24 ;  /* 0x000000ffff0e7224 */ /* 0x000fe200078e0018 */
[----:B------:R-:W-:Y:S01]  /*4ba0*/  UMOV UR7, 0x3eb1380b ;  /* 0x3eb1380b00077882 */ /* 0x000fe20000000000 */
[----:B------:R-:W-:Y:S01]  /*4bb0*/  IMAD.MOV.U32 R29, RZ, RZ, 0x3ed0ee25 ;  /* 0x3ed0ee25ff1d7424 */ /* 0x000fe200078e00ff */
[----:B------:R-:W-:Y:S01]  /*4bc0*/  ISETP.GE.U32.AND P0, PT, R15, 0x3ff6a09f, PT ;  /* 0x3ff6a09f0f00780c */ /* 0x000fe20003f06070 */
[----:B------:R-:W-:Y:S01]  /*4bd0*/  IMAD.MOV.U32 R33, RZ, RZ, 0x43300000 ;  /* 0x43300000ff217424 */ /* 0x000fe200078e00ff */
[----:B------:R-:W-:Y:S01]  /*4be0*/  LEA.HI R7, R16, R7, RZ, 0xc ;  /* 0x0000000710077211 */ /* 0x000fe200078f60ff */
[----:B------:R-:W-:Y:S01]  /*4bf0*/  UMOV UR10, 0x80000000 ;  /* 0x80000000000a7882 */ /* 0x000fe20000000000 */
[----:B------:R-:W-:-:S09]  /*4c00*/  UMOV UR11, 0x43300000 ;  /* 0x43300000000b7882 */ /* 0x000fd20000000000 */
        /* <DEDUP_REMOVED lines=50> */
.L_x_418:
[----:B------:R-:W-:Y:S01]  /*4f30*/  IMAD.MOV.U32 R12, RZ, RZ, 0x0 ;  /* 0x00000000ff0c7424 */ /* 0x000fe200078e00ff */
[----:B------:R-:W-:Y:S01]  /*4f40*/  LOP3.LUT P0, RZ, R15, 0x7fffffff, RZ, 0xc0, !PT ;  /* 0x7fffffff0fff7812 */ /* 0x000fe2000780c0ff */
[----:B------:R-:W-:-:S06]  /*4f50*/  IMAD.MOV.U32 R13, RZ, RZ, 0x7ff00000 ;  /* 0x7ff00000ff0d7424 */ /* 0x000fcc00078e00ff */
[----:B------:R-:W-:-:S10]  /*4f60*/  DFMA R12, R14, R12, +INF ;  /* 0x7ff000000e0c742b */ /* 0x000fd4000000000c */
[----:B------:R-:W-:Y:S02]  /*4f70*/  FSEL R12, R12, RZ, P0 ;  /* 0x000000ff0c0c7208 */ /* 0x000fe40000000000 */
[----:B------:R-:W-:-:S07]  /*4f80*/  FSEL R13, R13, -QNAN , P0 ;  /* 0xfff000000d0d7808 */ /* 0x000fce0000000000 */
.L_x_415:
[----:B------:R-:W-:Y:S05]  /*4f90*/  BSYNC.RECONVERGENT B2 ;  /* 0x0000000000027941 */ /* 0x000fea0003800200 */
.L_x_414:
[----:B------:R-:W-:-:S08]  /*4fa0*/  DADD R8, -R12, R8 ;  /* 0x000000000c087229 */ /* 0x000fd00000000108 */
[----:B------:R-:W-:-:S11]  /*4fb0*/  DADD R34, R34, R8 ;  /* 0x0000000022227229 */ /* 0x000fd60000000008 */
.L_x_408:
[----:B------:R-:W-:Y:S05]  /*4fc0*/  BSYNC.RECONVERGENT B1 ;  /* 0x0000000000017941 */ /* 0x000fea0003800200 */
.L_x_407:
        /* <DEDUP_REMOVED lines=8> */
[----:B----4-:R-:W-:Y:S01]  /*5050*/  DADD R24, -RZ, -R34 ;  /* 0x00000000ff187229 */ /* 0x010fe20000000922 */
        /* <DEDUP_REMOVED lines=33> */
[----:B01----:R-:W-:Y:S01]  /*5270*/  DFMA R22, R12, R14, UR6 ;  /* 0x000000060c167e2b */ /* 0x003fe2000800000e */
[----:B------:R-:W-:Y:S01]  /*5280*/  UMOV UR6, 0xb ;  /* 0x0000000b00067882 */ /* 0x000fe20000000000 */
[----:B------:R0:W1:Y:S01]  /*5290*/  LDS.64 R14, [R5+0x2e8] ;  /* 0x0002e800050e7984 */ /* 0x0000620000000a00 */
[----:B------:R-:W-:-:S05]  /*52a0*/  UMOV UR7, 0x3fe00000 ;  /* 0x3fe0000000077882 */ /* 0x000fca0000000000 */
[----:B------:R-:W-:-:S08]  /*52b0*/  DFMA R22, R12, R22, UR6 ;  /* 0x000000060c167e2b */ /* 0x000fd00008000016 */
[----:B------:R-:W-:-:S08]  /*52c0*/  DFMA R22, R12, R22, 1 ;  /* 0x3ff000000c16742b */ /* 0x000fd00000000016 */
[----:B------:R-:W-:-:S10]  /*52d0*/  DFMA R22, R12, R22, 1 ;  /* 0x3ff000000c16742b */ /* 0x000fd40000000016 */
[----:B------:R-:W-:Y:S01]  /*52e0*/  LEA R13, R8, R23, 0x14 ;  /* 0x00000017080d7211 */ /* 0x000fe200078ea0ff */
        /* <DEDUP_REMOVED lines=14> */
.L_x_421:
[----:B------:R-:W-:Y:S05]  /*53d0*/  BSYNC.RECONVERGENT B1 ;  /* 0x0000000000017941 */ /* 0x000fea0003800200 */
.L_x_420:
[----:B-1----:R-:W-:Y:S01]  /*53e0*/  DADD R14, R14, -R12 ;  /* 0x000000000e0e7229 */ /* 0x002fe2000000080c */
[----:B------:R-:W-:Y:S01]  /*53f0*/  MOV R0, 0x1 ;  /* 0x0000000100007802 */ /* 0x000fe20000000f00 */
[----:B------:R0:W-:Y:S01]  /*5400*/  STS.64 [R5+0x2c8], R34 ;  /* 0x0002c82205007388 */ /* 0x0001e20000000a00 */
[----:B------:R-:W-:-:S03]  /*5410*/  IMAD.MOV.U32 R12, RZ, RZ, 0x1 ;  /* 0x00000001ff0c7424 */ /* 0x000fc600078e00ff */
[----:B------:R0:W-:Y:S04]  /*5420*/  STS [R5+0x2e0], R0 ;  /* 0x0002e00005007388 */ /* 0x0001e80000000800 */
[----:B------:R0:W-:Y:S02]  /*5430*/  STS.64 [R5+0x2e8], R14 ;  /* 0x0002e80e05007388 */ /* 0x0001e40000000a00 */
.L_x_398:
[----:B------:R-:W-:Y:S05]  /*5440*/  BSYNC.RECONVERGENT B0 ;  /* 0x0000000000007941 */ /* 0x000fea0003800200 */
.L_x_391:
        /* <DEDUP_REMOVED lines=8> */
[----:B------:R-:W-:Y:S01]  /*54d0*/  ISETP.GE.AND P0, PT, R8, 0x1, PT ;  /* 0x000000010800780c */ /* 0x000fe20003f06270 */
[----:B------:R-:W-:Y:S01]  /*54e0*/  IMAD.MOV.U32 R8, RZ, RZ, 0x1 ;  /* 0x00000001ff087424 */ /* 0x000fe200078e00ff */
[----:B------:R-:W-:Y:S01]  /*54f0*/  LOP3.LUT R0, R7, 0x3, RZ, 0xc0, !PT ;  /* 0x0000000307007812 */ /* 0x000fe200078ec0ff */
[----:B------:R-:W-:Y:S01]  /*5500*/  VIADD R9, R9, 0x1 ;  /* 0x0000000109097836 */ /* 0x000fe20000000000 */
[----:B------:R-:W-:-:S09]  /*5510*/  LOP3.LUT R7, R7, 0x7ffffff8, RZ, 0xc0, !PT ;  /* 0x7ffffff807077812 */ /* 0x000fd200078ec0ff */
.L_x_484:
        /* <DEDUP_REMOVED lines=12> */
[----:B0---4-:R-:W-:Y:S05]  /*55e0*/  CALL.REL.NOINC `($_Z33decode_columns_cubic_kernel_fixedPdS_S_diii$__internal_accurate_pow) ;  /* 0x0000009c00087944 */ /* 0x011fea0003c00000 */
[----:B------:R-:W-:Y:S01]  /*55f0*/  IMAD.SHL.U32 R16, R8, 0x8, RZ ;  /* 0x0000000808107824 */ /* 0x000fe200078e00ff */
[----:B------:R-:W-:Y:S01]  /*5600*/  FSEL R14, R14, RZ, P1 ;  /* 0x000000ff0e0e7208 */ /* 0x000fe20000800000 */
[----:B------:R-:W-:Y:S01]  /*5610*/  BSSY.RECONVERGENT B2, `(.L_x_425) ;  /* 0x0000019000027945 */ /* 0x000fe20003800200 */
[----:B------:R-:W-:Y:S01]  /*5620*/  FSEL R15, R24, 1.875, P1 ;  /* 0x3ff00000180f7808 */ /* 0x000fe20000800000 */
[----:B------:R-:W0:Y:S05]  /*5630*/  I2F.F64.U32 R12, R16 ;  /* 0x00000010000c7312 */ /* 0x000e2a0000201800 */
[----:B0-----:R-:W-:-:S08]  /*5640*/  DADD R12, -R12, R14 ;  /* 0x000000000c0c7229 */ /* 0x001fd0000000010e */
[----:B------:R-:W-:-:S06]  /*5650*/  DSETP.GEU.AND P1, PT, R12, RZ, PT ;  /* 0x000000ff0c00722a */ /* 0x000fcc0003f2e000 */
[----:B------:R-:W-:Y:S01]  /*5660*/  FSEL R27, R13, RZ, P1 ;  /* 0x000000ff0d1b7208 */ /* 0x000fe20000800000 */
[----:B------:R-:W-:Y:S01]  /*5670*/  IMAD.MOV.U32 R13, RZ, RZ, 0x3fd80000 ;  /* 0x3fd80000ff0d7424 */ /* 0x000fe200078e00ff */
[----:B------:R-:W-:Y:S01]  /*5680*/  FSEL R26, R12, RZ, P1 ;  /* 0x000000ff0c1a7208 */ /* 0x000fe20000800000 */
[----:B------:R-:W-:Y:S01]  /*5690*/  IMAD.MOV.U32 R12, RZ, RZ, 0x0 ;  /* 0x00000000ff0c7424 */ /* 0x000fe200078e00ff */
        /* <DEDUP_REMOVED lines=15> */
[----:B------:R-:W-:Y:S05]  /*5790*/  CALL.REL.NOINC `($__internal_5_$__cuda_sm20_dsqrt_rn_f64_mediumpath_v1) ;  /* 0x0000009400f07944 */ /* 0x000fea0003c00000 */
.L_x_426:
[----:B------:R-:W-:Y:S05]  /*57a0*/  BSYNC.RECONVERGENT B2 ;  /* 0x0000000000027941 */ /* 0x000fea0003800200 */
.L_x_425:
        /* <DEDUP_REMOVED lines=12> */
.L_x_483:
        /* <DEDUP_REMOVED lines=20> */
.L_x_432:
        /* <DEDUP_REMOVED lines=8> */
.L_x_431:
[----:B------:R-:W-:-:S04]  /*5a30*/  LOP3.LUT R13, R13, 0xf, RZ, 0xc0, !PT ;  /* 0x0000000f0d0d7812 */ /* 0x000fc800078ec0ff */
[----:B------:R-:W-:-:S13]  /*5a40*/  ISETP.NE.AND P1, PT, R13, RZ, PT ;  /* 0x000000ff0d00720c */ /* 0x000fda0003f25270 */
[----:B------:R-:W-:Y:S05]  /*5a50*/  @!P1 BRA `(.L_x_433) ;  /* 0x0000000000889947 */ /* 0x000fea0003800000 */
[----:B------:R-:W-:Y:S01]  /*5a60*/  VIADD R13, R13, 0xffffffff ;  /* 0xffffffff0d0d7836 */ /* 0x000fe20000000000 */
[----:B------:R-:W-:-:S04]  /*5a70*/  ISETP.NE.AND P2, PT, R4, RZ, PT ;  /* 0x000000ff0400720c */ /* 0x000fc80003f45270 */
[----:B------:R-:W-:-:S13]  /*5a80*/  ISETP.GE.U32.AND P1, PT, R13, 0x7, PT ;  /* 0x000000070d00780c */ /* 0x000fda0003f26070 */
[----:B------:R-:W-:Y:S05]  /*5a90*/  @!P1 BRA `(.L_x_434) ;  /* 0x0000000000289947 */ /* 0x000fea0003800000 */
[----:B------:R-:W-:Y:S01]  /*5aa0*/  IADD3 R13, PT, PT, R5, R12, RZ ;  /* 0x0000000c050d7210 */ /* 0x000fe20007ffe0ff */
[----:B------:R-:W-:-:S04]  /*5ab0*/  VIADD R12, R12, 0x8 ;  /* 0x000000080c0c7836 */ /* 0x000fc80000000000 */
        /* <DEDUP_REMOVED lines=8> */
.L_x_434:
        /* <DEDUP_REMOVED lines=19> */
.L_x_435:
[----:B------:R-:W-:Y:S05]  /*5c70*/  BSYNC.RECONVERGENT B4 ;  /* 0x0000000000047941 */ /* 0x000fea0003800200 */
.L_x_433:
[----:B------:R-:W-:Y:S01]  /*5c80*/  ISETP.GE.U32.AND P1, PT, R14, 0xf, PT ;  /* 0x0000000f0e00780c */ /* 0x000fe20003f26070 */
[----:B------:R-:W-:Y:S01]  /*5c90*/  BSSY.RECONVERGENT B4, `(.L_x_436) ;  /* 0x0000014000047945 */ /* 0x000fe20003800200 */
[----:B--2---:R-:W-:-:S11]  /*5ca0*/  IMAD.MOV.U32 R12, RZ, RZ, RZ ;  /* 0x000000ffff0c7224 */ /* 0x004fd600078e00ff */
[----:B------:R-:W-:Y:S05]  /*5cb0*/  @!P1 BRA `(.L_x_437) ;  /* 0x0000000000449947 */ /* 0x000fea0003800000 */
[----:B------:R-:W-:Y:S01]  /*5cc0*/  HFMA2 R12, -RZ, RZ, 1.5318393707275390625e-05, 1.5318393707275390625e-05 ;  /* 0x01010101ff0c7431 */ /* 0x000fe200000001ff */
[----:B------:R-:W-:Y:S01]  /*5cd0*/  BSSY.RECONVERGENT B5, `(.L_x_438) ;  /* 0x000000e000057945 */ /* 0x000fe20003800200 */
[----:B------:R-:W-:Y:S01]  /*5ce0*/  IMAD.MOV.U32 R22, RZ, RZ, 0x101 ;  /* 0x00000101ff167424 */ /* 0x000fe200078e00ff */
[----:B------:R-:W-:Y:S01]  /*5cf0*/  LOP3.LUT R25, R31, 0xfffffff0, RZ, 0xc0, !PT ;  /* 0xfffffff01f197812 */ /* 0x000fe200078ec0ff */
[----:B------:R-:W-:Y:S02]  /*5d00*/  IMAD.MOV.U32 R14, RZ, RZ, RZ ;  /* 0x000000ffff0e7224 */ /* 0x000fe400078e00ff */
[----:B------:R-:W-:Y:S02]  /*5d10*/  IMAD.MOV.U32 R24, RZ, RZ, 0x1010101 ;  /* 0x01010101ff187424 */ /* 0x000fe400078e00ff */
[----:B01----:R-:W-:-:S07]  /*5d20*/  IMAD.MOV.U32 R13, RZ, RZ, 0x1010101 ;  /* 0x01010101ff0d7424 */ /* 0x003fce00078e00ff */
.L_x_439:
        /* <DEDUP_REMOVED lines=9> */
.L_x_438:
[----:B0-----:R-:W-:-:S07]  /*5dc0*/  IMAD.MOV.U32 R12, RZ, RZ, R25 ;  /* 0x000000ffff0c7224 */ /* 0x001fce00078e0019 */
.L_x_437:
[----:B------:R-:W-:Y:S05]  /*5dd0*/  BSYNC.RECONVERGENT B4 ;  /* 0x0000000000047941 */ /* 0x000fea0003800200 */
.L_x_436:
[----:B------:R-:W-:Y:S01]  /*5de0*/  LOP3.LUT P1, RZ, R31, 0xf, RZ, 0xc0, !PT ;  /* 0x0000000f1fff7812 */ /* 0x000fe2000782c0ff */
[----:B------:R-:W-:-:S12]  /*5df0*/  BSSY.RECONVERGENT B4, `(.L_x_440) ;  /* 0x000002b000047945 */ /* 0x000fd80003800200 */
[----:B------:R-:W-:Y:S05]  /*5e00*/  @!P1 BRA `(.L_x_441) ;  /* 0x0000000000a49947 */ /* 0x000fea0003800000 */
[----:B------:R-:W-:Y:S01]  /*5e10*/  LOP3.LUT R14, R30, 0xf, RZ, 0xc0, !PT ;  /* 0x0000000f1e0e7812 */ /* 0x000fe200078ec0ff */
[----:B------:R-:W-:Y:S03]  /*5e20*/  BSSY.RECONVERGENT B5, `(.L_x_442) ;  /* 0x0000010000057945 */ /* 0x000fe60003800200 */
[C---:B01----:R-:W-:Y:S02]  /*5e30*/  IADD3 R13, PT, PT, R14.reuse, -0x1, RZ ;  /* 0xffffffff0e0d7810 */ /* 0x043fe40007ffe0ff */
[----:B------:R-:W-:Y:S02]  /*5e40*/  LOP3.LUT P2, RZ, R14, 0x7, RZ, 0xc0, !PT ;  /* 0x000000070eff7812 */ /* 0x000fe4000784c0ff */
[----:B------:R-:W-:-:S13]  /*5e50*/  ISETP.GE.U32.AND P1, PT, R13, 0x7, PT ;  /* 0x000000070d00780c */ /* 0x000fda0003f26070 */
[----:B------:R-:W-:Y:S05]  /*5e60*/  @!P1 BRA `(.L_x_443) ;  /* 0x00000000002c9947 */ /* 0x000fea0003800000 */
[----:B------:R-:W-:Y:S02]  /*5e70*/  IMAD.MOV.U32 R14, RZ, RZ, 0x1 ;  /* 0x00000001ff0e7424 */ /* 0x000fe400078e00ff */
[----:B------:R-:W-:Y:S02]  /*5e80*/  IMAD.IADD R13, R5, 0x1, R12 ;  /* 0x00000001050d7824 */ /* 0x000fe400078e020c */
[----:B------:R-:W-:-:S03]  /*5e90*/  VIADD R12, R12, 0x8 ;  /* 0x000000080c0c7836 */ /* 0x000fc60000000000 */
        /* <DEDUP_REMOVED lines=8> */
.L_x_443:
[----:B------:R-:W-:Y:S05]  /*5f20*/  BSYNC.RECONVERGENT B5 ;  /* 0x0000000000057941 */ /* 0x000fea0003800200 */
.L_x_442:
[----:B------:R-:W-:Y:S05]  /*5f30*/  @!P2 BRA `(.L_x_441) ;  /* 0x000000000058a947 */ /* 0x000fea0003800000 */
[----:B0-----:R-:W-:Y:S02]  /*5f40*/  LOP3.LUT R13, R18, 0xffff, RZ, 0xc0, !PT ;  /* 0x0000ffff120d7812 */ /* 0x001fe400078ec0ff */
[----:B------:R-:W-:Y:S02]  /*5f50*/  MOV R15, 0x1 ;  /* 0x00000001000f7802 */ /* 0x000fe40000000f00 */
[C---:B------:R-:W-:Y:S02]  /*5f60*/  LOP3.LUT R14, R13.reuse, 0x7, RZ, 0xc0, !PT ;  /* 0x000000070d0e7812 */ /* 0x040fe400078ec0ff */
[----:B------:R-:W-:-:S03]  /*5f70*/  LOP3.LUT R13, R13, 0x3, RZ, 0xc0, !PT ;  /* 0x000000030d0d7812 */ /* 0x000fc600078ec0ff */
[----:B------:R-:W-:Y:S01]  /*5f80*/  VIADD R14, R14, 0xffffffff ;  /* 0xffffffff0e0e7836 */ /* 0x000fe20000000000 */
[----:B------:R-:W-:-:S04]  /*5f90*/  ISETP.NE.AND P2, PT, R13, RZ, PT ;  /* 0x000000ff0d00720c */ /* 0x000fc80003f45270 */
[----:B------:R-:W-:-:S13]  /*5fa0*/  ISETP.GE.U32.AND P1, PT, R14, 0x3, PT ;  /* 0x000000030e00780c */ /* 0x000fda0003f26070 */
[----:B------:R-:W-:Y:S02]  /*5fb0*/  @P1 IMAD.IADD R14, R5, 0x1, R12 ;  /* 0x00000001050e1824 */ /* 0x000fe400078e020c */
[----:B------:R-:W-:-:S03]  /*5fc0*/  @P1 VIADD R12, R12, 0x4 ;  /* 0x000000040c0c1836 */ /* 0x000fc60000000000 */
        /* <DEDUP_REMOVED lines=13> */
.L_x_441:
[----:B------:R-:W-:Y:S05]  /*60a0*/  BSYNC.RECONVERGENT B4 ;  /* 0x0000000000047941 */ /* 0x000fea0003800200 */
.L_x_440:
[----:B------:R-:W-:Y:S01]  /*60b0*/  ISETP.GE.U32.AND P1, PT, R23, 0x7, PT ;  /* 0x000000071700780c */ /* 0x000fe20003f26070 */
[----:B---34-:R-:W-:-:S12]  /*60c0*/  HFMA2 R12, -RZ, RZ, 0, 0 ;  /* 0x00000000ff0c7431 */ /* 0x018fd800000001ff */
[----:B------:R-:W-:Y:S05]  /*60d0*/  @!P1 BRA `(.L_x_444) ;  /* 0x0000000000e49947 */ /* 0x000fea0003800000 */
[----:B------:R-:W-:Y:S01]  /*60e0*/  BSSY.RECONVERGENT B4, `(.L_x_445) ;  /* 0x0000037000047945 */ /* 0x000fe20003800200 */
[----:B------:R-:W-:-:S07]  /*60f0*/  IMAD.MOV.U32 R12, RZ, RZ, RZ ;  /* 0x000000ffff0c7224 */ /* 0x000fce00078e00ff */
.L_x_446:
        /* <DEDUP_REMOVED lines=51> */
[----:B------:R3:W-:Y:S01]  /*6430*/  STS.U8 [R22+0x13b], R25 ;  /* 0x00013b1916007388 */ /* 0x0007e20000000000 */
[----:B------:R-:W-:Y:S05]  /*6440*/  @P1 BRA `(.L_x_446) ;  /* 0xfffffffc002c1947 */ /* 0x000fea000383ffff */
[----:B------:R-:W-:Y:S05]  /*6450*/  BSYNC.RECONVERGENT B4 ;  /* 0x0000000000047941 */ /* 0x000fea0003800200 */
.L_x_445:
[----:B------:R-:W-:-:S07]  /*6460*/  IMAD.MOV.U32 R12, RZ, RZ, R7 ;  /* 0x000000ffff0c7224 */ /* 0x000fce00078e0007 */
.L_x_444:
[----:B------:R-:W-:-:S13]  /*6470*/  ISETP.NE.AND P1, PT, R4, RZ, PT ;  /* 0x000000ff0400720c */ /* 0x000fda0003f25270 */
[----:B------:R-:W-:Y:S05]  /*6480*/  @!P1 BRA `(.L_x_447) ;  /* 0x0000000400049947 */ /* 0x000fea0003800000 */
[----:B01----:R-:W-:Y:S01]  /*6490*/  VIADD R13, R4, 0xffffffff ;  /* 0xffffffff040d7836 */ /* 0x003fe20000000000 */
[----:B------:R-:W-:-:S04]  /*64a0*/  ISETP.NE.AND P2, PT, R0, RZ, PT ;  /* 0x000000ff0000720c */ /* 0x000fc80003f45270 */
[----:B------:R-:W-:-:S13]  /*64b0*/  ISETP.GE.U32.AND P1, PT, R13, 0x3, PT ;  /* 0x000000030d00780c */ /* 0x000fda0003f26070 */
[----:B------:R-:W-:Y:S05]  /*64c0*/  @!P1 BRA `(.L_x_448) ;  /* 0x00000000006c9947 */ /* 0x000fea0003800000 */
[----:B--2---:R-:W-:-:S04]  /*64d0*/  IMAD R15, R12, 0x4, R5 ;  /* 0x000000040c0f7824 */ /* 0x004fc800078e0205 */
[C---:B------:R-:W-:Y:S01]  /*64e0*/  IMAD R13, R12.reuse, -0x3, R15 ;  /* 0xfffffffd0c0d7824 */ /* 0x040fe200078e020f */
[----:B------:R-:W0:Y:S01]  /*64f0*/  LDS R14, [R15+0xf0] ;  /* 0x0000f0000f0e7984 */ /* 0x000e220000000800 */
[----:B------:R-:W-:-:S03]  /*6500*/  IADD3 R12, PT, PT, R12, 0x4, RZ ;  /* 0x000000040c0c7810 */ /* 0x000fc60007ffe0ff */
[----:B------:R-:W-:Y:S01]  /*6510*/  LDS.U8 R23, [R13+0x14a] ;  /* 0x00014a000d177984 */ /* 0x000fe20000000000 */
[----:B0-----:R-:W-:-:S05]  /*6520*/  IADD3 R14, PT, PT, R5, R14, RZ ;  /* 0x0000000e050e7210 */ /* 0x001fca0007ffe0ff */
        /* <DEDUP_REMOVED lines=21> */
.L_x_448:
[----:B------:R-:W-:Y:S04]  /*6680*/  BSSY.RECONVERGENT B4, `(.L_x_447) ;  /* 0x0000021000047945 */ /* 0x000fe80003800200 */
[----:B------:R-:W-:Y:S05]  /*6690*/  @!P2 BRA `(.L_x_449) ;  /* 0x00000000007ca947 */ /* 0x000fea0003800000 */
[----:B------:R-:W-:Y:S01]  /*66a0*/  ISETP.NE.AND P1, PT, R0, 0x1, PT ;  /* 0x000000010000780c */ /* 0x000fe20003f25270 */
[----:B------:R-:W-:-:S12]  /*66b0*/  BSSY.RECONVERGENT B5, `(.L_x_450) ;  /* 0x0000011000057945 */ /* 0x000fd80003800200 */
[----:B------:R-:W-:Y:S05]  /*66c0*/  @!P1 BRA `(.L_x_451) ;  /* 0x00000000003c9947 */ /* 0x000fea0003800000 */
[----:B0-----:R-:W-:-:S04]  /*66d0*/  IMAD R23, R12, 0x4, R5 ;  /* 0x000000040c177824 */ /* 0x001fc800078e0205 */
[C---:B---3--:R-:W-:Y:S01]  /*66e0*/  IMAD R25, R12.reuse, -0x3, R23 ;  /* 0xfffffffd0c197824 */ /* 0x048fe200078e0217 */
[----:B--2---:R-:W0:Y:S01]  /*66f0*/  LDS R14, [R23+0xf0] ;  /* 0x0000f000170e7984 */ /* 0x004e220000000800 */
[----:B------:R-:W-:-:S03]  /*6700*/  IADD3 R12, PT, PT, R12, 0x2, RZ ;  /* 0x000000020c0c7810 */ /* 0x000fc60007ffe0ff */
        /* <DEDUP_REMOVED lines=11> */
.L_x_451:
[----:B------:R-:W-:Y:S05]  /*67c0*/  BSYNC.RECONVERGENT B5 ;  /* 0x0000000000057941 */ /* 0x000fea0003800200 */
.L_x_450:
[----:B------:R-:W4:Y:S02]  /*67d0*/  LDCU UR4, c[0x0][0x3a0] ;  /* 0x00007400ff0477ac */ /* 0x000f240008000800 */
[----:B----4-:R-:W-:-:S04]  /*67e0*/  ULOP3.LUT UR4, UR4, 0x1, URZ, 0xc0, !UPT ;  /* 0x0000000104047892 */ /* 0x010fc8000f8ec0ff */
[----:B------:R-:W-:-:S09]  /*67f0*/  UISETP.NE.U32.AND UP0, UPT, UR4, 0x1, UPT ;  /* 0x000000010400788c */ /* 0x000fd2000bf05070 */
[----:B------:R-:W-:Y:S05]  /*6800*/  BRA.U UP0, `(.L_x_449) ;  /* 0x0000000100207547 */ /* 0x000fea000b800000 */
[----:B------:R-:W-:-:S04]  /*6810*/  IMAD R13, R12, 0x4, R5 ;  /* 0x000000040c0d7824 */ /* 0x000fc800078e0205 */
[----:B-12---:R-:W-:Y:S01]  /*6820*/  IMAD R15, R12, -0x3, R13 ;  /* 0xfffffffd0c0f7824 */ /* 0x006fe200078e020d */
[----:B0-----:R-:W0:Y:S05]  /*6830*/  LDS R14, [R13+0xf0] ;  /* 0x0000f0000d0e7984 */ /* 0x001e2a0000000800 */
[----:B------:R-:W-:Y:S01]  /*6840*/  LDS.U8 R15, [R15+0x14a] ;  /* 0x00014a000f0f7984 */ /* 0x000fe20000000000 */
[----:B0-----:R-:W-:-:S05]  /*6850*/  IMAD.IADD R14, R5, 0x1, R14 ;  /* 0x00000001050e7824 */ /* 0x001fca00078e020e */
[----:B------:R-:W0:Y:S02]  /*6860*/  LDS.U8 R12, [R14+0x12c] ;  /* 0x00012c000e0c7984 */ /* 0x000e240000000000 */
[----:B0-----:R-:W-:-:S05]  /*6870*/  LOP3.LUT R23, R15, R12, RZ, 0x3c, !PT ;  /* 0x0000000c0f177212 */ /* 0x001fca00078e3cff */
[----:B------:R4:W-:Y:S02]  /*6880*/  STS.U8 [R14+0x13b], R23 ;  /* 0x00013b170e007388 */ /* 0x0009e40000000000 */
.L_x_449:
[----:B------:R-:W-:Y:S05]  /*6890*/  BSYNC.RECONVERGENT B4 ;  /* 0x0000000000047941 */ /* 0x000fea0003800200 */
.L_x_447:
[----:B------:R-:W2:Y:S01]  /*68a0*/  LDS R12, [R5+0x2e4] ;  /* 0x0002e400050c7984 */ /* 0x000ea20000000800 */
[----:B------:R-:W-:Y:S01]  /*68b0*/  MOV R32, RZ ;  /* 0x000000ff00207202 */ /* 0x000fe20000000f00 */
[----:B01----:R-:W-:Y:S02]  /*68c0*/  IMAD.MOV.U32 R13, RZ, RZ, R11 ;  /* 0x000000ffff0d7224 */ /* 0x003fe400078e000b */
[----:B--2-4-:R-:W-:Y:S02]  /*68d0*/  VIADD R14, R12, 0x1 ;  /* 0x000000010c0e7836 */ /* 0x014fe40000000000 */
[----:B------:R-:W-:-:S03]  /*68e0*/  IMAD.MOV.U32 R12, RZ, RZ, R10 ;  /* 0x000000ffff0c7224 */ /* 0x000fc600078e000a */
[----:B------:R0:W-:Y:S04]  /*68f0*/  STS [R5+0x2e4], R14 ;  /* 0x0002e40e05007388 */ /* 0x0001e80000000800 */
.L_x_462:
[----:B------:R-:W-:Y:S01]  /*6900*/  IMAD.IADD R15, R5, 0x1, R32 ;  /* 0x00000001050f7824 */ /* 0x000fe200078e0220 */
[----:B------:R-:W-:Y:S04]  /*6910*/  BSSY.RECONVERGENT B4, `(.L_x_452) ;  /* 0x0000131000047945 */ /* 0x000fe80003800200 */
[----:B0-----:R-:W0:Y:S02]  /*6920*/  LDS.U8 R14, [R15+0x14a] ;  /* 0x00014a000f0e7984 */ /* 0x001e240000000000 */
[----:B0-----:R-:W-:-:S13]  /*6930*/  ISETP.NE.AND P1, PT, R14, 0x1, PT ;  /* 0x000000010e00780c */ /* 0x001fda0003f25270 */
[----:B------:R-:W-:Y:S05]  /*6940*/  @P1 BRA `(.L_x_453) ;  /* 0x0000001000b41947 */ /* 0x000fea0003800000 */
[----:B---3--:R-:W-:Y:S01]  /*6950*/  IMAD R22, R32, 0x7, R15 ;  /* 0x0000000720167824 */ /* 0x008fe200078e020f */
[----:B------:R-:W-:Y:S05]  /*6960*/  BSSY.RECONVERGENT B5, `(.L_x_454) ;  /* 0x0000096000057945 */ /* 0x000fea0003800200 */
[----:B------:R-:W0:Y:S02]  /*6970*/  LDS.64 R22, [R22+0x78] ;  /* 0x0000780016167984 */ /* 0x000e240000000a00 */
[----:B0-----:R-:W-:Y:S01]  /*6980*/  DSETP.GT.AND P1, PT, R22, 30, PT ;  /* 0x403e00001600742a */ /* 0x001fe20003f24000 */
[----:B------:R-:W-:Y:S01]  /*6990*/  MOV R14, R22 ;  /* 0x00000016000e7202 */ /* 0x000fe20000000f00 */
[----:B------:R-:W-:-:S12]  /*69a0*/  IMAD.MOV.U32 R15, RZ, RZ, R23 ;  /* 0x000000ffff0f7224 */ /* 0x000fd800078e0017 */
        /* <DEDUP_REMOVED lines=63> */
.L_x_457:
[----:B------:R-:W-:Y:S05]  /*6da0*/  BSYNC.RECONVERGENT B6 ;  /* 0x0000000000067941 */ /* 0x000fea0003800200 */
.L_x_456:
[----:B------:R-:W-:Y:S01]  /*6db0*/  DADD R26, R26, 1 ;  /* 0x3ff000001a1a7429 */ /* 0x000fe20000000000 */
[----:B------:R-:W-:-:S09]  /*6dc0*/  MOV R34, 0xfffffc01 ;  /* 0xfffffc0100227802 */ /* 0x000fd20000000f00 */
[----:B------:R-:W-:Y:S01]  /*6dd0*/  ISETP.GT.AND P1, PT, R27, 0xfffff, PT ;  /* 0x000fffff1b00780c */ /* 0x000fe20003f24270 */
[--C-:B------:R-:W-:Y:S01]  /*6de0*/  IMAD.MOV.U32 R25, RZ, RZ, R27.reuse ;  /* 0x000000ffff197224 */ /* 0x100fe200078e001b */
[----:B------:R-:W-:Y:S01]  /*6df0*/  MOV R24, R26 ;  /* 0x0000001a00187202 */ /* 0x000fe20000000f00 */
[----:B------:R-:W-:Y:S02]  /*6e00*/  IMAD.MOV.U32 R33, RZ, RZ, R27 ;  /* 0x000000ffff217224 */ /* 0x000fe400078e001b */
[----:B------:R-:W-:-:S08]  /*6e10*/  IMAD.MOV.U32 R28, RZ, RZ, R26 ;  /* 0x000000ffff1c7224 */ /* 0x000fd000078e001a */
[----:B------:R-:W-:Y:S01]  /*6e20*/  @!P1 DMUL R24, R24, 1.80143985094819840000e+16 ;  /* 0x4350000018189828 */ /* 0x000fe20000000000 */
[----:B------:R-:W-:-:S09]  /*6e30*/  @!P1 IMAD.MOV.U32 R34, RZ, RZ, -0x435 ;  /* 0xfffffbcbff229424 */ /* 0x000fd200078e00ff */
[----:B------:R-:W-:Y:S02]  /*6e40*/  @!P1 IMAD.MOV.U32 R33, RZ, RZ, R25 ;  /* 0x000000ffff219224 */ /* 0x000fe400078e0019 */
[----:B------:R-:W-:-:S03]  /*6e50*/  @!P1 IMAD.MOV.U32 R28, RZ, RZ, R24 ;  /* 0x000000ffff1c9224 */ /* 0x000fc600078e0018 */
[----:B------:R-:W-:-:S04]  /*6e60*/  IADD3 R14, PT, PT, R33, -0x1, RZ ;  /* 0xffffffff210e7810 */ /* 0x000fc80007ffe0ff */
[----:B------:R-:W-:-:S13]  /*6e70*/  ISETP.GE.U32.AND P2, PT, R14, 0x7fefffff, PT ;  /* 0x7fefffff0e00780c */ /* 0x000fda0003f46070 */
[----:B------:R-:W-:Y:S01]  /*6e80*/  @P2 IMAD.MOV.U32 R14, RZ, RZ, 0x0 ;  /* 0x00000000ff0e2424 */ /* 0x000fe200078e00ff */
[----:B------:R-:W-:Y:S01]  /*6e90*/  @P2 LOP3.LUT P3, RZ, R25, 0x7fffffff, RZ, 0xc0, !PT ;  /* 0x7fffffff19ff2812 */ /* 0x000fe2000786c0ff */
[----:B------:R-:W-:-:S06]  /*6ea0*/  @P2 IMAD.MOV.U32 R15, RZ, RZ, 0x7ff00000 ;  /* 0x7ff00000ff0f2424 */ /* 0x000fcc00078e00ff */
        /* <DEDUP_REMOVED lines=50> */
[----:B------:R-:W-:Y:S01]  /*71d0*/  DMUL R34, R28, R14 ;  /* 0x0000000e1c227228 */ /* 0x000fe20000000000 */
[----:B------:R-:W-:Y:S01]  /*71e0*/  LOP3.LUT R14, R33, 0x80000000, RZ, 0x3c, !PT ;  /* 0x80000000210e7812 */ /* 0x000fe200078e3cff */
[----:B------:R-:W-:-:S06]  /*71f0*/  IMAD.MOV.U32 R15, RZ, RZ, 0x43300000 ;  /* 0x43300000ff0f7424 */ /* 0x000fcc00078e00ff */
[----:B------:R-:W-:Y:S02]  /*7200*/  DFMA R34, R24, R34, R26 ;  /* 0x000000221822722b */ /* 0x000fe4000000001a */
[----:B------:R-:W-:Y:S01]  /*7210*/  DADD R14, R14, -UR4 ;  /* 0x800000040e0e7e29 */ /* 0x000fe20008000000 */
[----:B------:R-:W-:Y:S01]  /*7220*/  UMOV UR4, 0xfefa39ef ;  /* 0xfefa39ef00047882 */ /* 0x000fe20000000000 */
[----:B------:R-:W-:-:S06]  /*7230*/  UMOV UR5, 0x3fe62e42 ;  /* 0x3fe62e4200057882 */ /* 0x000fcc0000000000 */
[----:B------:R-:W-:-:S08]  /*7240*/  DFMA R28, R14, UR4, R24 ;  /* 0x000000040e1c7c2b */ /* 0x000fd00008000018 */
[----:B------:R-:W-:Y:S01]  /*7250*/  DFMA R26, R14, -UR4, R28 ;  /* 0x800000040e1a7c2b */ /* 0x000fe2000800001c */
[----:B------:R-:W-:Y:S01]  /*7260*/  UMOV UR4, 0x3b39803f ;  /* 0x3b39803f00047882 */ /* 0x000fe20000000000 */
[----:B------:R-:W-:-:S06]  /*7270*/  UMOV UR5, 0x3c7abc9e ;  /* 0x3c7abc9e00057882 */ /* 0x000fcc0000000000 */
[----:B------:R-:W-:-:S08]  /*7280*/  DADD R26, -R24, R26 ;  /* 0x00000000181a7229 */ /* 0x000fd0000000011a */
[----:B------:R-:W-:-:S08]  /*7290*/  DADD R26, R34, -R26 ;  /* 0x00000000221a7229 */ /* 0x000fd0000000081a */
[----:B------:R-:W-:-:S08]  /*72a0*/  DFMA R14, R14, UR4, R26 ;  /* 0x000000040e0e7c2b */ /* 0x000fd0000800001a */
[----:B------:R-:W-:-:S11]  /*72b0*/  DADD R14, R28, R14 ;  /* 0x000000001c0e7229 */ /* 0x000fd6000000000e */
.L_x_455:
[----:B------:R-:W-:Y:S05]  /*72c0*/  BSYNC.RECONVERGENT B5 ;  /* 0x0000000000057941 */ /* 0x000fea0003800200 */
.L_x_454:
        /* <DEDUP_REMOVED lines=65> */
.L_x_461:
[----:B------:R-:W-:Y:S05]  /*76e0*/  BSYNC.RECONVERGENT B6 ;  /* 0x0000000000067941 */ /* 0x000fea0003800200 */
.L_x_460:
[----:B------:R-:W-:Y:S01]  /*76f0*/  DADD R26, R34, 1 ;  /* 0x3ff00000221a7429 */ /* 0x000fe20000000000 */
[----:B------:R-:W-:-:S09]  /*7700*/  IMAD.MOV.U32 R33, RZ, RZ, -0x3ff ;  /* 0xfffffc01ff217424 */ /* 0x000fd200078e00ff */
[----:B------:R-:W-:Y:S01]  /*7710*/  ISETP.GT.AND P1, PT, R27, 0xfffff, PT ;  /* 0x000fffff1b00780c */ /* 0x000fe20003f24270 */
[----:B------:R-:W-:Y:S01]  /*7720*/  IMAD.MOV.U32 R22, RZ, RZ, R26 ;  /* 0x000000ffff167224 */ /* 0x000fe200078e001a */
[----:B------:R-:W-:Y:S01]  /*7730*/  MOV R23, R27 ;  /* 0x0000001b00177202 */ /* 0x000fe20000000f00 */
[----:B------:R-:W-:-:S10]  /*7740*/  IMAD.MOV.U32 R34, RZ, RZ, R27 ;  /* 0x000000ffff227224 */ /* 0x000fd400078e001b */
[----:B------:R-:W-:Y:S01]  /*7750*/  @!P1 DMUL R22, R22, 1.80143985094819840000e+16 ;  /* 0x4350000016169828 */ /* 0x000fe20000000000 */
[----:B------:R-:W-:-:S09]  /*7760*/  @!P1 MOV R33, 0xfffffbcb ;  /* 0xfffffbcb00219802 */ /* 0x000fd20000000f00 */
[----:B------:R-:W-:Y:S02]  /*7770*/  @!P1 IMAD.MOV.U32 R34, RZ, RZ, R23 ;  /* 0x000000ffff229224 */ /* 0x000fe400078e0017 */
[----:B------:R-:W-:Y:S02]  /*7780*/  @!P1 IMAD.MOV.U32 R26, RZ, RZ, R22 ;  /* 0x000000ffff1a9224 */ /* 0x000fe400078e0016 */
        /* <DEDUP_REMOVED lines=70> */
.L_x_459:
[----:B------:R-:W-:Y:S05]  /*7bf0*/  BSYNC.RECONVERGENT B5 ;  /* 0x0000000000057941 */ /* 0x000fea0003800200 */
.L_x_458:
[----:B------:R-:W-:-:S08]  /*7c00*/  DADD R14, -R24, R14 ;  /* 0x00000000180e7229 */ /* 0x000fd0000000010e */
[----:B------:R-:W-:-:S11]  /*7c10*/  DADD R12, R12, R14 ;  /* 0x000000000c0c7229 */ /* 0x000fd6000000000e */
.L_x_453:
[----:B------:R-:W-:Y:S05]  /*7c20*/  BSYNC.RECONVERGENT B4 ;  /* 0x0000000000047941 */ /* 0x000fea0003800200 */
.L_x_452:
[----:B------:R-:W0:Y:S01]  /*7c30*/  LDCU UR4, c[0x0][0x3a0] ;  /* 0x00007400ff0477ac */ /* 0x000e220008000800 */
[----:B------:R-:W-:Y:S01]  /*7c40*/  IADD3 R32, PT, PT, R32, 0x1, RZ ;  /* 0x0000000120207810 */ /* 0x000fe20007ffe0ff */
[----:B0-----:R-:W-:-:S05]  /*7c50*/  IMAD.U32 R33, RZ, RZ, UR4 ;  /* 0x00000004ff217e24 */ /* 0x001fca000f8e00ff */
[----:B------:R-:W-:-:S13]  /*7c60*/  ISETP.NE.AND P1, PT, R32, R33, PT ;  /* 0x000000212000720c */ /* 0x000fda0003f25270 */
[----:B------:R-:W-:Y:S05]  /*7c70*/  @P1 BRA `(.L_x_462) ;  /* 0xffffffec00201947 */ /* 0x000fea000383ffff */
[----:B---3--:R-:W-:Y:S01]  /*7c80*/  IMAD.MOV.U32 R22, RZ, RZ, 0x652b82fe ;  /* 0x652b82feff167424 */ /* 0x008fe200078e00ff */
[----:B------:R-:W-:Y:S01]  /*7c90*/  UMOV UR4, 0xfefa39ef ;  /* 0xfefa39ef00047882 */ /* 0x000fe20000000000 */
[----:B------:R-:W-:Y:S01]  /*7ca0*/  IMAD.MOV.U32 R23, RZ, RZ, 0x3ff71547 ;  /* 0x3ff71547ff177424 */ /* 0x000fe200078e00ff */
[----:B------:R-:W-:Y:S01]  /*7cb0*/  UMOV UR5, 0x3fe62e42 ;  /* 0x3fe62e4200057882 */ /* 0x000fe20000000000 */
[----:B------:R0:W1:Y:S01]  /*7cc0*/  LDS.64 R24, [R5+0x2e8] ;  /* 0x0002e80005187984 */ /* 0x0000620000000a00 */
[----:B------:R-:W-:Y:S03]  /*7cd0*/  BSSY.RECONVERGENT B4, `(.L_x_463) ;  /* 0x0000038000047945 */ /* 0x000fe60003800200 */
        /* <DEDUP_REMOVED lines=42> */
[----:B01----:R-:W-:Y:S05]  /*7f80*/  @!P1 BRA `(.L_x_464) ;  /* 0x0000000000309947 */ /* 0x003fea0003800000 */
        /* <DEDUP_REMOVED lines=12> */
.L_x_464:
[----:B------:R-:W-:Y:S05]  /*8050*/  BSYNC.RECONVERGENT B4 ;  /* 0x0000000000047941 */ /* 0x000fea0003800200 */
.L_x_463:
[----:B------:R-:W-:Y:S01]  /*8060*/  DADD R24, R24, -R14 ;  /* 0x0000000018187229 */ /* 0x000fe2000000080e */
[----:B------:R-:W0:Y:S06]  /*8070*/  LDC R22, c[0x0][0x3a0] ;  /* 0x0000e800ff167b82 */ /* 0x000e2c0000000800 */
[----:B------:R1:W-:Y:S01]  /*8080*/  STS.64 [R5+0x2e8], R24 ;  /* 0x0002e81805007388 */ /* 0x0003e20000000a00 */
[----:B0-----:R-:W-:Y:S01]  /*8090*/  IADD3 R14, PT, PT, R22, -0x1, RZ ;  /* 0xffffffff160e7810 */ /* 0x001fe20007ffe0ff */
[----:B-1----:R-:W-:Y:S06]  /*80a0*/  @!P0 BRA `(.L_x_465) ;  /* 0x0000000400cc8947 */ /* 0x002fec0003800000 */
[----:B------:R-:W-:-:S07]  /*80b0*/  IMAD.MOV.U32 R15, RZ, RZ, RZ ;  /* 0x000000ffff0f7224 */ /* 0x000fce00078e00ff */
.L_x_474:
[----:B------:R-:W0:Y:S01]  /*80c0*/  LDCU UR4, c[0x0][0x3a0] ;  /* 0x00007400ff0477ac */ /* 0x000e220008000800 */
[----:B------:R-:W-:Y:S01]  /*80d0*/  ISETP.GE.U32.AND P1, PT, R14, 0x7, PT ;  /* 0x000000070e00780c */ /* 0x000fe20003f26070 */
[----:B------:R-:W-:Y:S01]  /*80e0*/  IMAD.MOV.U32 R25, RZ, RZ, RZ ;  /* 0x000000ffff197224 */ /* 0x000fe200078e00ff */
[----:B------:R-:W-:Y:S01]  /*80f0*/  PRMT R23, RZ, 0x7610, R23 ;  /* 0x00007610ff177816 */ /* 0x000fe20000000017 */
[----:B0-----:R-:W-:-:S04]  /*8100*/  IMAD.U32 R33, RZ, RZ, UR4 ;  /* 0x00000004ff217e24 */ /* 0x001fc8000f8e00ff */
[----:B------:R-:W-:-:S06]  /*8110*/  IMAD R22, R15, R33, RZ ;  /* 0x000000210f167224 */ /* 0x000fcc00078e02ff */
[----:B------:R-:W-:Y:S05]  /*8120*/  @!P1 BRA `(.L_x_466) ;  /* 0x0000000000a89947 */ /* 0x000fea0003800000 */
[----:B------:R-:W-:Y:S01]  /*8130*/  BSSY.RECONVERGENT B4, `(.L_x_467) ;  /* 0x0000028000047945 */ /* 0x000fe20003800200 */
[----:B------:R-:W-:Y:S02]  /*8140*/  PRMT R23, RZ, 0x7610, R23 ;  /* 0x00007610ff177816 */ /* 0x000fe40000000017 */
[----:B------:R-:W-:-:S07]  /*8150*/  MOV R24, RZ ;  /* 0x000000ff00187202 */ /* 0x000fce0000000f00 */
.L_x_468:
        /* <DEDUP_REMOVED lines=8> */
[----:B------:R-:W1:Y:S04]  /*81e0*/  LDS.U8 R28, [R27+0x13b] ;  /* 0x00013b001b1c7984 */ /* 0x000e680000000000 */
[----:B------:R-:W2:Y:S02]  /*81f0*/  LDS R27, [R27+0x140] ;  /* 0x000140001b1b7984 */ /* 0x000ea40000000800 */
[----:B------:R-:W3:Y:S01]  /*8200*/  LDC.U8 R32, c[0x3][R26+0x4] ;  /* 0x00c001001a207b82 */ /* 0x000ee20000000000 */
[----:B0-----:R-:W-:-:S02]  /*8210*/  LOP3.LUT R35, R25, 0xff, RZ, 0xc0, !PT ;  /* 0x000000ff19237812 */ /* 0x001fc400078ec0ff */
[----:B------:R-:W-:Y:S01]  /*8220*/  PRMT R36, R25, 0x7773, RZ ;  /* 0x0000777319247816 */ /* 0x000fe200000000ff */
[----:B-1----:R-:W-:-:S04]  /*8230*/  IMAD R34, R28, R29, RZ ;  /* 0x0000001d1c227224 */ /* 0x002fc800078e02ff */
[----:B------:R-:W0:Y:S01]  /*8240*/  LDC.U8 R28, c[0x3][R26+0xc] ;  /* 0x00c003001a1c7b82 */ /* 0x000e220000000000 */
[----:B---3--:R-:W-:Y:S01]  /*8250*/  IMAD R29, R32, R35, RZ ;  /* 0x00000023201d7224 */ /* 0x008fe200078e02ff */
[----:B------:R-:W-:-:S06]  /*8260*/  PRMT R35, R25, 0x7772, RZ ;  /* 0x0000777219237816 */ /* 0x000fcc00000000ff */
[----:B------:R-:W1:Y:S01]  /*8270*/  LDC.U8 R32, c[0x3][R26+0x8] ;  /* 0x00c002001a207b82 */ /* 0x000e620000000000 */
[----:B------:R-:W-:Y:S02]  /*8280*/  LOP3.LUT R29, R29, R34, R23, 0x96, !PT ;  /* 0x000000221d1d7212 */ /* 0x000fe400078e9617 */
[----:B------:R-:W-:Y:S02]  /*8290*/  PRMT R23, R25, 0x7771, RZ ;  /* 0x0000777119177816 */ /* 0x000fe400000000ff */
[----:B--2---:R-:W-:-:S03]  /*82a0*/  LOP3.LUT R25, R27, 0xff, RZ, 0xc0, !PT ;  /* 0x000000ff1b197812 */ /* 0x004fc600078ec0ff */
[----:B------:R-:W2:Y:S01]  /*82b0*/  LDC.U8 R34, c[0x3][R26+0x14] ;  /* 0x00c005001a227b82 */ /* 0x000ea20000000000 */
[----:B0-----:R-:W-:Y:S01]  /*82c0*/  IMAD R28, R28, R35, RZ ;  /* 0x000000231c1c7224 */ /* 0x001fe200078e02ff */
[----:B------:R-:W-:Y:S01]  /*82d0*/  PRMT R35, R27, 0x7771, RZ ;  /* 0x000077711b237816 */ /* 0x000fe200000000ff */
[----:B-1----:R-:W-:-:S05]  /*82e0*/  IMAD R32, R32, R23, RZ ;  /* 0x0000001720207224 */ /* 0x002fca00078e02ff */
[----:B------:R-:W0:Y:S01]  /*82f0*/  LDC.U8 R23, c[0x3][R26+0x10] ;  /* 0x00c004001a177b82 */ /* 0x000e220000000000 */
[----:B------:R-:W-:Y:S01]  /*8300*/  LOP3.LUT R28, R28, R32, R29, 0x96, !PT ;  /* 0x000000201c1c7212 */ /* 0x000fe200078e961d */
[----:B--2---:R-:W-:-:S06]  /*8310*/  IMAD R34, R34, R25, RZ ;  /* 0x0000001922227224 */ /* 0x004fcc00078e02ff */
[----:B------:R-:W1:Y:S08]  /*8320*/  LDC.U8 R32, c[0x3][R26+0x18] ;  /* 0x00c006001a207b82 */ /* 0x000e700000000000 */
[----:B------:R-:W2:Y:S01]  /*8330*/  LDC.U8 R29, c[0x3][R26+0x1c] ;  /* 0x00c007001a1d7b82 */ /* 0x000ea20000000000 */
[----:B0-----:R-:W-:Y:S01]  /*8340*/  IMAD R23, R23, R36, RZ ;  /* 0x0000002417177224 */ /* 0x001fe200078e02ff */
[----:B------:R-:W-:-:S04]  /*8350*/  PRMT R36, R27, 0x7772, RZ ;  /* 0x000077721b247816 */ /* 0x000fc800000000ff */
[----:B------:R-:W-:Y:S01]  /*8360*/  LOP3.LUT R23, R34, R23, R28, 0x96, !PT ;  /* 0x0000001722177212 */ /* 0x000fe200078e961c */
[----:B-1----:R-:W-:Y:S02]  /*8370*/  IMAD R32, R32, R35, RZ ;  /* 0x0000002320207224 */ /* 0x002fe400078e02ff */
[----:B--2---:R-:W-:-:S05]  /*8380*/  IMAD R29, R29, R36, RZ ;  /* 0x000000241d1d7224 */ /* 0x004fca00078e02ff */
[----:B------:R-:W-:Y:S01]  /*8390*/  LOP3.LUT R23, R29, R32, R23, 0x96, !PT ;  /* 0x000000201d177212 */ /* 0x000fe200078e9617 */
[----:B------:R-:W-:Y:S06]  /*83a0*/  @P1 BRA `(.L_x_468) ;  /* 0xfffffffc006c1947 */ /* 0x000fec000383ffff */
[----:B------:R-:W-:Y:S05]  /*83b0*/  BSYNC.RECONVERGENT B4 ;  /* 0x0000000000047941 */ /* 0x000fea0003800200 */
.L_x_467:
[----:B------:R-:W-:-:S07]  /*83c0*/  MOV R25, R7 ;  /* 0x0000000700197202 */ /* 0x000fce0000000f00 */
.L_x_466:
[----:B------:R-:W-:-:S13]  /*83d0*/  ISETP.NE.AND P1, PT, R4, RZ, PT ;  /* 0x000000ff0400720c */ /* 0x000fda0003f25270 */
[----:B------:R-:W-:Y:S05]  /*83e0*/  @!P1 BRA `(.L_x_469) ;  /* 0x0000000000e49947 */ /* 0x000fea0003800000 */
[----:B------:R-:W-:Y:S01]  /*83f0*/  VIADD R24, R4, 0xffffffff ;  /* 0xffffffff04187836 */ /* 0x000fe20000000000 */
[----:B------:R-:W-:-:S04]  /*8400*/  ISETP.NE.AND P2, PT, R0, RZ, PT ;  /* 0x000000ff0000720c */ /* 0x000fc80003f45270 */
[----:B------:R-:W-:-:S13]  /*8410*/  ISETP.GE.U32.AND P1, PT, R24, 0x3, PT ;  /* 0x000000031800780c */ /* 0x000fda0003f26070 */
[----:B------:R-:W-:Y:S05]  /*8420*/  @!P1 BRA `(.L_x_470) ;  /* 0x0000000000549947 */ /* 0x000fea0003800000 */
[C-C-:B------:R-:W-:Y:S01]  /*8430*/  IMAD.IADD R24, R22.reuse, 0x1, R25.reuse ;  /* 0x0000000116187824 */ /* 0x140fe200078e0219 */
[----:B------:R-:W-:Y:S01]  /*8440*/  IADD3 R36, PT, PT, R22, R25, RZ ;  /* 0x0000001916247210 */ /* 0x000fe20007ffe0ff */
[----:B------:R-:W-:Y:S01]  /*8450*/  UMOV UR4, 0x258 ;  /* 0x0000025800047882 */ /* 0x000fe20000000000 */
[----:B------:R-:W-:Y:S02]  /*8460*/  IMAD.IADD R29, R5, 0x1, R25 ;  /* 0x00000001051d7824 */ /* 0x000fe400078e0219 */
[----:B------:R-:W-:Y:S01]  /*8470*/  LEA R32, R24, UR4, 0x2 ;  /* 0x0000000418207c11 */ /* 0x000fe2000f8e10ff */
[----:B------:R-:W-:Y:S02]  /*8480*/  IMAD.SHL.U32 R36, R36, 0x4, RZ ;  /* 0x0000000424247824 */ /* 0x000fe400078e00ff */
[----:B------:R-:W-:Y:S01]  /*8490*/  LDS.U8 R27, [R29+0x13b] ;  /* 0x00013b001d1b7984 */ /* 0x000fe20000000000 */
[----:B------:R-:W-:Y:S01]  /*84a0*/  VIADD R25, R25, 0x4 ;  /* 0x0000000419197836 */ /* 0x000fe20000000000 */
        /* <DEDUP_REMOVED lines=13> */
.L_x_470:
[----:B------:R-:W-:Y:S04]  /*8580*/  BSSY.RECONVERGENT B4, `(.L_x_469) ;  /* 0x000001f000047945 */ /* 0x000fe80003800200 */
[----:B------:R-:W-:Y:S05]  /*8590*/  @!P2 BRA `(.L_x_471) ;  /* 0x000000000074a947 */ /* 0x000fea0003800000 */
[----:B------:R-:W-:Y:S01]  /*85a0*/  ISETP.NE.AND P1, PT, R0, 0x1, PT ;  /* 0x000000010000780c */ /* 0x000fe20003f25270 */
[----:B------:R-:W-:Y:S01]  /*85b0*/  BSSY.RECONVERGENT B5, `(.L_x_472) ;  /* 0x0000012000057945 */ /* 0x000fe20003800200 */
[----:B------:R-:W-:-:S04]  /*85c0*/  LOP3.LUT R24, R33, 0x1, RZ, 0xc0, !PT ;  /* 0x0000000121187812 */ /* 0x000fc800078ec0ff */
[----:B------:R-:W-:-:S07]  /*85d0*/  ISETP.NE.U32.AND P2, PT, R24, 0x1, PT ;  /* 0x000000011800780c */ /* 0x000fce0003f45070 */
[----:B------:R-:W-:Y:S06]  /*85e0*/  @!P1 BRA `(.L_x_473) ;  /* 0x0000000000389947 */ /* 0x000fec0003800000 */
[C---:B------:R-:W-:Y:S01]  /*85f0*/  IMAD.IADD R24, R22.reuse, 0x1, R25 ;  /* 0x0000000116187824 */ /* 0x040fe200078e0219 */
[----:B------:R-:W-:Y:S01]  /*8600*/  IADD3 R26, PT, PT, R22, R25, RZ ;  /* 0x00000019161a7210 */ /* 0x000fe20007ffe0ff */
[----:B------:R-:W-:-:S03]  /*8610*/  UMOV UR4, 0x258 ;  /* 0x0000025800047882 */ /* 0x000fc60000000000 */
[----:B------:R-:W-:Y:S01]  /*8620*/  LEA R27, R24, UR4, 0x2 ;  /* 0x00000004181b7c11 */ /* 0x000fe2000f8e10ff */
[----:B------:R-:W-:Y:S02]  /*8630*/  IMAD.SHL.U32 R29, R26, 0x4, RZ ;  /* 0x000000041a1d7824 */ /* 0x000fe400078e00ff */
        /* <DEDUP_REMOVED lines=9> */
.L_x_473:
[----:B------:R-:W-:Y:S05]  /*86d0*/  BSYNC.RECONVERGENT B5 ;  /* 0x0000000000057941 */ /* 0x000fea0003800200 */
.L_x_472:
[----:B------:R-:W-:Y:S05]  /*86e0*/  @P2 BRA `(.L_x_471) ;  /* 0x0000000000202947 */ /* 0x000fea0003800000 */
[----:B------:R-:W-:Y:S01]  /*86f0*/  IADD3 R22, PT, PT, R22, R25, RZ ;  /* 0x0000001916167210 */ /* 0x000fe20007ffe0ff */
[----:B------:R-:W-:-:S03]  /*8700*/  UMOV UR4, 0x258 ;  /* 0x0000025800047882 */ /* 0x000fc60000000000 */
[----:B------:R-:W-:Y:S01]  /*8710*/  LEA R24, R22, UR4, 0x2 ;  /* 0x0000000416187c11 */ /* 0x000fe2000f8e10ff */
[----:B------:R-:W-:-:S03]  /*8720*/  IMAD.IADD R22, R5, 0x1, R25 ;  /* 0x0000000105167824 */ /* 0x000fc600078e0219 */
[----:B------:R-:W0:Y:S03]  /*8730*/  LDC.U8 R27, c[0x3][R24] ;  /* 0x00c00000181b7b82 */ /* 0x000e260000000000 */
[----:B------:R-:W0:Y:S02]  /*8740*/  LDS.U8 R22, [R22+0x13b] ;  /* 0x00013b0016167984 */ /* 0x000e240000000000 */
[----:B0-----:R-:W-:-:S05]  /*8750*/  IMAD R26, R22, R27, RZ ;  /* 0x0000001b161a7224 */ /* 0x001fca00078e02ff */
[----:B------:R-:W-:-:S07]  /*8760*/  LOP3.LUT R23, R26, R23, RZ, 0x3c, !PT ;  /* 0x000000171a177212 */ /* 0x000fce00078e3cff */
.L_x_471:
[----:B------:R-:W-:Y:S05]  /*8770*/  BSYNC.RECONVERGENT B4 ;  /* 0x0000000000047941 */ /* 0x000fea0003800200 */
.L_x_469:
[----:B------:R-:W-:-:S04]  /*8780*/  LOP3.LUT R23, R23, 0xff, RZ, 0xc0, !PT ;  /* 0x000000ff17177812 */ /* 0x000fc800078ec0ff */
[----:B------:R-:W-:-:S13]  /*8790*/  ISETP.NE.AND P1, PT, R23, 0x1, PT ;  /* 0x000000011700780c */ /* 0x000fda0003f25270 */
[----:B------:R-:W-:Y:S05]  /*87a0*/  @!P1 BRA `(.L_x_430) ;  /* 0x0000000800089947 */ /* 0x000fea0003800000 */
[----:B------:R-:W-:-:S05]  /*87b0*/  VIADD R15, R15, 0x1 ;  /* 0x000000010f0f7836 */ /* 0x000fca0000000000 */
[----:B------:R-:W-:-:S13]  /*87c0*/  ISETP.NE.AND P1, PT, R15, R6, PT ;  /* 0x000000060f00720c */ /* 0x000fda0003f25270 */
[----:B------:R-:W-:Y:S05]  /*87d0*/  @P1 BRA `(.L_x_474) ;  /* 0xfffffff800381947 */ /* 0x000fea000383ffff */
.L_x_465:
[----:B------:R-:W-:Y:S01]  /*87e0*/  ISETP.GE.U32.AND P1, PT, R14, 0x7, PT ;  /* 0x000000070e00780c */ /* 0x000fe20003f26070 */
[----:B------:R-:W-:-:S12]  /*87f0*/  IMAD.MOV.U32 R26, RZ, RZ, RZ ;  /* 0x000000ffff1a7224 */ /* 0x000fd800078e00ff */
[----:B------:R-:W-:Y:S05]  /*8800*/  @!P1 BRA `(.L_x_475) ;  /* 0x0000000000e09947 */ /* 0x000fea0003800000 */
[----:B------:R-:W-:Y:S01]  /*8810*/  HFMA2 R26, -RZ, RZ, 0, 0 ;  /* 0x00000000ff1a7431 */ /* 0x000fe200000001ff */
[----:B------:R-:W-:Y:S06]  /*8820*/  BSSY.RECONVERGENT B4, `(.L_x_476) ;  /* 0x0000035000047945 */ /* 0x000fec0003800200 */
.L_x_477:
[--C-:B------:R-:W-:Y:S01]  /*8830*/  IMAD.IADD R27, R5, 0x1, R26.reuse ;  /* 0x00000001051b7824 */ /* 0x100fe200078e021a */
[----:B0-----:R-:W0:Y:S04]  /*8840*/  LDS R22, [R5+0x2e0] ;  /* 0x0002e00005167984 */ /* 0x001e280000000800 */
[----:B------:R-:W1:Y:S01]  /*8850*/  LDS.U8 R14, [R27+0x13b] ;  /* 0x00013b001b0e7984 */ /* 0x000e620000000000 */
[----:B0-----:R-:W-:Y:S01]  /*8860*/  IMAD R22, R22, R33, R26 ;  /* 0x0000002116167224 */ /* 0x001fe200078e021a */
[----:B-1----:R-:W0:Y:S03]  /*8870*/  I2F.F64.U16 R14, R14 ;  /* 0x0000000e000e7312 */ /* 0x002e260000101800 */
        /* <DEDUP_REMOVED lines=48> */
.L_x_476:
[----:B------:R-:W-:-:S07]  /*8b80*/  IMAD.MOV.U32 R26, RZ, RZ, R7 ;  /* 0x000000ffff1a7224 */ /* 0x000fce00078e0007 */
.L_x_475:
[----:B------:R-:W-:-:S13]  /*8b90*/  ISETP.NE.AND P1, PT, R4, RZ, PT ;  /* 0x000000ff0400720c */ /* 0x000fda0003f25270 */
[----:B------:R-:W-:Y:S05]  /*8ba0*/  @!P1 BRA `(.L_x_478) ;  /* 0x0000000000f09947 */ /* 0x000fea0003800000 */
[----:B------:R-:W-:Y:S02]  /*8bb0*/  IADD3 R14, PT, PT, R4, -0x1, RZ ;  /* 0xffffffff040e7810 */ /* 0x000fe40007ffe0ff */
[----:B------:R-:W-:Y:S02]  /*8bc0*/  ISETP.NE.AND P2, PT, R0, RZ, PT ;  /* 0x000000ff0000720c */ /* 0x000fe40003f45270 */
[----:B------:R-:W-:-:S13]  /*8bd0*/  ISETP.GE.U32.AND P1, PT, R14, 0x3, PT ;  /* 0x000000030e00780c */ /* 0x000fda0003f26070 */
[----:B------:R-:W-:Y:S05]  /*8be0*/  @!P1 BRA `(.L_x_479) ;  /* 0x0000000000689947 */ /* 0x000fea0003800000 */
[--C-:B------:R-:W-:Y:S01]  /*8bf0*/  IMAD.IADD R27, R5, 0x1, R26.reuse ;  /* 0x00000001051b7824 */ /* 0x100fe200078e021a */
[----:B------:R-:W1:Y:S04]  /*8c00*/  LDS R22, [R5+0x2e0] ;  /* 0x0002e00005167984 */ /* 0x000e680000000800 */
        /* <DEDUP_REMOVED lines=24> */
.L_x_479:
[----:B------:R-:W-:Y:S04]  /*8d90*/  BSSY.RECONVERGENT B4, `(.L_x_478) ;  /* 0x000001d000047945 */ /* 0x000fe80003800200 */
[----:B------:R-:W-:Y:S05]  /*8da0*/  @!P2 BRA `(.L_x_480) ;  /* 0x00000000006ca947 */ /* 0x000fea0003800000 */
[----:B------:R-:W-:Y:S01]  /*8db0*/  ISETP.NE.AND P1, PT, R0, 0x1, PT ;  /* 0x000000010000780c */ /* 0x000fe20003f25270 */
[----:B------:R-:W-:Y:S01]  /*8dc0*/  BSSY.RECONVERGENT B5, `(.L_x_481) ;  /* 0x0000012000057945 */ /* 0x000fe20003800200 */
[----:B-1----:R-:W-:-:S04]  /*8dd0*/  LOP3.LUT R14, R33, 0x1, RZ, 0xc0, !PT ;  /* 0x00000001210e7812 */ /* 0x002fc800078ec0ff */
[----:B------:R-:W-:-:S07]  /*8de0*/  ISETP.NE.U32.AND P2, PT, R14, 0x1, PT ;  /* 0x000000010e00780c */ /* 0x000fce0003f45070 */
[----:B------:R-:W-:Y:S06]  /*8df0*/  @!P1 BRA `(.L_x_482) ;  /* 0x0000000000389947 */ /* 0x000fec0003800000 */
[--C-:B------:R-:W-:Y:S01]  /*8e00*/  IMAD.IADD R28, R5, 0x1, R26.reuse ;  /* 0x00000001051c7824 */ /* 0x100fe200078e021a */
[----:B------:R-:W1:Y:S04]  /*8e10*/  LDS R14, [R5+0x2e0] ;  /* 0x0002e000050e7984 */ /* 0x000e680000000800 */
[----:B------:R-:W0:Y:S01]  /*8e20*/  LDS.U8 R22, [R28+0x13b] ;  /* 0x00013b001c167984 */ /* 0x000e220000000000 */
[----:B-1----:R-:W-:Y:S01]  /*8e30*/  IMAD R14, R14, R33, R26 ;  /* 0x000000210e0e7224 */ /* 0x002fe200078e021a */
[----:B0-----:R-:W0:Y:S04]  /*8e40*/  I2F.F64.U16 R22, R22 ;  /* 0x0000001600167312 */ /* 0x001e280000101800 */
        /* <DEDUP_REMOVED lines=9> */
.L_x_482:
[----:B------:R-:W-:Y:S05]  /*8ee0*/  BSYNC.RECONVERGENT B5 ;  /* 0x0000000000057941 */ /* 0x000fea0003800200 */
.L_x_481:
[--C-:B------:R-:W-:Y:S01]  /*8ef0*/  @!P2 IMAD.IADD R22, R5, 0x1, R26.reuse ;  /* 0x000000010516a824 */ /* 0x100fe200078e021a */
[----:B0-----:R-:W0:Y:S04]  /*8f00*/  @!P2 LDS R23, [R5+0x2e0] ;  /* 0x0002e0000517a984 */ /* 0x001e280000000800 */
[----:B-1----:R-:W1:Y:S01]  /*8f10*/  @!P2 LDS.U8 R14, [R22+0x13b] ;  /* 0x00013b00160ea984 */ /* 0x002e620000000000 */
[----:B0-----:R-:W-:Y:S01]  /*8f20*/  @!P2 IMAD R24, R23, R33, R26 ;  /* 0x000000211718a224 */ /* 0x001fe200078e021a */
[----:B-1----:R-:W0:Y:S04]  /*8f30*/  @!P2 I2F.F64.U16 R14, R14 ;  /* 0x0000000e000ea312 */ /* 0x002e280000101800 */
[----:B------:R-:W-:-:S05]  /*8f40*/  @!P2 LEA R23, R24, R5, 0x3 ;  /* 0x000000051817a211 */ /* 0x000fca00078e18ff */
[----:B0-----:R2:W-:Y:S02]  /*8f50*/  @!P2 STS.64 [R23+0x160], R14 ;  /* 0x0001600e1700a388 */ /* 0x0015e40000000a00 */
.L_x_480:
[----:B------:R-:W-:Y:S05]  /*8f60*/  BSYNC.RECONVERGENT B4 ;  /* 0x0000000000047941 */ /* 0x000fea0003800200 */
.L_x_478:
[----:B-12---:R-:W1:Y:S02]  /*8f70*/  LDS R14, [R5+0x2e0] ;  /* 0x0002e000050e7984 */ /* 0x006e640000000800 */
[----:B-1----:R-:W-:-:S05]  /*8f80*/  IMAD R15, R14, 0x8, R5 ;  /* 0x000000080e0f7824 */ /* 0x002fca00078e0205 */
[----:B------:R-:W-:Y:S04]  /*8f90*/  STS.64 [R15+0x2c8], R12 ;  /* 0x0002c80c0f007388 */ /* 0x000fe80000000a00 */
[----:B------:R-:W1:Y:S02]  /*8fa0*/  LDS R14, [R5+0x2e0] ;  /* 0x0002e000050e7984 */ /* 0x000e640000000800 */
[----:B-1----:R-:W-:-:S05]  /*8fb0*/  VIADD R14, R14, 0x1 ;  /* 0x000000010e0e7836 */ /* 0x002fca0000000000 */
[----:B------:R1:W-:Y:S02]  /*8fc0*/  STS [R5+0x2e0], R14 ;  /* 0x0002e00e05007388 */ /* 0x0003e40000000800 */
.L_x_430:
[----:B------:R-:W-:Y:S05]  /*8fd0*/  BSYNC.RECONVERGENT B2 ;  /* 0x0000000000027941 */ /* 0x000fea0003800200 */
.L_x_429:
[C---:B------:R-:W-:Y:S01]  /*8fe0*/  ISETP.NE.AND P1, PT, R31.reuse, R16, PT ;  /* 0x000000101f00720c */ /* 0x040fe20003f25270 */
[----:B------:R-:W-:-:S12]  /*8ff0*/  VIADD R12, R31, 0x1 ;  /* 0x000000011f0c7836 */ /* 0x000fd80000000000 */
[----:B------:R-:W-:Y:S05]  /*9000*/  @P1 BRA `(.L_x_483) ;  /* 0xffffffc800181947 */ /* 0x000fea000383ffff */
.L_x_428:
[----:B------:R-:W-:Y:S05]  /*9010*/  BSYNC.RECONVERGENT B3 ;  /* 0x0000000000037941 */ /* 0x000fea0003800200 */
.L_x_427:
[----:B------:R-:W-:-:S04]  /*9020*/  IADD3 R8, PT, PT, R8, 0x1, RZ ;  /* 0x0000000108087810 */ /* 0x000fc80007ffe0ff */
[----:B------:R-:W-:-:S13]  /*9030*/  ISETP.NE.AND P1, PT, R8, R9, PT ;  /* 0x000000090800720c */ /* 0x000fda0003f25270 */
[----:B------:R-:W-:Y:S05]  /*9040*/  @P1 BRA `(.L_x_484) ;  /* 0xffffffc400341947 */ /* 0x000fea000383ffff */
[----:B------:R-:W-:Y:S05]  /*9050*/  BSYNC.RELIABLE B0 ;  /* 0x0000000000007941 */ /* 0x000fea0003800100 */
.L_x_424:
[----:B------:R2:W3:Y:S02]  /*9060*/  LDS R12, [R5+0x2e0] ;  /* 0x0002e000050c7984 */ /* 0x0004e40000000800 */
.L_x_423:
[----:B------:R-:W-:Y:S05]  /*9070*/  BSYNC.RECONVERGENT B1 ;  /* 0x0000000000017941 */ /* 0x000fea0003800200 */
.L_x_422:
[----:B------:R-:W-:Y:S05]  /*9080*/  WARPSYNC.ALL ;  /* 0x0000000000007948 */ /* 0x000fea0003800000 */
[----:B------:R-:W5:Y:S01]  /*9090*/  LDCU UR4, c[0x0][0x3a0] ;  /* 0x00007400ff0477ac */ /* 0x000f620008000800 */
[----:B---3--:R-:W-:Y:S01]  /*90a0*/  ISETP.NE.AND P0, PT, R12, RZ, PT ;  /* 0x000000ff0c00720c */ /* 0x008fe20003f05270 */
[----:B------:R-:W-:Y:S01]  /*90b0*/  BSSY.RECONVERGENT B0, `(.L_x_485) ;  /* 0x0000501000007945 */ /* 0x000fe20003800200 */
[----:B------:R-:W-:Y:S01]  /*90c0*/  VIADD R0, R1, 0x78 ;  /* 0x0000007801007836 */ /* 0x000fe20000000000 */
[----:B-----5:R-:W-:Y:S02]  /*90d0*/  ULOP3.LUT UR11, UR4, 0xf, URZ, 0xc0, !UPT ;  /* 0x0000000f040b7892 */ /* 0x020fe4000f8ec0ff */
        /* <DEDUP_REMOVED lines=8> */
[----:B------:R-:W-:-:S07]  /*9160*/  IMAD.MOV.U32 R10, RZ, RZ, RZ ;  /* 0x000000ffff0a7224 */ /* 0x000fce00078e00ff */
.L_x_496:
[----:B---3--:R-:W-:-:S05]  /*9170*/  LEA R9, R10, R20, 0x3 ;  /* 0x000000140a097211 */ /* 0x008fca00078e18ff */
[----:B0---4-:R-:W3:Y:S01]  /*9180*/  LDL.64 R22, [R9] ;  /* 0x0000000009167983 */ /* 0x011ee20000100a00 */
[----:B-1----:R-:W-:Y:S01]  /*9190*/  IMAD.MOV.U32 R14, RZ, RZ, 0x652b82fe ;  /* 0x652b82feff0e7424 */ /* 0x002fe200078e00ff */
[----:B------:R-:W-:Y:S01]  /*91a0*/  UMOV UR6, 0xfefa39ef ;  /* 0xfefa39ef00067882 */ /* 0x000fe20000000000 */
[----:B------:R-:W-:Y:S01]  /*91b0*/  IMAD.MOV.U32 R15, RZ, RZ, 0x3ff71547 ;  /* 0x3ff71547ff0f7424 */ /* 0x000fe200078e00ff */
[----:B------:R-:W-:Y:S01]  /*91c0*/  UMOV UR7, 0x3fe62e42 ;  /* 0x3fe62e4200077882 */ /* 0x000fe20000000000 */
[----:B------:R-:W-:Y:S04]  /*91d0*/  BSSY.RECONVERGENT B1, `(.L_x_488) ;  /* 0x0000036000017945 */ /* 0x000fe80003800200 */
        /* <DEDUP_REMOVED lines=53> */
.L_x_489:
[----:B------:R-:W-:Y:S05]  /*9530*/  BSYNC.RECONVERGENT B1 ;  /* 0x0000000000017941 */ /* 0x000fea0003800200 */
.L_x_488:
        /* <DEDUP_REMOVED lines=16> */
[----:B--2---:R-:W-:Y:S05]  /*9640*/  CALL.REL.NOINC `($__internal_4_$__cuda_sm20_dblrcp_rn_slowpath_v3) ;  /* 0x0000005400987944 */ /* 0x004fea0003c00000 */
.L_x_491:
[----:B------:R-:W-:Y:S05]  /*9650*/  BSYNC.RECONVERGENT B1 ;  /* 0x0000000000017941 */ /* 0x000fea0003800200 */
.L_x_490:
[C---:B------:R-:W-:Y:S01]  /*9660*/  DADD R14, -R22.reuse, 1 ;  /* 0x3ff00000160e7429 */ /* 0x040fe20000000100 */
[----:B------:R-:W-:Y:S01]  /*9670*/  UMOV UR6, 0xe826d695 ;  /* 0xe826d69500067882 */ /* 0x000fe20000000000 */
[----:B------:R-:W-:Y:S01]  /*9680*/  UMOV UR7, 0x3e112e0b ;  /* 0x3e112e0b00077882 */ /* 0x000fe20000000000 */
[----:B------:R-:W-:Y:S01]  /*9690*/  IMAD.MOV.U32 R8, RZ, RZ, R23 ;  /* 0x000000ffff087224 */ /* 0x000fe200078e0017 */
[----:B------:R-:W-:Y:S01]  /*96a0*/  DSETP.MAX.AND P0, P1, R22, UR6, PT ;  /* 0x0000000616007e2a */ /* 0x000fe2000b90f000 */
[----:B------:R-:W-:Y:S01]  /*96b0*/  UMOV UR5, UR7 ;  /* 0x0000000700057c82 */ /* 0x000fe20008000000 */
[----:B------:R-:W-:Y:S02]  /*96c0*/  UMOV UR10, UR7 ;  /* 0x00000007000a7c82 */ /* 0x000fe40008000000 */
[----:B------:R-:W-:Y:S01]  /*96d0*/  DSETP.MAX.AND P2, P3, R14, UR6, PT ;  /* 0x000000060e007e2a */ /* 0x000fe2000bb4f000 */
[----:B------:R-:W-:Y:S01]  /*96e0*/  IMAD.U32 R16, RZ, RZ, UR10 ;  /* 0x0000000aff107e24 */ /* 0x000fe2000f8e00ff */
[----:B------:R-:W-:Y:S01]  /*96f0*/  FSEL R11, R8, UR5, P0 ;  /* 0x00000005080b7c08 */ /* 0x000fe20008000000 */
[----:B------:R-:W-:Y:S01]  /*9700*/  IMAD.MOV.U32 R13, RZ, RZ, R15 ;  /* 0x000000ffff0d7224 */ /* 0x000fe200078e000f */
[----:B------:R-:W-:Y:S01]  /*9710*/  MOV R8, UR5 ;  /* 0x0000000500087c02 */ /* 0x000fe20008000f00 */
[----:B------:R-:W-:Y:S01]  /*9720*/  UMOV UR5, UR6 ;  /* 0x0000000600057c82 */ /* 0x000fe20008000000 */
[----:B------:R-:W-:Y:S01]  /*9730*/  SEL R14, R14, UR6, P2 ;  /* 0x000000060e0e7c07 */ /* 0x000fe20009000000 */
[----:B------:R-:W-:Y:S01]  /*9740*/  UMOV UR6, 0xff768fa1 ;  /* 0xff768fa100067882 */ /* 0x000fe20000000000 */
[----:B------:R-:W-:Y:S01]  /*9750*/  FSEL R13, R13, UR10, P2 ;  /* 0x0000000a0d0d7c08 */ /* 0x000fe20009000000 */
[----:B------:R-:W-:Y:S01]  /*9760*/  UMOV UR7, 0x3fefffff ;  /* 0x3fefffff00077882 */ /* 0x000fe20000000000 */
[----:B------:R-:W-:Y:S01]  /*9770*/  @P1 LOP3.LUT R11, R8, 0x80000, RZ, 0xfc, !PT ;  /* 0x00080000080b1812 */ /* 0x000fe200078efcff */
[----:B------:R-:W-:Y:S01]  /*9780*/  UMOV UR10, UR7 ;  /* 0x00000007000a7c82 */ /* 0x000fe20008000000 */
[----:B------:R-:W-:Y:S01]  /*9790*/  SEL R22, R22, UR5, P0 ;  /* 0x0000000516167c07 */ /* 0x000fe20008000000 */
[----:B------:R-:W-:Y:S01]  /*97a0*/  UMOV UR5, UR7 ;  /* 0x0000000700057c82 */ /* 0x000fe20008000000 */
[----:B------:R-:W-:Y:S01]  /*97b0*/  @P3 LOP3.LUT R13, R16, 0x80000, RZ, 0xfc, !PT ;  /* 0x00080000100d3812 */ /* 0x000fe200078efcff */
[----:B------:R-:W-:-:S02]  /*97c0*/  IMAD.MOV.U32 R23, RZ, RZ, R11 ;  /* 0x000000ffff177224 */ /* 0x000fc400078e000b */
[----:B------:R-:W-:Y:S02]  /*97d0*/  IMAD.U32 R16, RZ, RZ, UR10 ;  /* 0x0000000aff107e24 */ /* 0x000fe4000f8e00ff */
[----:B------:R-:W-:Y:S01]  /*97e0*/  IMAD.MOV.U32 R15, RZ, RZ, R13 ;  /* 0x000000ffff0f7224 */ /* 0x000fe200078e000d */
[----:B------:R-:W-:Y:S01]  /*97f0*/  MOV R13, UR5 ;  /* 0x00000005000d7c02 */ /* 0x000fe20008000f00 */
[----:B------:R-:W-:Y:S01]  /*9800*/  DSETP.MIN.AND P0, P1, R22, UR6, PT ;  /* 0x0000000616007e2a */ /* 0x000fe2000b900000 */
[----:B------:R-:W-:Y:S02]  /*9810*/  IMAD.MOV.U32 R8, RZ, RZ, R23 ;  /* 0x000000ffff087224 */ /* 0x000fe400078e0017 */
[----:B------:R-:W-:Y:S01]  /*9820*/  IMAD.MOV.U32 R11, RZ, RZ, R15 ;  /* 0x000000ffff0b7224 */ /* 0x000fe200078e000f */
[----:B------:R-:W-:Y:S02]  /*9830*/  DSETP.MIN.AND P2, P3, R14, UR6, PT ;  /* 0x000000060e007e2a */ /* 0x000fe4000bb40000 */
[----:B------:R-:W-:Y:S01]  /*9840*/  FSEL R25, R8, UR5, P0 ;  /* 0x0000000508197c08 */ /* 0x000fe20008000000 */
[----:B------:R-:W-:-:S02]  /*9850*/  UMOV UR5, UR6 ;  /* 0x0000000600057c82 */ /* 0x000fc40008000000 */
[----:B------:R-:W-:Y:S02]  /*9860*/  SEL R24, R22, UR5, P0 ;  /* 0x0000000516187c07 */ /* 0x000fe40008000000 */
[----:B------:R-:W-:Y:S02]  /*9870*/  FSEL R27, R11, UR10, P2 ;  /* 0x0000000a0b1b7c08 */ /* 0x000fe40009000000 */
[----:B------:R-:W-:Y:S02]  /*9880*/  SEL R26, R14, UR6, P2 ;  /* 0x000000060e1a7c07 */ /* 0x000fe40009000000 */
[----:B------:R-:W-:Y:S02]  /*9890*/  @P1 LOP3.LUT R25, R13, 0x80000, RZ, 0xfc, !PT ;  /* 0x000800000d191812 */ /* 0x000fe400078efcff */
[----:B------:R-:W-:Y:S02]  /*98a0*/  LEA R11, R10, R1, 0x3 ;  /* 0x000000010a0b7211 */ /* 0x000fe400078e18ff */
[----:B------:R-:W-:-:S03]  /*98b0*/  @P3 LOP3.LUT R27, R16, 0x80000, RZ, 0xfc, !PT ;  /* 0x00080000101b3812 */ /* 0x000fc600078efcff */
[----:B------:R0:W-:Y:S04]  /*98c0*/  STL.64 [R11+0x78], R24 ;  /* 0x000078180b007387 */ /* 0x0001e80000100a00 */
[----:B------:R1:W-:Y:S04]  /*98d0*/  STL.64 [R11], R26 ;  /* 0x0000001a0b007387 */ /* 0x0003e80000100a00 */
[----:B------:R-:W3:Y:S01]  /*98e0*/  LDL.64 R8, [R9+0x8] ;  /* 0x0000080009087983 */ /* 0x000ee20000100a00 */
[----:B------:R-:W-:Y:S01]  /*98f0*/  IMAD.MOV.U32 R14, RZ, RZ, 0x652b82fe ;  /* 0x652b82feff0e7424 */ /* 0x000fe200078e00ff */
        /* <DEDUP_REMOVED lines=57> */
.L_x_493:
[----:B------:R-:W-:Y:S05]  /*9c90*/  BSYNC.RECONVERGENT B1 ;  /* 0x0000000000017941 */ /* 0x000fea0003800200 */
.L_x_492:
        /* <DEDUP_REMOVED lines=17> */
[----:B------:R-:W-:Y:S02]  /*9db0*/  IMAD.MOV.U32 R14, RZ, RZ, R22 ;  /* 0x000000ffff0e7224 */ /* 0x000fe400078e0016 */
[----:B------:R-:W-:-:S07]  /*9dc0*/  IMAD.MOV.U32 R15, RZ, RZ, R23 ;  /* 0x000000ffff0f7224 */ /* 0x000fce00078e0017 */
.L_x_495:
[----:B------:R-:W-:Y:S05]  /*9dd0*/  BSYNC.RECONVERGENT B1 ;  /* 0x0000000000017941 */ /* 0x000fea0003800200 */
.L_x_494:
[C---:B------:R-:W-:Y:S01]  /*9de0*/  DADD R8, -R14.reuse, 1 ;  /* 0x3ff000000e087429 */ /* 0x040fe20000000100 */
[----:B------:R-:W-:Y:S01]  /*9df0*/  UMOV UR6, 0xe826d695 ;  /* 0xe826d69500067882 */ /* 0x000fe20000000000 */
[----:B------:R-:W-:Y:S01]  /*9e00*/  UMOV UR7, 0x3e112e0b ;  /* 0x3e112e0b00077882 */ /* 0x000fe20000000000 */
[----:B------:R-:W-:Y:S01]  /*9e10*/  MOV R13, R15 ;  /* 0x0000000f000d7202 */ /* 0x000fe20000000f00 */
        /* <DEDUP_REMOVED lines=11> */
[----:B------:R-:W-:Y:S01]  /*9ed0*/  IMAD.U32 R16, RZ, RZ, UR5 ;  /* 0x00000005ff107e24 */ /* 0x000fe2000f8e00ff */
[----:B------:R-:W-:Y:S01]  /*9ee0*/  UMOV UR5, UR6 ;  /* 0x0000000600057c82 */ /* 0x000fe20008000000 */
[----:B------:R-:W-:Y:S01]  /*9ef0*/  UMOV UR6, 0xff768fa1 ;  /* 0xff768fa100067882 */ /* 0x000fe20000000000 */
[----:B------:R-:W-:Y:S01]  /*9f00*/  SEL R14, R14, UR5, P0 ;  /* 0x000000050e0e7c07 */ /* 0x000fe20008000000 */
[----:B------:R-:W-:Y:S01]  /*9f10*/  UMOV UR5, UR7 ;  /* 0x0000000700057c82 */ /* 0x000fe20008000000 */
[----:B------:R-:W-:Y:S01]  /*9f20*/  @P1 LOP3.LUT R13, R16, 0x80000, RZ, 0xfc, !PT ;  /* 0x00080000100d1812 */ /* 0x000fe200078efcff */
        /* <DEDUP_REMOVED lines=9> */
[----:B------:R-:W-:Y:S01]  /*9fc0*/  DSETP.MIN.AND P2, P3, R8, UR6, PT ;  /* 0x0000000608007e2a */ /* 0x000fe2000bb40000 */
[----:B------:R-:W-:Y:S02]  /*9fd0*/  IMAD.MOV.U32 R15, RZ, RZ, R8 ;  /* 0x000000ffff0f7224 */ /* 0x000fe400078e0008 */
[----:B------:R-:W-:Y:S01]  /*9fe0*/  FSEL R13, R13, UR5, P0 ;  /* 0x000000050d0d7c08 */ /* 0x000fe20008000000 */
[----:B------:R-:W-:-:S02]  /*9ff0*/  UMOV UR5, UR6 ;  /* 0x0000000600057c82 */ /* 0x000fc40008000000 */
[----:B------:R-:W-:Y:S02]  /*a000*/  FSEL R23, R16, UR10, P2 ;  /* 0x0000000a10177c08 */ /* 0x000fe40009000000 */
[----:B------:R-:W-:Y:S02]  /*a010*/  SEL R8, R14, UR5, P0 ;  /* 0x000000050e087c07 */ /* 0x000fe40008000000 */
[----:B------:R-:W-:Y:S02]  /*a020*/  SEL R14, R15, UR6, P2 ;  /* 0x000000060f0e7c07 */ /* 0x000fe40009000000 */
[----:B------:R-:W-:Y:S02]  /*a030*/  @P1 LOP3.LUT R13, R18, 0x80000, RZ, 0xfc, !PT ;  /* 0x00080000120d1812 */ /* 0x000fe400078efcff */
[----:B------:R-:W-:Y:S02]  /*a040*/  @P3 LOP3.LUT R23, R22, 0x80000, RZ, 0xfc, !PT ;  /* 0x0008000016173812 */ /* 0x000fe400078efcff */
[----:B------:R-:W-:Y:S01]  /*a050*/  ISETP.NE.AND P0, PT, R10, R7, PT ;  /* 0x000000070a00720c */ /* 0x000fe20003f05270 */
[----:B------:R-:W-:Y:S01]  /*a060*/  IMAD.MOV.U32 R9, RZ, RZ, R13 ;  /* 0x000000ffff097224 */ /* 0x000fe200078e000d */
[----:B------:R-:W-:-:S04]  /*a070*/  MOV R15, R23 ;  /* 0x00000017000f7202 */ /* 0x000fc80000000f00 */
[----:B------:R3:W-:Y:S04]  /*a080*/  STL.64 [R11+0x80], R8 ;  /* 0x000080080b007387 */ /* 0x0007e80000100a00 */
[----:B------:R3:W-:Y:S03]  /*a090*/  STL.64 [R11+0x8], R14 ;  /* 0x0000080e0b007387 */ /* 0x0007e60000100a00 */
[----:B------:R-:W-:Y:S05]  /*a0a0*/  @P0 BRA `(.L_x_496) ;  /* 0xfffffff000300947 */ /* 0x000fea000383ffff */
.L_x_487:
[----:B------:R-:W-:-:S13]  /*a0b0*/  ISETP.NE.AND P0, PT, R6, RZ, PT ;  /* 0x000000ff0600720c */ /* 0x000fda0003f05270 */
[----:B------:R-:W-:Y:S05]  /*a0c0*/  @!P0 BRA `(.L_x_497) ;  /* 0x0000000400f48947 */ /* 0x000fea0003800000 */
[----:B------:R-:W-:-:S04]  /*a0d0*/  IMAD.SHL.U32 R7, R7, 0x8, RZ ;  /* 0x0000000807077824 */ /* 0x000fc800078e00ff */
[----:B---3--:R-:W-:-:S06]  /*a0e0*/  IMAD.IADD R8, R20, 0x1, R7 ;  /* 0x0000000114087824 */ /* 0x008fcc00078e0207 */
[----:B------:R-:W3:Y:S01]  /*a0f0*/  LDL.64 R8, [R8] ;  /* 0x0000000008087983 */ /* 0x000ee20000100a00 */
[----:B------:R-:W-:Y:S02]  /*a100*/  HFMA2 R10, -RZ, RZ, 1323, -4.565715789794921875e-05 ;  /* 0x652b82feff0a7431 */ /* 0x000fe400000001ff */
[----:B------:R-:W-:Y:S01]  /*a110*/  IMAD.MOV.U32 R11, RZ, RZ, 0x3ff71547 ;  /* 0x3ff71547ff0b7424 */ /* 0x000fe200078e00ff */
[----:B------:R-:W-:Y:S01]  /*a120*/  UMOV UR6, 0xfefa39ef ;  /* 0xfefa39ef00067882 */ /* 0x000fe20000000000 */
[----:B------:R-:W-:Y:S01]  /*a130*/  UMOV UR7, 0x3fe62e42 ;  /* 0x3fe62e4200077882 */ /* 0x000fe20000000000 */
[----:B------:R-:W-:Y:S03]  /*a140*/  BSSY.RECONVERGENT B1, `(.L_x_498) ;  /* 0x0000036000017945 */ /* 0x000fe60003800200 */
[----:B---3--:R-:W-:Y:S01]  /*a150*/  DFMA R10, R8, R10, 6.75539944105574400000e+15 ;  /* 0x43380000080a742b */ /* 0x008fe2000000000a */
[----:B------:R-:W-:-:S07]  /*a160*/  FSETP.GEU.AND P0, PT, |R9|, 4.1917929649353027344, PT ;  /* 0x4086232b0900780b */ /* 0x000fce0003f0e200 */
[----:B-1----:R-:W-:-:S08]  /*a170*/  DADD R14, R10, -6.75539944105574400000e+15 ;  /* 0xc33800000a0e7429 */ /* 0x002fd00000000000 */
[----:B0---4-:R-:W-:Y:S01]  /*a180*/  DFMA R22, R14, -UR6, R8 ;  /* 0x800000060e167c2b */ /* 0x011fe20008000008 */
        /* <DEDUP_REMOVED lines=49> */
.L_x_499:
[----:B------:R-:W-:Y:S05]  /*a4a0*/  BSYNC.RECONVERGENT B1 ;  /* 0x0000000000017941 */ /* 0x000fea0003800200 */
.L_x_498:
        /* <DEDUP_REMOVED lines=13> */
[----:B------:R-:W-:Y:S01]  /*a580*/  MOV R8, 0xa5c0 ;  /* 0x0000a5c000087802 */ /* 0x000fe20000000f00 */
[----:B------:R-:W-:Y:S01]  /*a590*/  IMAD.MOV.U32 R15, RZ, RZ, R9 ;  /* 0x000000ffff0f7224 */ /* 0x000fe200078e0009 */
[----:B------:R-:W-:-:S07]  /*a5a0*/  IADD3 R13, PT, PT, R10, -0x100000, RZ ;  /* 0xfff000000a0d7810 */ /* 0x000fce0007ffe0ff */
[----:B--2---:R-:W-:Y:S05]  /*a5b0*/  CALL.REL.NOINC `($__internal_4_$__cuda_sm20_dblrcp_rn_slowpath_v3) ;  /* 0x0000004400bc7944 */ /* 0x004fea0003c00000 */
[----:B------:R-:W-:Y:S02]  /*a5c0*/  IMAD.MOV.U32 R10, RZ, RZ, R22 ;  /* 0x000000ffff0a7224 */ /* 0x000fe400078e0016 */
[----:B------:R-:W-:-:S07]  /*a5d0*/  IMAD.MOV.U32 R11, RZ, RZ, R23 ;  /* 0x000000ffff0b7224 */ /* 0x000fce00078e0017 */
.L_x_501:
[----:B------:R-:W-:Y:S05]  /*a5e0*/  BSYNC.RECONVERGENT B1 ;  /* 0x0000000000017941 */ /* 0x000fea0003800200 */
.L_x_500:
        /* <DEDUP_REMOVED lines=10> */
[----:B------:R-:W-:Y:S01]  /*a690*/  MOV R14, R9 ;  /* 0x00000009000e7202 */ /* 0x000fe20000000f00 */
[----:B------:R-:W-:Y:S01]  /*a6a0*/  IMAD.MOV.U32 R11, RZ, RZ, R8 ;  /* 0x000000ffff0b7224 */ /* 0x000fe200078e0008 */
[----:B------:R-:W-:Y:S01]  /*a6b0*/  FSEL R13, R13, UR5, P0 ;  /* 0x000000050d0d7c08 */ /* 0x000fe20008000000 */
[----:B------:R-:W-:Y:S01]  /*a6c0*/  IMAD.IADD R7, R1, 0x1, R7 ;  /* 0x0000000101077824 */ /* 0x000fe200078e0207 */
        /* <DEDUP_REMOVED lines=8> */
[----:B------:R-:W-:Y:S01]  /*a750*/  @P3 LOP3.LUT R15, R16, 0x80000, RZ, 0xfc, !PT ;  /* 0x00080000100f3812 */ /* 0x000fe200078efcff */
[----:B------:R-:W-:Y:S01]  /*a760*/  IMAD.U32 R16, RZ, RZ, UR5 ;  /* 0x00000005ff107e24 */ /* 0x000fe2000f8e00ff */
[----:B------:R-:W-:Y:S01]  /*a770*/  SEL R10, R11, UR6, P2 ;  /* 0x000000060b0a7c07 */ /* 0x000fe20009000000 */
[----:B------:R-:W-:Y:S01]  /*a780*/  UMOV UR6, 0xff768fa1 ;  /* 0xff768fa100067882 */ /* 0x000fe20000000000 */
[----:B------:R-:W-:Y:S01]  /*a790*/  MOV R9, R13 ;  /* 0x0000000d00097202 */ /* 0x000fe20000000f00 */
[----:B------:R-:W-:-:S03]  /*a7a0*/  IMAD.MOV.U32 R11, RZ, RZ, R15 ;  /* 0x000000ffff0b7224 */ /* 0x000fc600078e000f */
[----:B------:R-:W-:Y:S01]  /*a7b0*/  MOV R13, R9 ;  /* 0x00000009000d7202 */ /* 0x000fe20000000f00 */
[----:B------:R-:W-:Y:S01]  /*a7c0*/  IMAD.MOV.U32 R14, RZ, RZ, R11 ;  /* 0x000000ffff0e7224 */ /* 0x000fe200078e000b */
[----:B------:R-:W-:Y:S02]  /*a7d0*/  DSETP.MIN.AND P0, P1, R8, UR6, PT ;  /* 0x0000000608007e2a */ /* 0x000fe4000b900000 */
        /* <DEDUP_REMOVED lines=8> */
[----:B------:R-:W-:Y:S01]  /*a860*/  IMAD.MOV.U32 R9, RZ, RZ, R13 ;  /* 0x000000ffff097224 */ /* 0x000fe200078e000d */
[----:B------:R-:W-:-:S04]  /*a870*/  MOV R11, R15 ;  /* 0x0000000f000b7202 */ /* 0x000fc80000000f00 */
[----:B------:R0:W-:Y:S04]  /*a880*/  STL.64 [R7+0x78], R8 ;  /* 0x0000780807007387 */ /* 0x0001e80000100a00 */
[----:B------:R0:W-:Y:S02]  /*a890*/  STL.64 [R7], R10 ;  /* 0x0000000a07007387 */ /* 0x0001e40000100a00 */
.L_x_497:
        /* <DEDUP_REMOVED lines=33> */
[----:B0-----:R-:W-:-:S07]  /*aab0*/  IMAD.MOV.U32 R7, RZ, RZ, RZ ;  /* 0x000000ffff077224 */ /* 0x001fce00078e00ff */
.L_x_511:
[----:B-1-3--:R-:W-:Y:S02]  /*aac0*/  IMAD R8, R7, 0x8, R5 ;  /* 0x0000000807087824 */ /* 0x00afe400078e0205 */
[----:B0-----:R-:W-:Y:S02]  /*aad0*/  HFMA2 R11, -RZ, RZ, 1.9912109375, 0.00128841400146484375 ;  /* 0x3ff71547ff0b7431 */ /* 0x001fe400000001ff */
[----:B------:R-:W-:Y:S01]  /*aae0*/  IMAD.MOV.U32 R10, RZ, RZ, 0x652b82fe ;  /* 0x652b82feff0a7424 */ /* 0x000fe200078e00ff */
[----:B------:R-:W-:Y:S01]  /*aaf0*/  UMOV UR6, 0xfefa39ef ;  /* 0xfefa39ef00067882 */ /* 0x000fe20000000000 */
[----:B------:R-:W-:Y:S01]  /*ab00*/  UMOV UR7, 0x3fe62e42 ;  /* 0x3fe62e4200077882 */ /* 0x000fe20000000000 */
[----:B------:R-:W-:Y:S01]  /*ab10*/  BSSY.RECONVERGENT B2, `(.L_x_504) ;  /* 0x0000039000027945 */ /* 0x000fe20003800200 */
[----:B------:R-:W0:Y:S01]  /*ab20*/  LDS.64 R8, [R8+0x2c8] ;  /* 0x0002c80008087984 */ /* 0x000e220000000a00 */
[----:B------:R-:W-:Y:S01]  /*ab30*/  ISETP.NE.AND P0, PT, R4, RZ, PT ;  /* 0x000000ff0400720c */ /* 0x000fe20003f05270 */
[----:B0-----:R-:W-:-:S02]  /*ab40*/  DFMA R10, R8, -R10, 6.75539944105574400000e+15 ;  /* 0x43380000080a742b */ /* 0x001fc4000000080a */
[----:B----4-:R-:W-:-:S06]  /*ab50*/  DADD R24, -RZ, -R8 ;  /* 0x00000000ff187229 */ /* 0x010fcc0000000908 */
[----:B-1----:R-:W-:-:S04]  /*ab60*/  DADD R14, R10, -6.75539944105574400000e+15 ;  /* 0xc33800000a0e7429 */ /* 0x002fc80000000000 */
[----:B------:R-:W-:-:S04]  /*ab70*/  FSETP.GEU.AND P1, PT, |R25|, 4.1917929649353027344, PT ;  /* 0x4086232b1900780b */ /* 0x000fc80003f2e200 */
        /* <DEDUP_REMOVED lines=50> */
.L_x_505:
[----:B------:R-:W-:Y:S05]  /*aea0*/  BSYNC.RECONVERGENT B2 ;  /* 0x0000000000027941 */ /* 0x000fea0003800200 */
.L_x_504:
[----:B------:R-:W-:Y:S01]  /*aeb0*/  UISETP.GE.U32.AND UP0, UPT, UR4, 0x7, UPT ;  /* 0x000000070400788c */ /* 0x000fe2000bf06070 */
[----:B------:R-:W-:-:S08]  /*aec0*/  MOV R8, RZ ;  /* 0x000000ff00087202 */ /* 0x000fd00000000f00 */
[----:B------:R-:W-:Y:S05]  /*aed0*/  BRA.U !UP0, `(.L_x_506) ;  /* 0x0000000508507547 */ /* 0x000fea000b800000 */
[----:B------:R-:W0:Y:S01]  /*aee0*/  S2R R10, SR_CgaCtaId ;  /* 0x00000000000a7919 */ /* 0x000e220000008800 */
[----:B------:R-:W1:Y:S01]  /*aef0*/  LDC R8, c[0x0][0x3a0] ;  /* 0x0000e800ff087b82 */ /* 0x000e620000000800 */
[----:B------:R-:W-:Y:S01]  /*af00*/  MOV R9, 0x400 ;  /* 0x0000040000097802 */ /* 0x000fe20000000f00 */
[----:B--2---:R-:W2:Y:S03]  /*af10*/  S2R R5, SR_TID.X ;  /* 0x0000000000057919 */ /* 0x004ea60000002100 */
[----:B0-----:R-:W-:Y:S01]  /*af20*/  LEA R16, R10, R9, 0x18 ;  /* 0x000000090a107211 */ /* 0x001fe200078ec0ff */
[----:B-1----:R-:W-:Y:S01]  /*af30*/  IMAD R10, R7, R8, RZ ;  /* 0x00000008070a7224 */ /* 0x002fe200078e02ff */
[----:B------:R-:W-:Y:S01]  /*af40*/  LOP3.LUT R8, R8, 0x7ffffff8, RZ, 0xc0, !PT ;  /* 0x7ffffff808087812 */ /* 0x000fe200078ec0ff */
[----:B------:R-:W-:Y:S01]  /*af50*/  VIADD R9, R2, 0x20 ;  /* 0x0000002002097836 */ /* 0x000fe20000000000 */
[----:B--2---:R-:W-:-:S02]  /*af60*/  LOP3.LUT R5, R5, 0x3, RZ, 0xc0, !PT ;  /* 0x0000000305057812 */ /* 0x004fc400078ec0ff */
[----:B------:R-:W-:-:S03]  /*af70*/  IADD3 R13, PT, PT, -R8, RZ, RZ ;  /* 0x000000ff080d7210 */ /* 0x000fc60007ffe1ff */
[----:B------:R-:W-:-:S04]  /*af80*/  IMAD R5, R5, 0x2f0, R16 ;  /* 0x000002f005057824 */ /* 0x000fc800078e0210 */
[----:B------:R-:W-:Y:S02]  /*af90*/  IMAD R11, R10, 0x8, R5 ;  /* 0x000000080a0b7824 */ /* 0x000fe400078e0205 */
[----:B------:R-:W-:Y:S02]  /*afa0*/  VIADD R10, R3, 0x20 ;  /* 0x00000020030a7836 */ /* 0x000fe40000000000 */
[----:B------:R-:W-:-:S07]  /*afb0*/  VIADD R11, R11, 0x198 ;  /* 0x000001980b0b7836 */ /* 0x000fce0000000000 */
.L_x_507:
        /* <DEDUP_REMOVED lines=70> */
.L_x_506:
[----:B------:R-:W-:Y:S05]  /*b420*/  @!P0 BRA `(.L_x_508) ;  /* 0x0000000400448947 */ /* 0x000fea0003800000 */
[----:B------:R-:W0:Y:S01]  /*b430*/  LDCU UR7, c[0x0][0x3a0] ;  /* 0x00007400ff0777ac */ /* 0x000e220008000800 */
[----:B------:R-:W-:-:S05]  /*b440*/  VIADD R9, R4, 0xffffffff ;  /* 0xffffffff04097836 */ /* 0x000fca0000000000 */
[----:B------:R-:W-:Y:S01]  /*b450*/  ISETP.GE.U32.AND P0, PT, R9, 0x3, PT ;  /* 0x000000030900780c */ /* 0x000fe20003f06070 */
[----:B0-----:R-:W-:-:S12]  /*b460*/  ULOP3.LUT UP0, UR5, UR7, 0x3, URZ, 0xc0, !UPT ;  /* 0x0000000307057892 */ /* 0x001fd8000f80c0ff */
[----:B------:R-:W-:Y:S05]  /*b470*/  @!P0 BRA `(.L_x_509) ;  /* 0x0000000000988947 */ /* 0x000fea0003800000 */
[----:B------:R-:W0:Y:S01]  /*b480*/  LDCU UR6, c[0x0][0x3a0] ;  /* 0x00007400ff0677ac */ /* 0x000e220008000800 */
[----:B------:R-:W-:Y:S01]  /*b490*/  LEA R9, R8, R2, 0x3 ;  /* 0x0000000208097211 */ /* 0x000fe200078e18ff */
[----:B0-----:R-:W-:-:S04]  /*b4a0*/  IMAD R10, R7, UR6, R8 ;  /* 0x00000006070a7c24 */ /* 0x001fc8000f8e0208 */
[----:B------:R-:W-:-:S05]  /*b4b0*/  IMAD R13, R10, 0x8, R5 ;  /* 0x000000080a0d7824 */ /* 0x000fca00078e0205 */
[----:B------:R-:W0:Y:S01]  /*b4c0*/  LDS.64 R10, [R13+0x160] ;  /* 0x000160000d0a7984 */ /* 0x000e220000000a00 */
[----:B------:R-:W-:-:S03]  /*b4d0*/  IMAD R16, R8, 0x8, R3 ;  /* 0x0000000808107824 */ /* 0x000fc600078e0203 */
[----:B------:R-:W1:Y:S01]  /*b4e0*/  LDS.64 R22, [R13+0x168] ;  /* 0x000168000d167984 */ /* 0x000e620000000a00 */
[----:B0-----:R-:W-:-:S14]  /*b4f0*/  DSETP.NEU.AND P0, PT, R10, 1, PT ;  /* 0x3ff000000a00742a */ /* 0x001fdc0003f0d000 */
[----:B------:R-:W3:Y:S02]  /*b500*/  @P0 LDL.64 R10, [R9] ;  /* 0x00000000090a0983 */ /* 0x000ee40000100a00 */
[----:B---3--:R-:W-:-:S07]  /*b510*/  @P0 DADD R24, R10, R14 ;  /* 0x000000000a180229 */ /* 0x008fce000000000e */
[----:B------:R-:W-:Y:S04]  /*b520*/  @P0 STL.64 [R9], R24 ;  /* 0x0000001809000387 */ /* 0x000fe80000100a00 */
[----:B------:R-:W3:Y:S01]  /*b530*/  @!P0 LDL.64 R10, [R16] ;  /* 0x00000000100a8983 */ /* 0x000ee20000100a00 */
[----:B-1----:R-:W-:-:S03]  /*b540*/  DSETP.NEU.AND P1, PT, R22, 1, PT ;  /* 0x3ff000001600742a */ /* 0x002fc60003f2d000 */
[----:B------:R-:W0:Y:S01]  /*b550*/  LDS.64 R22, [R13+0x170] ;  /* 0x000170000d167984 */ /* 0x000e220000000a00 */
[----:B---3--:R-:W-:-:S07]  /*b560*/  @!P0 DADD R26, R10, R14 ;  /* 0x000000000a1a8229 */ /* 0x008fce000000000e */
[----:B------:R-:W-:Y:S04]  /*b570*/  @!P0 STL.64 [R16], R26 ;  /* 0x0000001a10008387 */ /* 0x000fe80000100a00 */
[----:B------:R-:W3:Y:S04]  /*b580*/  @P1 LDL.64 R10, [R9+0x8] ;  /* 0x00000800090a1983 */ /* 0x000ee80000100a00 */
[----:B------:R-:W1:Y:S01]  /*b590*/  LDS.64 R26, [R13+0x178] ;  /* 0x000178000d1a7984 */ /* 0x000e620000000a00 */
[----:B---3--:R-:W-:-:S07]  /*b5a0*/  @P1 DADD R28, R10, R14 ;  /* 0x000000000a1c1229 */ /* 0x008fce000000000e */
[----:B------:R-:W-:Y:S04]  /*b5b0*/  @P1 STL.64 [R9+0x8], R28 ;  /* 0x0000081c09001387 */ /* 0x000fe80000100a00 */
[----:B------:R-:W3:Y:S01]  /*b5c0*/  @!P1 LDL.64 R10, [R16+0x8] ;  /* 0x00000800100a9983 */ /* 0x000ee20000100a00 */
[----:B0-----:R-:W-:Y:S02]  /*b5d0*/  DSETP.NEU.AND P0, PT, R22, 1, PT ;  /* 0x3ff000001600742a */ /* 0x001fe40003f0d000 */
[----:B---3--:R-:W-:-:S07]  /*b5e0*/  @!P1 DADD R22, R10, R14 ;  /* 0x000000000a169229 */ /* 0x008fce000000000e */
[----:B------:R0:W-:Y:S05]  /*b5f0*/  @!P1 STL.64 [R16+0x8], R22 ;  /* 0x0000081610009387 */ /* 0x0001ea0000100a00 */
[----:B------:R-:W3:Y:S02]  /*b600*/  @P0 LDL.64 R10, [R9+0x10] ;  /* 0x00001000090a0983 */ /* 0x000ee40000100a00 */
[----:B---3--:R-:W-:-:S07]  /*b610*/  @P0 DADD R24, R10, R14 ;  /* 0x000000000a180229 */ /* 0x008fce000000000e */
        /* <DEDUP_REMOVED lines=12> */
.L_x_509:
[----:B------:R-:W-:Y:S05]  /*b6e0*/  BRA.U !UP0, `(.L_x_508) ;  /* 0x0000000108947547 */ /* 0x000fea000b800000 */
[----:B------:R-:W-:Y:S01]  /*b6f0*/  UISETP.NE.AND UP0, UPT, UR5, 0x1, UPT ;  /* 0x000000010500788c */ /* 0x000fe2000bf05270 */
[----:B------:R-:W-:-:S08]  /*b700*/  ISETP.NE.AND P2, PT, R6, RZ, PT ;  /* 0x000000ff0600720c */ /* 0x000fd00003f45270 */
[----:B------:R-:W-:Y:S05]  /*b710*/  BRA.U !UP0, `(.L_x_510) ;  /* 0x0000000108547547 */ /* 0x000fea000b800000 */
[----:B---3--:R-:W-:Y:S01]  /*b720*/  IMAD R10, R7, UR7, R8 ;  /* 0x00000007070a7c24 */ /* 0x008fe2000f8e0208 */
[----:B------:R-:W-:-:S03]  /*b730*/  LEA R29, R8, R2, 0x3 ;  /* 0x00000002081d7211 */ /* 0x000fc600078e18ff */
[----:B------:R-:W-:-:S05]  /*b740*/  IMAD R9, R10, 0x8, R5 ;  /* 0x000000080a097824 */ /* 0x000fca00078e0205 */
[----:B------:R-:W0:Y:S01]  /*b750*/  LDS.64 R10, [R9+0x160] ;  /* 0x00016000090a7984 */ /* 0x000e220000000a00 */
[----:B------:R-:W-:-:S03]  /*b760*/  IMAD R13, R8, 0x8, R3 ;  /* 0x00000008080d7824 */ /* 0x000fc600078e0203 */
[----:B------:R-:W1:Y:S01]  /*b770*/  LDS.64 R24, [R9+0x168] ;  /* 0x0001680009187984 */ /* 0x000e620000000a00 */
[----:B0-----:R-:W-:-:S14]  /*b780*/  DSETP.NEU.AND P0, PT, R10, 1, PT ;  /* 0x3ff000000a00742a */ /* 0x001fdc0003f0d000 */
[----:B------:R-:W3:Y:S02]  /*b790*/  @P0 LDL.64 R10, [R29] ;  /* 0x000000001d0a0983 */ /* 0x000ee40000100a00 */
[----:B---3--:R-:W-:-:S07]  /*b7a0*/  @P0 DADD R22, R10, R14 ;  /* 0x000000000a160229 */ /* 0x008fce000000000e */
[----:B------:R0:W-:Y:S04]  /*b7b0*/  @P0 STL.64 [R29], R22 ;  /* 0x000000161d000387 */ /* 0x0001e80000100a00 */
[----:B------:R-:W3:Y:S01]  /*b7c0*/  @!P0 LDL.64 R10, [R13] ;  /* 0x000000000d0a8983 */ /* 0x000ee20000100a00 */
[----:B-1----:R-:W-:Y:S02]  /*b7d0*/  DSETP.NEU.AND P1, PT, R24, 1, PT ;  /* 0x3ff000001800742a */ /* 0x002fe40003f2d000 */
[----:B---3--:R-:W-:-:S07]  /*b7e0*/  @!P0 DADD R10, R10, R14 ;  /* 0x000000000a0a8229 */ /* 0x008fce000000000e */
[----:B------:R0:W-:Y:S05]  /*b7f0*/  @!P0 STL.64 [R13], R10 ;  /* 0x0000000a0d008387 */ /* 0x0001ea0000100a00 */
[----:B------:R-:W3:Y:S02]  /*b800*/  @P1 LDL.64 R24, [R29+0x8] ;  /* 0x000008001d181983 */ /* 0x000ee40000100a00 */
[----:B---3--:R-:W-:-:S07]  /*b810*/  @P1 DADD R24, R24, R14 ;  /* 0x0000000018181229 */ /* 0x008fce000000000e */
[----:B------:R0:W-:Y:S04]  /*b820*/  @P1 STL.64 [R29+0x8], R24 ;  /* 0x000008181d001387 */ /* 0x0001e80000100a00 */
[----:B------:R-:W3:Y:S01]  /*b830*/  @!P1 LDL.64 R26, [R13+0x8] ;  /* 0x000008000d1a9983 */ /* 0x000ee20000100a00 */
[----:B------:R-:W-:Y:S01]  /*b840*/  VIADD R8, R8, 0x2 ;  /* 0x0000000208087836 */ /* 0x000fe20000000000 */
[----:B---3--:R-:W-:-:S07]  /*b850*/  @!P1 DADD R26, R26, R14 ;  /* 0x000000001a1a9229 */ /* 0x008fce000000000e */
[----:B------:R0:W-:Y:S04]  /*b860*/  @!P1 STL.64 [R13+0x8], R26 ;  /* 0x0000081a0d009387 */ /* 0x0001e80000100a00 */
.L_x_510:
[----:B------:R-:W-:Y:S05]  /*b870*/  @!P2 BRA `(.L_x_508) ;  /* 0x000000000030a947 */ /* 0x000fea0003800000 */
[----:B0--3--:R-:W-:-:S04]  /*b880*/  IMAD R10, R7, UR7, R8 ;  /* 0x00000007070a7c24 */ /* 0x009fc8000f8e0208 */
[----:B------:R-:W-:-:S05]  /*b890*/  IMAD R13, R10, 0x8, R5 ;  /* 0x000000080a0d7824 */ /* 0x000fca00078e0205 */
[----:B------:R-:W0:Y:S02]  /*b8a0*/  LDS.64 R10, [R13+0x160] ;  /* 0x000160000d0a7984 */ /* 0x000e240000000a00 */
[----:B0-----:R-:W-:-:S14]  /*b8b0*/  DSETP.NEU.AND P0, PT, R10, 1, PT ;  /* 0x3ff000000a00742a */ /* 0x001fdc0003f0d000 */
[----:B------:R-:W-:-:S05]  /*b8c0*/  @P0 LEA R23, R8, R2, 0x3 ;  /* 0x0000000208170211 */ /* 0x000fca00078e18ff */
[----:B------:R-:W3:Y:S01]  /*b8d0*/  @P0 LDL.64 R10, [R23] ;  /* 0x00000000170a0983 */ /* 0x000ee20000100a00 */
[----:B------:R-:W-:Y:S01]  /*b8e0*/  @!P0 IMAD R25, R8, 0x8, R3 ;  /* 0x0000000808198824 */ /* 0x000fe200078e0203 */
[----:B---3--:R-:W-:-:S07]  /*b8f0*/  @P0 DADD R10, R10, R14 ;  /* 0x000000000a0a0229 */ /* 0x008fce000000000e */
[----:B------:R1:W-:Y:S04]  /*b900*/  @P0 STL.64 [R23], R10 ;  /* 0x0000000a17000387 */ /* 0x0003e80000100a00 */
[----:B------:R-:W3:Y:S02]  /*b910*/  @!P0 LDL.64 R8, [R25] ;  /* 0x0000000019088983 */ /* 0x000ee40000100a00 */
[----:B---3--:R-:W-:-:S07]  /*b920*/  @!P0 DADD R8, R8, R14 ;  /* 0x0000000008088229 */ /* 0x008fce000000000e */
[----:B------:R1:W-:Y:S04]  /*b930*/  @!P0 STL.64 [R25], R8 ;  /* 0x0000000819008387 */ /* 0x0003e80000100a00 */
.L_x_508:
[----:B------:R-:W-:-:S05]  /*b940*/  VIADD R7, R7, 0x1 ;  /* 0x0000000107077836 */ /* 0x000fca0000000000 */
[----:B------:R-:W-:-:S13]  /*b950*/  ISETP.NE.AND P0, PT, R7, R12, PT ;  /* 0x0000000c0700720c */ /* 0x000fda0003f05270 */
[----:B------:R-:W-:Y:S05]  /*b960*/  @P0 BRA `(.L_x_511) ;  /* 0xfffffff000540947 */ /* 0x000fea000383ffff */
.L_x_503:
[----:B------:R-:W-:Y:S05]  /*b970*/  BSYNC.RECONVERGENT B1 ;  /* 0x0000000000017941 */ /* 0x000fea0003800200 */
.L_x_502:
[----:B0-----:R-:W0:Y:S01]  /*b980*/  LDS.64 R6, [R5+0x2e8] ;  /* 0x0002e80005067984 */ /* 0x001e220000000a00 */
[----:B------:R-:W-:Y:S01]  /*b990*/  UMOV UR6, 0xe826d695 ;  /* 0xe826d69500067882 */ /* 0x000fe20000000000 */
[----:B------:R-:W-:Y:S01]  /*b9a0*/  UMOV UR7, 0x3e112e0b ;  /* 0x3e112e0b00077882 */ /* 0x000fe20000000000 */
[----:B------:R-:W-:Y:S01]  /*b9b0*/  UISETP.GE.U32.AND UP0, UPT, UR4, 0xf, UPT ;  /* 0x0000000f0400788c */ /* 0x000fe2000bf06070 */
[----:B------:R-:W-:Y:S01]  /*b9c0*/  UMOV UR5, UR7 ;  /* 0x0000000700057c82 */ /* 0x000fe20008000000 */
[----:B------:R-:W-:Y:S01]  /*b9d0*/  UISETP.NE.AND UP1, UPT, UR11, URZ, UPT ;  /* 0x000000ff0b00728c */ /* 0x000fe2000bf25270 */
[----:B-1-3--:R-:W-:Y:S01]  /*b9e0*/  MOV R9, UR5 ;  /* 0x0000000500097c02 */ /* 0x00afe20008000f00 */
[----:B0-----:R-:W-:Y:S01]  /*b9f0*/  DSETP.MAX.AND P0, P1, R6, UR6, PT ;  /* 0x0000000606007e2a */ /* 0x001fe2000b90f000 */
[----:B------:R-:W-:-:S05]  /*ba00*/  IMAD.MOV.U32 R8, RZ, RZ, R6 ;  /* 0x000000ffff087224 */ /* 0x000fca00078e0006 */
[----:B------:R-:W-:Y:S02]  /*ba10*/  FSEL R7, R7, UR5, P0 ;  /* 0x0000000507077c08 */ /* 0x000fe40008000000 */
[----:B------:R-:W-:Y:S01]  /*ba20*/  SEL R6, R8, UR6, P0 ;  /* 0x0000000608067c07 */ /* 0x000fe20008000000 */
[----:B------:R-:W-:-:S05]  /*ba30*/  IMAD.MOV.U32 R8, RZ, RZ, RZ ;  /* 0x000000ffff087224 */ /* 0x000fca00078e00ff */
[----:B------:R-:W-:Y:S01]  /*ba40*/  @P1 LOP3.LUT R7, R9, 0x80000, RZ, 0xfc, !PT ;  /* 0x0008000009071812 */ /* 0x000fe200078efcff */
[----:B------:R-:W-:Y:S06]  /*ba50*/  BRA.U !UP0, `(.L_x_512) ;  /* 0x0000000908387547 */ /* 0x000fec000b800000 */
[----:B------:R-:W0:Y:S01]  /*ba60*/  LDC R8, c[0x0][0x3a0] ;  /* 0x0000e800ff087b82 */ /* 0x000e220000000800 */
[----:B------:R-:W-:Y:S01]  /*ba70*/  VIADD R11, R3, 0x40 ;  /* 0x00000040030b7836 */ /* 0x000fe20000000000 */
[C---:B--2---:R-:W-:Y:S01]  /*ba80*/  IADD3 R5, PT, PT, R1.reuse, 0x40, RZ ;  /* 0x0000004001057810 */ /* 0x044fe20007ffe0ff */
[----:B------:R-:W-:Y:S02]  /*ba90*/  VIADD R10, R2, 0x40 ;  /* 0x00000040020a7836 */ /* 0x000fe40000000000 */
[----:B------:R-:W-:Y:S01]  /*baa0*/  VIADD R9, R1, 0xb8 ;  /* 0x000000b801097836 */ /* 0x000fe20000000000 */
[----:B0-----:R-:W-:-:S05]  /*bab0*/  LOP3.LUT R8, R8, 0x7ffffff0, RZ, 0xc0, !PT ;  /* 0x7ffffff008087812 */ /* 0x001fca00078ec0ff */
[----:B------:R-:W-:-:S07]  /*bac0*/  IMAD.MOV R12, RZ, RZ, -R8 ;  /* 0x000000ffff0c7224 */ /* 0x000fce00078e0a08 */
.L_x_513:
[----:B------:R-:W2:Y:S04]  /*bad0*/  LDL.64 R14, [R5+-0x40] ;  /* 0xffffc000050e7983 */ /* 0x000ea80000100a00 */
[----:B----4-:R-:W2:Y:S02]  /*bae0*/  LDL.64 R22, [R10+-0x40] ;  /* 0xffffc0000a167983 */ /* 0x010ea40000100a00 */
        /* <DEDUP_REMOVED lines=120> */
[----:B------:R-:W-:Y:S01]  /*c270*/  VIADD R12, R12, 0x10 ;  /* 0x000000100c0c7836 */ /* 0x000fe20000000000 */
[----:B--2---:R-:W-:-:S07]  /*c280*/  DFMA R24, R6, R24, R28 ;  /* 0x000000180618722b */ /* 0x004fce000000001c */
[----:B------:R0:W-:Y:S04]  /*c290*/  STL.64 [R10+0x38], R24 ;  /* 0x000038180a007387 */ /* 0x0001e80000100a00 */
[----:B---3--:R1:W2:Y:S04]  /*c2a0*/  LDL.64 R26, [R9+0x38] ;  /* 0x00003800091a7983 */ /* 0x0082a80000100a00 */
[----:B------:R-:W2:Y:S01]  /*c2b0*/  LDL.64 R28, [R11+0x38] ;  /* 0x000038000b1c7983 */ /* 0x000ea20000100a00 */
[----:B------:R-:W-:Y:S02]  /*c2c0*/  ISETP.NE.AND P0, PT, R12, RZ, PT ;  /* 0x000000ff0c00720c */ /* 0x000fe40003f05270 */
[----:B------:R-:W-:Y:S01]  /*c2d0*/  IADD3 R5, PT, PT, R5, 0x80, RZ ;  /* 0x0000008005057810 */ /* 0x000fe20007ffe0ff */
[----:B0-----:R-:W-:-:S02]  /*c2e0*/  VIADD R10, R10, 0x80 ;  /* 0x000000800a0a7836 */ /* 0x001fc40000000000 */
[----:B-1----:R-:W-:Y:S01]  /*c2f0*/  VIADD R9, R9, 0x80 ;  /* 0x0000008009097836 */ /* 0x002fe20000000000 */
[----:B--2---:R-:W-:-:S07]  /*c300*/  DFMA R26, R6, R26, R28 ;  /* 0x0000001a061a722b */ /* 0x004fce000000001c */
[----:B------:R0:W-:Y:S02]  /*c310*/  STL.64 [R11+0x38], R26 ;  /* 0x0000381a0b007387 */ /* 0x0001e40000100a00 */
[----:B0-----:R-:W-:Y:S01]  /*c320*/  VIADD R11, R11, 0x80 ;  /* 0x000000800b0b7836 */ /* 0x001fe20000000000 */
[----:B------:R-:W-:Y:S06]  /*c330*/  @P0 BRA `(.L_x_513) ;  /* 0xfffffff400e40947 */ /* 0x000fec000383ffff */
.L_x_512:
[----:B------:R-:W-:Y:S05]  /*c340*/  BRA.U !UP1, `(.L_x_514) ;  /* 0x0000000909187547 */ /* 0x000fea000b800000 */
[----:B------:R-:W-:Y:S01]  /*c350*/  UISETP.GE.U32.AND UP0, UPT, UR11, 0x8, UPT ;  /* 0x000000080b00788c */ /* 0x000fe2000bf06070 */
[----:B------:R-:W-:-:S08]  /*c360*/  ISETP.NE.AND P0, PT, R4, RZ, PT ;  /* 0x000000ff0400720c */ /* 0x000fd00003f05270 */
[----:B------:R-:W-:Y:S05]  /*c370*/  BRA.U !UP0, `(.L_x_515) ;  /* 0x0000000508107547 */ /* 0x000fea000b800000 */
[C---:B--2---:R-:W-:Y:S01]  /*c380*/  LEA R5, R8.reuse, R1, 0x3 ;  /* 0x0000000108057211 */ /* 0x044fe200078e18ff */
[----:B------:R-:W-:-:S04]  /*c390*/  IMAD R9, R8, 0x8, R2 ;  /* 0x0000000808097824 */ /* 0x000fc800078e0202 */
[----:B------:R-:W2:Y:S04]  /*c3a0*/  LDL.64 R10, [R5] ;  /* 0x00000000050a7983 */ /* 0x000ea80000100a00 */
[----:B------:R-:W2:Y:S02]  /*c3b0*/  LDL.64 R12, [R9] ;  /* 0x00000000090c7983 */ /* 0x000ea40000100a00 */
[----:B--2---:R-:W-:Y:S01]  /*c3c0*/  DFMA R12, R6, R10, R12 ;  /* 0x0000000a060c722b */ /* 0x004fe2000000000c */
[----:B------:R-:W-:-:S06]  /*c3d0*/  IMAD R10, R8, 0x8, R3 ;  /* 0x00000008080a7824 */ /* 0x000fcc00078e0203 */
[----:B------:R0:W-:Y:S04]  /*c3e0*/  STL.64 [R9], R12 ;  /* 0x0000000c09007387 */ /* 0x0001e80000100a00 */
[----:B------:R-:W2:Y:S04]  /*c3f0*/  LDL.64 R14, [R5+0x78] ;  /* 0x00007800050e7983 */ /* 0x000ea80000100a00 */
[----:B----4-:R-:W2:Y:S02]  /*c400*/  LDL.64 R22, [R10] ;  /* 0x000000000a167983 */ /* 0x010ea40000100a00 */
        /* <DEDUP_REMOVED lines=59> */
.L_x_515:
[----:B------:R-:W-:Y:S05]  /*c7c0*/  @!P0 BRA `(.L_x_514) ;  /* 0x0000000000f88947 */ /* 0x000fea0003800000 */
[----:B------:R-:W1:Y:S01]  /*c7d0*/  LDCU UR5, c[0x0][0x3a0] ;  /* 0x00007400ff0577ac */ /* 0x000e620008000800 */
[----:B------:R-:W-:Y:S01]  /*c7e0*/  ISETP.GE.U32.AND P0, PT, R4, 0x4, PT ;  /* 0x000000040400780c */ /* 0x000fe20003f06070 */
[----:B-1----:R-:W-:-:S04]  /*c7f0*/  ULOP3.LUT UR5, UR5, 0x3, URZ, 0xc0, !UPT ;  /* 0x0000000305057892 */ /* 0x002fc8000f8ec0ff */
[----:B------:R-:W-:-:S08]  /*c800*/  UISETP.NE.AND UP0, UPT, UR5, URZ, UPT ;  /* 0x000000ff0500728c */ /* 0x000fd0000bf05270 */
[----:B------:R-:W-:Y:S05]  /*c810*/  @!P0 BRA `(.L_x_516) ;  /* 0x0000000000908947 */ /* 0x000fea0003800000 */
[C---:B--2---:R-:W-:Y:S01]  /*c820*/  LEA R5, R8.reuse, R1, 0x3 ;  /* 0x0000000108057211 */ /* 0x044fe200078e18ff */
[----:B0-----:R-:W-:-:S04]  /*c830*/  IMAD R9, R8, 0x8, R2 ;  /* 0x0000000808097824 */ /* 0x001fc800078e0202 */
        /* <DEDUP_REMOVED lines=34> */
.L_x_516:
[----:B------:R-:W-:Y:S05]  /*ca60*/  BRA.U !UP0, `(.L_x_514) ;  /* 0x0000000108507547 */ /* 0x000fea000b800000 */
[C---:B0---4-:R-:W-:Y:S01]  /*ca70*/  IMAD R23, R8.reuse, 0x8, R3 ;  /* 0x0000000808177824 */ /* 0x051fe200078e0203 */
[----:B------:R-:W-:Y:S01]  /*ca80*/  UIADD3 UR5, UPT, UPT, -UR5, URZ, URZ ;  /* 0x000000ff05057290 */ /* 0x000fe2000fffe1ff */
[C---:B------:R-:W-:Y:S02]  /*ca90*/  IMAD R14, R8.reuse, 0x8, R0 ;  /* 0x00000008080e7824 */ /* 0x040fe400078e0200 */
[C---:B------:R-:W-:Y:S02]  /*caa0*/  IMAD R15, R8.reuse, 0x8, R2 ;  /* 0x00000008080f7824 */ /* 0x040fe400078e0202 */
[----:B--2---:R-:W-:-:S07]  /*cab0*/  IMAD R5, R8, 0x8, R1 ;  /* 0x0000000808057824 */ /* 0x004fce00078e0201 */
.L_x_517:
[----:B------:R-:W2:Y:S04]  /*cac0*/  LDL.64 R8, [R5] ;  /* 0x0000000005087983 */ /* 0x000ea80000100a00 */
[----:B------:R-:W2:Y:S02]  /*cad0*/  LDL.64 R10, [R15] ;  /* 0x000000000f0a7983 */ /* 0x000ea40000100a00 */
[----:B--2---:R-:W-:-:S07]  /*cae0*/  DFMA R8, R6, R8, R10 ;  /* 0x000000080608722b */ /* 0x004fce000000000a */
[----:B------:R0:W-:Y:S04]  /*caf0*/  STL.64 [R15], R8 ;  /* 0x000000080f007387 */ /* 0x0001e80000100a00 */
[----:B------:R1:W2:Y:S04]  /*cb00*/  LDL.64 R10, [R14] ;  /* 0x000000000e0a7983 */ /* 0x0002a80000100a00 */
[----:B------:R-:W2:Y:S01]  /*cb10*/  LDL.64 R12, [R23] ;  /* 0x00000000170c7983 */ /* 0x000ea20000100a00 */
[----:B------:R-:W-:Y:S01]  /*cb20*/  UIADD3 UR5, UPT, UPT, UR5, 0x1, URZ ;  /* 0x0000000105057890 */ /* 0x000fe2000fffe0ff */
[----:B------:R-:W-:Y:S01]  /*cb30*/  IADD3 R5, PT, PT, R5, 0x8, RZ ;  /* 0x0000000805057810 */ /* 0x000fe20007ffe0ff */
[----:B0-----:R-:W-:-:S02]  /*cb40*/  VIADD R15, R15, 0x8 ;  /* 0x000000080f0f7836 */ /* 0x001fc40000000000 */
[----:B------:R-:W-:Y:S01]  /*cb50*/  UISETP.NE.AND UP0, UPT, UR5, URZ, UPT ;  /* 0x000000ff0500728c */ /* 0x000fe2000bf05270 */
[----:B-1----:R-:W-:Y:S01]  /*cb60*/  VIADD R14, R14, 0x8 ;  /* 0x000000080e0e7836 */ /* 0x002fe20000000000 */
[----:B--2---:R-:W-:-:S07]  /*cb70*/  DFMA R10, R6, R10, R12 ;  /* 0x0000000a060a722b */ /* 0x004fce000000000c */
[----:B------:R0:W-:Y:S02]  /*cb80*/  STL.64 [R23], R10 ;  /* 0x0000000a17007387 */ /* 0x0001e40000100a00 */
[----:B0-----:R-:W-:Y:S01]  /*cb90*/  VIADD R23, R23, 0x8 ;  /* 0x0000000817177836 */ /* 0x001fe20000000000 */
[----:B------:R-:W-:Y:S06]  /*cba0*/  BRA.U UP0, `(.L_x_517) ;  /* 0xfffffffd00c47547 */ /* 0x000fec000b83ffff */
.L_x_514:
[----:B------:R-:W1:Y:S01]  /*cbb0*/  LDCU UR5, c[0x0][0x3a0] ;  /* 0x00007400ff0577ac */ /* 0x000e620008000800 */
[----:B--2---:R-:W-:Y:S01]  /*cbc0*/  MOV R5, R1 ;  /* 0x0000000100057202 */ /* 0x004fe20000000f00 */
[----:B------:R-:W-:Y:S01]  /*cbd0*/  IMAD.MOV.U32 R16, RZ, RZ, R0 ;  /* 0x000000ffff107224 */ /* 0x000fe200078e0000 */
[----:B-1----:R-:W-:-:S06]  /*cbe0*/  UIADD3 UR5, UPT, UPT, -UR5, URZ, URZ ;  /* 0x000000ff05057290 */ /* 0x002fcc000fffe1ff */
[----:B------:R-:W-:-:S07]  /*cbf0*/  IMAD.U32 R18, RZ, RZ, UR5 ;  /* 0x00000005ff127e24 */ /* 0x000fce000f8e00ff */
.L_x_525:
[----:B------:R-:W2:Y:S01]  /*cc00*/  LDL.64 R6, [R2] ;  /* 0x0000000002067983 */ /* 0x000ea20000100a00 */
[----:B------:R-:W-:Y:S01]  /*cc10*/  IMAD.MOV.U32 R8, RZ, RZ, -0x1143d60 ;  /* 0xfeebc2a0ff087424 */ /* 0x000fe200078e00ff */
[----:B0-----:R-:W-:Y:S01]  /*cc20*/  MOV R9, 0x39b4484b ;  /* 0x39b4484b00097802 */ /* 0x001fe20000000f00 */
[----:B------:R-:W-:Y:S01]  /*cc30*/  BSSY.RECONVERGENT B1, `(.L_x_518) ;  /* 0x000005b000017945 */ /* 0x000fe20003800200 */
[----:B------:R-:W-:-:S03]  /*cc40*/  IMAD.MOV.U32 R30, RZ, RZ, R20 ;  /* 0x000000ffff1e7224 */ /* 0x000fc600078e0014 */
[----:B------:R-:W-:Y:S01]  /*cc50*/  IMAD.MOV.U32 R11, RZ, RZ, R9 ;  /* 0x000000ffff0b7224 */ /* 0x000fe200078e0009 */
[----:B--2---:R-:W-:Y:S01]  /*cc60*/  DSETP.MAX.AND P0, P1, R6, R8, PT ;  /* 0x000000080600722a */ /* 0x004fe2000390f000 */
[----:B------:R-:W-:Y:S02]  /*cc70*/  IMAD.MOV.U32 R10, RZ, RZ, R7 ;  /* 0x000000ffff0a7224 */ /* 0x000fe400078e0007 */
[----:B------:R-:W-:-:S03]  /*cc80*/  IMAD.MOV.U32 R7, RZ, RZ, R8 ;  /* 0x000000ffff077224 */ /* 0x000fc600078e0008 */
[----:B------:R-:W-:Y:S02]  /*cc90*/  FSEL R13, R10, R11, P0 ;  /* 0x0000000b0a0d7208 */ /* 0x000fe40000000000 */
[----:B------:R-:W-:-:S04]  /*cca0*/  SEL R12, R6, R7, P0 ;  /* 0x00000007060c7207 */ /* 0x000fc80000000000 */
[----:B------:R-:W-:Y:S02]  /*ccb0*/  MOV R6, R12 ;  /* 0x0000000c00067202 */ /* 0x000fe40000000f00 */
[----:B------:R-:W-:-:S04]  /*ccc0*/  @P1 LOP3.LUT R13, R11, 0x80000, RZ, 0xfc, !PT ;  /* 0x000800000b0d1812 */ /* 0x000fc800078efcff */
[----:B------:R-:W-:Y:S01]  /*ccd0*/  ISETP.GT.AND P0, PT, R13, 0xfffff, PT ;  /* 0x000fffff0d00780c */ /* 0x000fe20003f04270 */
[--C-:B------:R-:W-:Y:S02]  /*cce0*/  IMAD.MOV.U32 R7, RZ, RZ, R13.reuse ;  /* 0x000000ffff077224 */ /* 0x100fe400078e000d */
[----:B------:R-:W-:-:S10]  /*ccf0*/  IMAD.MOV.U32 R11, RZ, RZ, R13 ;  /* 0x000000ffff0b7224 */ /* 0x000fd400078e000d */
        /* <DEDUP_REMOVED lines=14> */
[----:B----4-:R-:W-:Y:S01]  /*cde0*/  LEA.HI R22, R11, R10, RZ, 0xc ;  /* 0x0000000a0b167211 */ /* 0x010fe200078f60ff */
[----:B------:R-:W-:Y:S01]  /*cdf0*/  UMOV UR13, 0x43300000 ;  /* 0x43300000000d7882 */ /* 0x000fe20000000000 */
        /* <DEDUP_REMOVED lines=9> */
[----:B------:R-:W-:Y:S01]  /*ce90*/  DFMA R28, R28, R6, R28 ;  /* 0x000000061c1c722b */ /* 0x000fe2000000001c */
[----:B------:R-:W-:Y:S01]  /*cea0*/  MOV R6, 0x8b7a8b04 ;  /* 0x8b7a8b0400067802 */ /* 0x000fe20000000f00 */
[----:B------:R-:W-:-:S06]  /*ceb0*/  IMAD.MOV.U32 R7, RZ, RZ, 0x3ed0ee25 ;  /* 0x3ed0ee25ff077424 */ /* 0x000fcc00078e00ff */
        /* <DEDUP_REMOVED lines=44> */
.L_x_519:
[----:B------:R-:W-:Y:S01]  /*d180*/  MOV R10, 0x0 ;  /* 0x00000000000a7802 */ /* 0x000fe20000000f00 */
[----:B------:R-:W-:Y:S01]  /*d190*/  IMAD.MOV.U32 R11, RZ, RZ, 0x7ff00000 ;  /* 0x7ff00000ff0b7424 */ /* 0x000fe200078e00ff */
[----:B------:R-:W-:-:S05]  /*d1a0*/  LOP3.LUT P0, RZ, R7, 0x7fffffff, RZ, 0xc0, !PT ;  /* 0x7fffffff07ff7812 */ /* 0x000fca000780c0ff */
[----:B------:R-:W-:-:S10]  /*d1b0*/  DFMA R10, R6, R10, +INF ;  /* 0x7ff00000060a742b */ /* 0x000fd4000000000a */
[----:B------:R-:W-:Y:S02]  /*d1c0*/  FSEL R6, R10, RZ, P0 ;  /* 0x000000ff0a067208 */ /* 0x000fe40000000000 */
[----:B------:R-:W-:-:S07]  /*d1d0*/  FSEL R7, R11, -QNAN , P0 ;  /* 0xfff000000b077808 */ /* 0x000fce0000000000 */
.L_x_520:
[----:B------:R-:W-:Y:S05]  /*d1e0*/  BSYNC.RECONVERGENT B1 ;  /* 0x0000000000017941 */ /* 0x000fea0003800200 */
.L_x_518:
[----:B------:R-:W2:Y:S01]  /*d1f0*/  LDL.64 R10, [R3] ;  /* 0x00000000030a7983 */ /* 0x000ea20000100a00 */
[----:B------:R-:W-:Y:S01]  /*d200*/  IMAD.MOV.U32 R13, RZ, RZ, R9 ;  /* 0x000000ffff0d7224 */ /* 0x000fe200078e0009 */
[----:B------:R-:W-:Y:S01]  /*d210*/  BSSY.RECONVERGENT B1, `(.L_x_521) ;  /* 0x000005a000017945 */ /* 0x000fe20003800200 */
[----:B----4-:R-:W-:Y:S01]  /*d220*/  IMAD.MOV.U32 R22, RZ, RZ, -0x3ff ;  /* 0xfffffc01ff167424 */ /* 0x010fe200078e00ff */
[----:B--2---:R-:W-:Y:S01]  /*d230*/  DSETP.MAX.AND P0, P1, R10, R8, PT ;  /* 0x000000080a00722a */ /* 0x004fe2000390f000 */
[----:B------:R-:W-:-:S05]  /*d240*/  IMAD.MOV.U32 R12, RZ, RZ, R11 ;  /* 0x000000ffff0c7224 */ /* 0x000fca00078e000b */
[----:B------:R-:W-:Y:S02]  /*d250*/  FSEL R15, R12, R13, P0 ;  /* 0x0000000d0c0f7208 */ /* 0x000fe40000000000 */
[----:B------:R-:W-:-:S05]  /*d260*/  SEL R10, R10, R8, P0 ;  /* 0x000000080a0a7207 */ /* 0x000fca0000000000 */
[--C-:B------:R-:W-:Y:S01]  /*d270*/  IMAD.MOV.U32 R8, RZ, RZ, R10.reuse ;  /* 0x000000ffff087224 */ /* 0x100fe200078e000a */
[----:B------:R-:W-:Y:S01]  /*d280*/  @P1 LOP3.LUT R15, R13, 0x80000, RZ, 0xfc, !PT ;  /* 0x000800000d0f1812 */ /* 0x000fe200078efcff */
[----:B------:R-:W-:-:S03]  /*d290*/  IMAD.MOV.U32 R24, RZ, RZ, R10 ;  /* 0x000000ffff187224 */ /* 0x000fc600078e000a */
[----:B------:R-:W-:-:S04]  /*d2a0*/  MOV R11, R15 ;  /* 0x0000000f000b7202 */ /* 0x000fc80000000f00 */
[----:B------:R-:W-:Y:S01]  /*d2b0*/  ISETP.GT.AND P0, PT, R11, 0xfffff, PT ;  /* 0x000fffff0b00780c */ /* 0x000fe20003f04270 */
[--C-:B------:R-:W-:Y:S02]  /*d2c0*/  IMAD.MOV.U32 R9, RZ, RZ, R11.reuse ;  /* 0x000000ffff097224 */ /* 0x100fe400078e000b */
[----:B------:R-:W-:-:S10]  /*d2d0*/  IMAD.MOV.U32 R23, RZ, RZ, R11 ;  /* 0x000000ffff177224 */ /* 0x000fd400078e000b */
[----:B------:R-:W-:Y:S01]  /*d2e0*/  @!P0 DMUL R8, R8, 1.80143985094819840000e+16 ;  /* 0x4350000008088828 */ /* 0x000fe20000000000 */
[----:B------:R-:W-:-:S09]  /*d2f0*/  @!P0 MOV R22, 0xfffffbcb ;  /* 0xfffffbcb00168802 */ /* 0x000fd20000000f00 */
[----:B------:R-:W-:Y:S01]  /*d300*/  @!P0 MOV R23, R9 ;  /* 0x0000000900178202 */ /* 0x000fe20000000f00 */
[----:B------:R-:W-:-:S04]  /*d310*/  @!P0 IMAD.MOV.U32 R24, RZ, RZ, R8 ;  /* 0x000000ffff188224 */ /* 0x000fc800078e0008 */
        /* <DEDUP_REMOVED lines=67> */
.L_x_522:
[----:B------:R-:W-:Y:S01]  /*d750*/  IMAD.MOV.U32 R10, RZ, RZ, 0x0 ;  /* 0x00000000ff0a7424 */ /* 0x000fe200078e00ff */
[----:B------:R-:W-:Y:S01]  /*d760*/  LOP3.LUT P0, RZ, R9, 0x7fffffff, RZ, 0xc0, !PT ;  /* 0x7fffffff09ff7812 */ /* 0x000fe2000780c0ff */
[----:B------:R-:W-:-:S06]  /*d770*/  IMAD.MOV.U32 R11, RZ, RZ, 0x7ff00000 ;  /* 0x7ff00000ff0b7424 */ /* 0x000fcc00078e00ff */
[----:B------:R-:W-:-:S10]  /*d780*/  DFMA R10, R8, R10, +INF ;  /* 0x7ff00000080a742b */ /* 0x000fd4000000000a */
[----:B------:R-:W-:Y:S02]  /*d790*/  FSEL R22, R10, RZ, P0 ;  /* 0x000000ff0a167208 */ /* 0x000fe40000000000 */
[----:B------:R-:W-:-:S07]  /*d7a0*/  FSEL R23, R11, -QNAN , P0 ;  /* 0xfff000000b177808 */ /* 0x000fce0000000000 */
.L_x_523:
[----:B------:R-:W-:Y:S05]  /*d7b0*/  BSYNC.RECONVERGENT B1 ;  /* 0x0000000000017941 */ /* 0x000fea0003800200 */
.L_x_521:
[----:B------:R-:W-:-:S07]  /*d7c0*/  DADD R6, -R22, R6 ;  /* 0x0000000016067229 */ /* 0x000fce0000000106 */
[----:B------:R3:W-:Y:S04]  /*d7d0*/  STL.64 [R5], R6 ;  /* 0x0000000605007387 */ /* 0x0007e80000100a00 */
[----:B------:R-:W2:Y:S01]  /*d7e0*/  LDL.64 R8, [R30] ;  /* 0x000000001e087983 */ /* 0x000ea20000100a00 */
[----:B------:R-:W-:Y:S01]  /*d7f0*/  VIADD R18, R18, 0x1 ;  /* 0x0000000112127836 */ /* 0x000fe20000000000 */
[----:B------:R-:W-:-:S04]  /*d800*/  IADD3 R20, P1, PT, R20, 0x8, RZ ;  /* 0x0000000814147810 */ /* 0x000fc80007f3e0ff */
[----:B------:R-:W-:Y:S02]  /*d810*/  ISETP.NE.AND P0, PT, R18, RZ, PT ;  /* 0x000000ff1200720c */ /* 0x000fe40003f05270 */
[----:B------:R-:W-:Y:S01]  /*d820*/  IADD3.X R21, PT, PT, RZ, R21, RZ, P1, !PT ;  /* 0x00000015ff157210 */ /* 0x000fe20000ffe4ff */
[----:B--2---:R-:W-:-:S07]  /*d830*/  DADD R8, R6, -R8 ;  /* 0x0000000006087229 */ /* 0x004fce0000000808 */
[----:B------:R3:W-:Y:S03]  /*d840*/  STL.64 [R16], R8 ;  /* 0x0000000810007387 */ /* 0x0007e60000100a00 */
[----:B------:R-:W-:Y:S05]  /*d850*/  @!P0 BRA `(.L_x_524) ;  /* 0x0000000800188947 */ /* 0x000fea0003800000 */
[----:B---3--:R-:W-:Y:S01]  /*d860*/  VIADD R16, R16, 0x8 ;  /* 0x0000000810107836 */ /* 0x008fe20000000000 */
[----:B------:R-:W-:Y:S01]  /*d870*/  IADD3 R2, PT, PT, R2, 0x8, RZ ;  /* 0x0000000802027810 */ /* 0x000fe20007ffe0ff */
[----:B------:R-:W-:Y:S02]  /*d880*/  VIADD R5, R5, 0x8 ;  /* 0x0000000805057836 */ /* 0x000fe40000000000 */
[----:B------:R-:W-:Y:S01]  /*d890*/  VIADD R3, R3, 0x8 ;  /* 0x0000000803037836 */ /* 0x000fe20000000000 */
[----:B------:R-:W-:Y:S06]  /*d8a0*/  BRA `(.L_x_525) ;  /* 0xfffffff000d47947 */ /* 0x000fec000383ffff */
.L_x_486:
[----:B------:R-:W-:Y:S01]  /*d8b0*/  UISETP.GE.U32.AND UP0, UPT, UR4, 0xf, UPT ;  /* 0x0000000f0400788c */ /* 0x000fe2000bf06070 */
[----:B------:R-:W-:Y:S01]  /*d8c0*/  IMAD.MOV.U32 R3, RZ, RZ, RZ ;  /* 0x000000ffff037224 */ /* 0x000fe200078e00ff */
[----:B------:R-:W-:-:S07]  /*d8d0*/  UISETP.NE.AND UP1, UPT, UR11, URZ, UPT ;  /* 0x000000ff0b00728c */ /* 0x000fce000bf25270 */
[----:B------:R-:W-:Y:S05]  /*d8e0*/  BRA.U !UP0, `(.L_x_526) ;  /* 0x0000000108f07547 */ /* 0x000fea000b800000 */
[----:B------:R-:W3:Y:S01]  /*d8f0*/  LDC R3, c[0x0][0x3a0] ;  /* 0x0000e800ff037b82 */ /* 0x000ee20000000800 */
[----:B------:R-:W-:Y:S01]  /*d900*/  VIADD R6, R20, 0x40 ;  /* 0x0000004014067836 */ /* 0x000fe20000000000 */
[C---:B-12---:R-:W-:Y:S01]  /*d910*/  IADD3 R5, PT, PT, R1.reuse, 0xb8, RZ ;  /* 0x000000b801057810 */ /* 0x046fe20007ffe0ff */
[----:B------:R-:W-:Y:S01]  /*d920*/  VIADD R2, R1, 0x40 ;  /* 0x0000004001027836 */ /* 0x000fe20000000000 */
[----:B---3--:R-:W-:-:S05]  /*d930*/  LOP3.LUT R3, R3, 0x7ffffff0, RZ, 0xc0, !PT ;  /* 0x7ffffff003037812 */ /* 0x008fca00078ec0ff */
[----:B------:R-:W-:-:S07]  /*d940*/  IMAD.MOV R7, RZ, RZ, -R3 ;  /* 0x000000ffff077224 */ /* 0x000fce00078e0a03 */
.L_x_527:
        /* <DEDUP_REMOVED lines=9> */
[----:B------:R-:W5:Y:S04]  /*d9e0*/  LDL.64 R14, [R6+-0x28] ;  /* 0xffffd800060e7983 */ /* 0x000f680000100a00 */
[----:B-----5:R5:W-:Y:S04]  /*d9f0*/  STL.64 [R2+-0x28], R14 ;  /* 0xffffd80e02007387 */ /* 0x020be80000100a00 */
        /* <DEDUP_REMOVED lines=10> */
[----:B-----5:R-:W4:Y:S04]  /*daa0*/  LDL.64 R14, [R6+-0x8] ;  /* 0xfffff800060e7983 */ /* 0x020f280000100a00 */
[----:B----4-:R4:W-:Y:S04]  /*dab0*/  STL.64 [R2+-0x8], R14 ;  /* 0xfffff80e02007387 */ /* 0x0109e80000100a00 */
[----:B------:R-:W-:Y:S04]  /*dac0*/  STL.64 [R5+-0x8], RZ ;  /* 0xfffff8ff05007387 */ /* 0x000fe80000100a00 */
[----:B-1----:R-:W5:Y:S04]  /*dad0*/  LDL.64 R8, [R6] ;  /* 0x0000000006087983 */ /* 0x002f680000100a00 */
[----:B-----5:R1:W-:Y:S04]  /*dae0*/  STL.64 [R2], R8 ;  /* 0x0000000802007387 */ /* 0x0203e80000100a00 */
[----:B------:R-:W-:Y:S04]  /*daf0*/  STL.64 [R5], RZ ;  /* 0x000000ff05007387 */ /* 0x000fe80000100a00 */
[----:B--2---:R-:W2:Y:S04]  /*db00*/  LDL.64 R10, [R6+0x8] ;  /* 0x00000800060a7983 */ /* 0x004ea80000100a00 */
[----:B--2---:R2:W-:Y:S04]  /*db10*/  STL.64 [R2+0x8], R10 ;  /* 0x0000080a02007387 */ /* 0x0045e80000100a00 */
[----:B------:R-:W-:Y:S04]  /*db20*/  STL.64 [R5+0x8], RZ ;  /* 0x000008ff05007387 */ /* 0x000fe80000100a00 */
[----:B---3--:R-:W3:Y:S04]  /*db30*/  LDL.64 R12, [R6+0x10] ;  /* 0x00001000060c7983 */ /* 0x008ee80000100a00 */
[----:B---3--:R3:W-:Y:S04]  /*db40*/  STL.64 [R2+0x10], R12 ;  /* 0x0000100c02007387 */ /* 0x0087e80000100a00 */
[----:B------:R-:W-:Y:S04]  /*db50*/  STL.64 [R5+0x10], RZ ;  /* 0x000010ff05007387 */ /* 0x000fe80000100a00 */
[----:B----4-:R-:W4:Y:S04]  /*db60*/  LDL.64 R14, [R6+0x18] ;  /* 0x00001800060e7983 */ /* 0x010f280000100a00 */
[----:B----4-:R4:W-:Y:S04]  /*db70*/  STL.64 [R2+0x18], R14 ;  /* 0x0000180e02007387 */ /* 0x0109e80000100a00 */
[----:B------:R-:W-:Y:S04]  /*db80*/  STL.64 [R5+0x18], RZ ;  /* 0x000018ff05007387 */ /* 0x000fe80000100a00 */
[----:B-1----:R-:W5:Y:S04]  /*db90*/  LDL.64 R8, [R6+0x20] ;  /* 0x0000200006087983 */ /* 0x002f680000100a00 */
[----:B-----5:R-:W-:Y:S04]  /*dba0*/  STL.64 [R2+0x20], R8 ;  /* 0x0000200802007387 */ /* 0x020fe80000100a00 */
[----:B------:R-:W-:Y:S04]  /*dbb0*/  STL.64 [R5+0x20], RZ ;  /* 0x000020ff05007387 */ /* 0x000fe80000100a00 */
[----:B--2---:R-:W2:Y:S04]  /*dbc0*/  LDL.64 R10, [R6+0x28] ;  /* 0x00002800060a7983 */ /* 0x004ea80000100a00 */
[----:B--2---:R-:W-:Y:S04]  /*dbd0*/  STL.64 [R2+0x28], R10 ;  /* 0x0000280a02007387 */ /* 0x004fe80000100a00 */
[----:B------:R-:W-:Y:S04]  /*dbe0*/  STL.64 [R5+0x28], RZ ;  /* 0x000028ff05007387 */ /* 0x000fe80000100a00 */
[----:B---3--:R-:W2:Y:S01]  /*dbf0*/  LDL.64 R12, [R6+0x30] ;  /* 0x00003000060c7983 */ /* 0x008ea20000100a00 */
[----:B------:R-:W-:-:S05]  /*dc00*/  VIADD R7, R7, 0x10 ;  /* 0x0000001007077836 */ /* 0x000fca0000000000 */
[----:B------:R-:W-:Y:S01]  /*dc10*/  ISETP.NE.AND P0, PT, R7, RZ, PT ;  /* 0x000000ff0700720c */ /* 0x000fe20003f05270 */
[----:B--2---:R-:W-:Y:S04]  /*dc20*/  STL.64 [R2+0x30], R12 ;  /* 0x0000300c02007387 */ /* 0x004fe80000100a00 */
[----:B------:R-:W-:Y:S04]  /*dc30*/  STL.64 [R5+0x30], RZ ;  /* 0x000030ff05007387 */ /* 0x000fe80000100a00 */
[----:B----4-:R1:W2:Y:S02]  /*dc40*/  LDL.64 R14, [R6+0x38] ;  /* 0x00003800060e7983 */ /* 0x0102a40000100a00 */
[----:B-1----:R-:W-:-:S02]  /*dc50*/  VIADD R6, R6, 0x80 ;  /* 0x0000008006067836 */ /* 0x002fc40000000000 */
[----:B--2---:R1:W-:Y:S04]  /*dc60*/  STL.64 [R2+0x38], R14 ;  /* 0x0000380e02007387 */ /* 0x0043e80000100a00 */
[----:B------:R2:W-:Y:S01]  /*dc70*/  STL.64 [R5+0x38], RZ ;  /* 0x000038ff05007387 */ /* 0x0005e20000100a00 */
[----:B-1----:R-:W-:Y:S01]  /*dc80*/  IADD3 R2, PT, PT, R2, 0x80, RZ ;  /* 0x0000008002027810 */ /* 0x002fe20007ffe0ff */
[----:B--2---:R-:W-:Y:S01]  /*dc90*/  VIADD R5, R5, 0x80 ;  /* 0x0000008005057836 */ /* 0x004fe20000000000 */
[----:B------:R-:W-:Y:S06]  /*dca0*/  @P0 BRA `(.L_x_527) ;  /* 0xfffffffc00280947 */ /* 0x000fec000383ffff */
.L_x_526:
[----:B------:R-:W-:Y:S05]  /*dcb0*/  BRA.U !UP1, `(.L_x_524) ;  /* 0x0000000509007547 */ /* 0x000fea000b800000 */
[----:B------:R-:W-:Y:S01]  /*dcc0*/  UISETP.GE.U32.AND UP0, UPT, UR11, 0x8, UPT ;  /* 0x000000080b00788c */ /* 0x000fe2000bf06070 */
[----:B------:R-:W-:-:S08]  /*dcd0*/  ISETP.NE.AND P0, PT, R4, RZ, PT ;  /* 0x000000ff0400720c */ /* 0x000fd00003f05270 */
[----:B------:R-:W-:Y:S05]  /*dce0*/  BRA.U !UP0, `(.L_x_528) ;  /* 0x00000001086c7547 */ /* 0x000fea000b800000 */
[----:B------:R-:W-:-:S05]  /*dcf0*/  IMAD R2, R3, 0x8, R20 ;  /* 0x0000000803027824 */ /* 0x000fca00078e0214 */
[----:B------:R-:W3:Y:S01]  /*dd00*/  LDL.64 R6, [R2] ;  /* 0x0000000002067983 */ /* 0x000ee20000100a00 */
[----:B-12---:R-:W-:-:S05]  /*dd10*/  IMAD R5, R3, 0x8, R1 ;  /* 0x0000000803057824 */ /* 0x006fca00078e0201 */
[----:B------:R-:W-:Y:S04]  /*dd20*/  STL.64 [R5+0x78], RZ ;  /* 0x000078ff05007387 */ /* 0x000fe80000100a00 */
[----:B---3--:R1:W-:Y:S04]  /*dd30*/  STL.64 [R5], R6 ;  /* 0x0000000605007387 */ /* 0x0083e80000100a00 */
[----:B------:R-:W2:Y:S04]  /*dd40*/  LDL.64 R8, [R2+0x8] ;  /* 0x0000080002087983 */ /* 0x000ea80000100a00 */
[----:B------:R-:W-:Y:S04]  /*dd50*/  STL.64 [R5+0x80], RZ ;  /* 0x000080ff05007387 */ /* 0x000fe80000100a00 */
[----:B--2---:R2:W-:Y:S04]  /*dd60*/  STL.64 [R5+0x8], R8 ;  /* 0x0000080805007387 */ /* 0x0045e80000100a00 */
[----:B------:R-:W3:Y:S04]  /*dd70*/  LDL.64 R10, [R2+0x10] ;  /* 0x00001000020a7983 */ /* 0x000ee80000100a00 */
[----:B------:R-:W-:Y:S04]  /*dd80*/  STL.64 [R5+0x88], RZ ;  /* 0x000088ff05007387 */ /* 0x000fe80000100a00 */
[----:B---3--:R3:W-:Y:S04]  /*dd90*/  STL.64 [R5+0x10], R10 ;  /* 0x0000100a05007387 */ /* 0x0087e80000100a00 */
[----:B------:R-:W5:Y:S04]  /*dda0*/  LDL.64 R12, [R2+0x18] ;  /* 0x00001800020c7983 */ /* 0x000f680000100a00 */
[----:B------:R-:W-:Y:S04]  /*ddb0*/  STL.64 [R5+0x90], RZ ;  /* 0x000090ff05007387 */ /* 0x000fe80000100a00 */
[----:B-----5:R5:W-:Y:S04]  /*ddc0*/  STL.64 [R5+0x18], R12 ;  /* 0x0000180c05007387 */ /* 0x020be80000100a00 */
[----:B-1----:R-:W4:Y:S04]  /*ddd0*/  LDL.64 R6, [R2+0x20] ;  /* 0x0000200002067983 */ /* 0x002f280000100a00 */
[----:B------:R1:W-:Y:S04]  /*dde0*/  STL.64 [R5+0x98], RZ ;  /* 0x000098ff05007387 */ /* 0x0003e80000100a00 */
[----:B----4-:R1:W-:Y:S04]  /*ddf0*/  STL.64 [R5+0x20], R6 ;  /* 0x0000200605007387 */ /* 0x0103e80000100a00 */
[----:B--2---:R-:W2:Y:S04]  /*de00*/  LDL.64 R8, [R2+0x28] ;  /* 0x0000280002087983 */ /* 0x004ea80000100a00 */
[----:B------:R1:W-:Y:S04]  /*de10*/  STL.64 [R5+0xa0], RZ ;  /* 0x0000a0ff05007387 */ /* 0x0003e80000100a00 */
[----:B--2---:R1:W-:Y:S04]  /*de20*/  STL.64 [R5+0x28], R8 ;  /* 0x0000280805007387 */ /* 0x0043e80000100a00 */
[----:B---3--:R-:W2:Y:S04]  /*de30*/  LDL.64 R10, [R2+0x30] ;  /* 0x00003000020a7983 */ /* 0x008ea80000100a00 */
[----:B------:R1:W-:Y:S04]  /*de40*/  STL.64 [R5+0xa8], RZ ;  /* 0x0000a8ff05007387 */ /* 0x0003e80000100a00 */
[----:B--2---:R1:W-:Y:S04]  /*de50*/  STL.64 [R5+0x30], R10 ;  /* 0x0000300a05007387 */ /* 0x0043e80000100a00 */
[----:B-----5:R-:W2:Y:S01]  /*de60*/  LDL.64 R12, [R2+0x38] ;  /* 0x00003800020c7983 */ /* 0x020ea20000100a00 */
[----:B------:R-:W-:-:S03]  /*de70*/  IADD3 R3, PT, PT, R3, 0x8, RZ ;  /* 0x0000000803037810 */ /* 0x000fc60007ffe0ff */
[----:B------:R1:W-:Y:S04]  /*de80*/  STL.64 [R5+0xb0], RZ ;  /* 0x0000b0ff05007387 */ /* 0x0003e80000100a00 */
[----:B--2---:R1:W-:Y:S02]  /*de90*/  STL.64 [R5+0x38], R12 ;  /* 0x0000380c05007387 */ /* 0x0043e40000100a00 */
.L_x_528:
[----:B------:R-:W-:Y:S05]  /*dea0*/  @!P0 BRA `(.L_x_524) ;  /* 0x0000000000848947 */ /* 0x000fea0003800000 */
[----:B------:R-:W-:Y:S01]  /*deb0*/  ISETP.GE.U32.AND P0, PT, R4, 0x4, PT ;  /* 0x000000040400780c */ /* 0x000fe20003f06070 */
[----:B------:R-:W3:-:S12]  /*dec0*/  LDCU UR5, c[0x0][0x3a0] ;  /* 0x00007400ff0577ac */ /* 0x000ed80008000800 */
[----:B------:R-:W-:-:S05]  /*ded0*/  @P0 IMAD R2, R3, 0x8, R20 ;  /* 0x0000000803020824 */ /* 0x000fca00078e0214 */
[----:B-1----:R-:W5:Y:S01]  /*dee0*/  @P0 LDL.64 R6, [R2] ;  /* 0x0000000002060983 */ /* 0x002f620000100a00 */
[----:B--2---:R-:W-:-:S05]  /*def0*/  @P0 IMAD R5, R3, 0x8, R1 ;  /* 0x0000000803050824 */ /* 0x004fca00078e0201 */
[----:B------:R1:W-:Y:S04]  /*df00*/  @P0 STL.64 [R5+0x78], RZ ;  /* 0x000078ff05000387 */ /* 0x0003e80000100a00 */
[----:B-----5:R1:W-:Y:S04]  /*df10*/  @P0 STL.64 [R5], R6 ;  /* 0x0000000605000387 */ /* 0x0203e80000100a00 */
[----:B------:R-:W2:Y:S04]  /*df20*/  @P0 LDL.64 R8, [R2+0x8] ;  /* 0x0000080002080983 */ /* 0x000ea80000100a00 */
[----:B------:R1:W-:Y:S04]  /*df30*/  @P0 STL.64 [R5+0x80], RZ ;  /* 0x000080ff05000387 */ /* 0x0003e80000100a00 */
[----:B--2---:R1:W-:Y:S04]  /*df40*/  @P0 STL.64 [R5+0x8], R8 ;  /* 0x0000080805000387 */ /* 0x0043e80000100a00 */
[----:B------:R-:W2:Y:S04]  /*df50*/  @P0 LDL.64 R10, [R2+0x10] ;  /* 0x00001000020a0983 */ /* 0x000ea80000100a00 */
[----:B------:R1:W-:Y:S04]  /*df60*/  @P0 STL.64 [R5+0x88], RZ ;  /* 0x000088ff05000387 */ /* 0x0003e80000100a00 */
[----:B--2---:R1:W-:Y:S04]  /*df70*/  @P0 STL.64 [R5+0x10], R10 ;  /* 0x0000100a05000387 */ /* 0x0043e80000100a00 */
[----:B------:R-:W2:Y:S01]  /*df80*/  @P0 LDL.64 R12, [R2+0x18] ;  /* 0x00001800020c0983 */ /* 0x000ea20000100a00 */
[----:B---3--:R-:W-:Y:S01]  /*df90*/  ULOP3.LUT UR5, UR5, 0x3, URZ, 0xc0, !UPT ;  /* 0x0000000305057892 */ /* 0x008fe2000f8ec0ff */
[----:B------:R-:W-:-:S02]  /*dfa0*/  @P0 VIADD R3, R3, 0x4 ;  /* 0x0000000403030836 */ /* 0x000fc40000000000 */
[----:B------:R1:W-:Y:S01]  /*dfb0*/  @P0 STL.64 [R5+0x90], RZ ;  /* 0x000090ff05000387 */ /* 0x0003e20000100a00 */
[----:B------:R-:W-:-:S03]  /*dfc0*/  UISETP.NE.AND UP0, UPT, UR5, URZ, UPT ;  /* 0x000000ff0500728c */ /* 0x000fc6000bf05270 */
[----:B--2---:R1:W-:Y:S06]  /*dfd0*/  @P0 STL.64 [R5+0x18], R12 ;  /* 0x0000180c05000387 */ /* 0x0043ec0000100a00 */
[----:B------:R-:W-:Y:S05]  /*dfe0*/  BRA.U !UP0, `(.L_x_524) ;  /* 0x0000000108347547 */ /* 0x000fea000b800000 */
[C---:B------:R-:W-:Y:S01]  /*dff0*/  IMAD R20, R3.reuse, 0x8, R20 ;  /* 0x0000000803147824 */ /* 0x040fe200078e0214 */
[----:B------:R-:W-:Y:S01]  /*e000*/  UIADD3 UR5, UPT, UPT, -UR5, URZ, URZ ;  /* 0x000000ff05057290 */ /* 0x000fe2000fffe1ff */
[C---:B-1----:R-:W-:Y:S02]  /*e010*/  IMAD R6, R3.reuse, 0x8, R0 ;  /* 0x0000000803067824 */ /* 0x042fe400078e0200 */
[----:B------:R-:W-:-:S09]  /*e020*/  IMAD R5, R3, 0x8, R1 ;  /* 0x0000000803057824 */ /* 0x000fd200078e0201 */
.L_x_529:
[----:B------:R1:W2:Y:S01]  /*e030*/  LDL.64 R2, [R20] ;  /* 0x0000000014027983 */ /* 0x0002a20000100a00 */
[----:B------:R-:W-:-:S04]  /*e040*/  UIADD3 UR5, UPT, UPT, UR5, 0x1, URZ ;  /* 0x0000000105057890 */ /* 0x000fc8000fffe0ff */
[----:B------:R-:W-:Y:S01]  /*e050*/  UISETP.NE.AND UP0, UPT, UR5, URZ, UPT ;  /* 0x000000ff0500728c */ /* 0x000fe2000bf05270 */
[----:B-1----:R-:W-:Y:S01]  /*e060*/  IADD3 R20, PT, PT, R20, 0x8, RZ ;  /* 0x0000000814147810 */ /* 0x002fe20007ffe0ff */
[----:B--2---:R1:W-:Y:S04]  /*e070*/  STL.64 [R5], R2 ;  /* 0x0000000205007387 */ /* 0x0043e80000100a00 */
[----:B------:R2:W-:Y:S01]  /*e080*/  STL.64 [R6], RZ ;  /* 0x000000ff06007387 */ /* 0x0005e20000100a00 */
[----:B-1----:R-:W-:Y:S02]  /*e090*/  VIADD R5, R5, 0x8 ;  /* 0x0000000805057836 */ /* 0x002fe40000000000 */
[----:B--2---:R-:W-:Y:S01]  /*e0a0*/  VIADD R6, R6, 0x8 ;  /* 0x0000000806067836 */ /* 0x004fe20000000000 */
[----:B------:R-:W-:Y:S06]  /*e0b0*/  BRA.U UP0, `(.L_x_529) ;  /* 0xfffffffd00dc7547 */ /* 0x000fec000b83ffff */
.L_x_524:
[----:B------:R-:W-:Y:S05]  /*e0c0*/  BSYNC.RECONVERGENT B0 ;  /* 0x0000000000007941 */ /* 0x000fea0003800200 */
.L_x_485:
[----:B------:R-:W0:Y:S01]  /*e0d0*/  S2UR UR10, SR_CTAID.Z ;  /* 0x00000000000a79c3 */ /* 0x000e220000002700 */
[----:B------:R-:W0:Y:S01]  /*e0e0*/  S2R R2, SR_CTAID.Y ;  /* 0x0000000000027919 */ /* 0x000e220000002600 */
[----:B------:R-:W-:Y:S01]  /*e0f0*/  UISETP.GE.U32.AND UP0, UPT, UR4, 0xf, UPT ;  /* 0x0000000f0400788c */ /* 0x000fe2000bf06070 */
[----:B------:R-:W-:Y:S01]  /*e100*/  ISETP.NE.AND P1, PT, RZ, UR11, PT ;  /* 0x0000000bff007c0c */ /* 0x000fe2000bf25270 */
[----:B-1-3--:R-:W-:-:S07]  /*e110*/  IMAD.MOV.U32 R6, RZ, RZ, RZ ;  /* 0x000000ffff067224 */ /* 0x00afce00078e00ff */
[----:B------:R-:W-:Y:S05]  /*e120*/  BRA.U !UP0, `(.L_x_530) ;  /* 0x0000000508687547 */ /* 0x000fea000b800000 */
[----:B------:R-:W0:Y:S01]  /*e130*/  LDC R3, c[0x0][0x3a0] ;  /* 0x0000e800ff037b82 */ /* 0x000e220000000800 */
[----:B------:R-:W1:Y:S01]  /*e140*/  LDCU.64 UR6, c[0x0][0x388] ;  /* 0x00007100ff0677ac */ /* 0x000e620008000a00 */
[----:B--2---:R-:W-:Y:S01]  /*e150*/  VIADD R5, R1, 0xb8 ;  /* 0x000000b801057836 */ /* 0x004fe20000000000 */
[----:B------:R-:W2:Y:S01]  /*e160*/  LDCU.64 UR4, c[0x0][0x390] ;  /* 0x00007200ff0477ac */ /* 0x000ea20008000a00 */
[----:B-1----:R-:W-:Y:S02]  /*e170*/  UIADD3 UR6, UP0, UPT, UR6, 0x40, URZ ;  /* 0x0000004006067890 */ /* 0x002fe4000ff1e0ff */
[----:B--2---:R-:W-:Y:S01]  /*e180*/  UIADD3 UR4, UP1, UPT, UR4, 0x40, URZ ;  /* 0x0000004004047890 */ /* 0x004fe2000ff3e0ff */
[C---:B0-----:R-:W-:Y:S01]  /*e190*/  IMAD R6, R3.reuse, UR10, R2 ;  /* 0x0000000a03067c24 */ /* 0x041fe2000f8e0202 */
[----:B------:R-:W-:Y:S02]  /*e1a0*/  UIADD3.X UR7, UPT, UPT, URZ, UR7, URZ, UP0, !UPT ;  /* 0x00000007ff077290 */ /* 0x000fe400087fe4ff */
[----:B------:R-:W-:Y:S01]  /*e1b0*/  UIADD3.X UR5, UPT, UPT, URZ, UR5, URZ, UP1, !UPT ;  /* 0x00000005ff057290 */ /* 0x000fe20008ffe4ff */
[----:B------:R-:W-:Y:S01]  /*e1c0*/  IMAD R7, R6, R3, R19 ;  /* 0x0000000306077224 */ /* 0x000fe200078e0213 */
[----:B------:R-:W-:-:S03]  /*e1d0*/  LOP3.LUT R6, R3, 0x7ffffff0, RZ, 0xc0, !PT ;  /* 0x7ffffff003067812 */ /* 0x000fc600078ec0ff */
[----:B------:R-:W-:Y:S01]  /*e1e0*/  IMAD R7, R7, R3, RZ ;  /* 0x0000000307077224 */ /* 0x000fe200078e02ff */
[----:B------:R-:W-:Y:S01]  /*e1f0*/  IADD3 R3, PT, PT, R1, 0x40, RZ ;  /* 0x0000004001037810 */ /* 0x000fe20007ffe0ff */
[----:B------:R-:W-:-:S07]  /*e200*/  IMAD.MOV R16, RZ, RZ, -R6 ;  /* 0x000000ffff107224 */ /* 0x000fce00078e0a06 */
.L_x_531:
[----:B-1----:R-:W2:Y:S04]  /*e210*/  LDL.64 R12, [R3+-0x40] ;  /* 0xffffc000030c7983 */ /* 0x002ea80000100a00 */
[----:B------:R-:W3:Y:S01]  /*e220*/  LDL.64 R20, [R5+-0x40] ;  /* 0xffffc00005147983 */ /* 0x000ee20000100a00 */
[----:B------:R-:W-:Y:S01]  /*e230*/  MOV R9, UR7 ;  /* 0x0000000700097c02 */ /* 0x000fe20008000f00 */
[----:B------:R-:W-:Y:S02]  /*e240*/  IMAD.U32 R8, RZ, RZ, UR6 ;  /* 0x00000006ff087e24 */ /* 0x000fe4000f8e00ff */
[----:B------:R-:W-:Y:S01]  /*e250*/  IMAD.U32 R10, RZ, RZ, UR4 ;  /* 0x00000004ff0a7e24 */ /* 0x000fe2000f8e00ff */
[----:B------:R-:W5:Y:S01]  /*e260*/  LDL.64 R14, [R3+-0x38] ;  /* 0xffffc800030e7983 */ /* 0x000f620000100a00 */
[----:B------:R-:W-:-:S02]  /*e270*/  IMAD.U32 R11, RZ, RZ, UR5 ;  /* 0x00000005ff0b7e24 */ /* 0x000fc4000f8e00ff */
[C---:B------:R-:W-:Y:S01]  /*e280*/  IMAD.WIDE R8, R7.reuse, 0x8, R8 ;  /* 0x0000000807087825 */ /* 0x040fe200078e0208 */
[----:B----4-:R-:W4:Y:S03]  /*e290*/  LDL.64 R24, [R5+-0x38] ;  /* 0xffffc80005187983 */ /* 0x010f260000100a00 */
[----:B------:R-:W-:Y:S01]  /*e2a0*/  IMAD.WIDE R10, R7, 0x8, R10 ;  /* 0x00000008070a7825 */ /* 0x000fe200078e020a */
[----:B------:R-:W4:Y:S04]  /*e2b0*/  LDL.64 R22, [R3+-0x30] ;  /* 0xffffd00003167983 */ /* 0x000f280000100a00 */
[----:B------:R-:W4:Y:S04]  /*e2c0*/  LDL.64 R26, [R5+-0x30] ;  /* 0xffffd000051a7983 */ /* 0x000f280000100a00 */
[----:B------:R-:W4:Y:S04]  /*e2d0*/  LDL.64 R28, [R3+-0x28] ;  /* 0xffffd800031c7983 */ /* 0x000f280000100a00 */
[----:B------:R-:W4:Y:S04]  /*e2e0*/  LDL.64 R30, [R5+-0x28] ;  /* 0xffffd800051e7983 */ /* 0x000f280000100a00 */
[----:B------:R-:W4:Y:S04]  /*e2f0*/  LDL.64 R32, [R3+-0x20] ;  /* 0xffffe00003207983 */ /* 0x000f280000100a00 */
[----:B------:R-:W4:Y:S04]  /*e300*/  LDL.64 R34, [R5+-0x20] ;  /* 0xffffe00005227983 */ /* 0x000f280000100a00 */
[----:B------:R-:W4:Y:S04]  /*e310*/  LDL.64 R36, [R3+-0x18] ;  /* 0xffffe80003247983 */ /* 0x000f280000100a00 */
[----:B--2---:R0:W-:Y:S04]  /*e320*/  STG.E.64 desc[UR8][R8.64+-0x40], R12 ;  /* 0xffffc00c08007986 */ /* 0x0041e8000c101b08 */
[----:B---3--:R1:W-:Y:S04]  /*e330*/  STG.E.64 desc[UR8][R10.64+-0x40], R20 ;  /* 0xffffc0140a007986 */ /* 0x0083e8000c101b08 */
[----:B-----5:R2:W-:Y:S04]  /*e340*/  STG.E.64 desc[UR8][R8.64+-0x38], R14 ;  /* 0xffffc80e08007986 */ /* 0x0205e8000c101b08 */
[----:B0-----:R-:W3:Y:S04]  /*e350*/  LDL.64 R12, [R3+-0x10] ;  /* 0xfffff000030c7983 */ /* 0x001ee80000100a00 */
[----:B-1----:R-:W5:Y:S04]  /*e360*/  LDL.64 R20, [R5+-0x18] ;  /* 0xffffe80005147983 */ /* 0x002f680000100a00 */
[----:B----4-:R-:W-:Y:S04]  /*e370*/  STG.E.64 desc[UR8][R10.64+-0x38], R24 ;  /* 0xffffc8180a007986 */ /* 0x010fe8000c101b08 */
[----:B------:R0:W-:Y:S04]  /*e380*/  STG.E.64 desc[UR8][R8.64+-0x30], R22 ;  /* 0xffffd01608007986 */ /* 0x0001e8000c101b08 */
[----:B------:R1:W-:Y:S04]  /*e390*/  STG.E.64 desc[UR8][R10.64+-0x30], R26 ;  /* 0xffffd01a0a007986 */ /* 0x0003e8000c101b08 */
[----:B------:R4:W-:Y:S04]  /*e3a0*/  STG.E.64 desc[UR8][R8.64+-0x28], R28 ;  /* 0xffffd81c08007986 */ /* 0x0009e8000c101b08 */
[----:B------:R4:W-:Y:S04]  /*e3b0*/  STG.E.64 desc[UR8][R10.64+-0x28], R30 ;  /* 0xffffd81e0a007986 */ /* 0x0009e8000c101b08 */
[----:B------:R4:W-:Y:S04]  /*e3c0*/  STG.E.64 desc[UR8][R8.64+-0x20], R32 ;  /* 0xffffe02008007986 */ /* 0x0009e8000c101b08 */
[----:B------:R-:W-:Y:S04]  /*e3d0*/  STG.E.64 desc[UR8][R10.64+-0x20], R34 ;  /* 0xffffe0220a007986 */ /* 0x000fe8000c101b08 */
[----:B------:R4:W-:Y:S04]  /*e3e0*/  STG.E.64 desc[UR8][R8.64+-0x18], R36 ;  /* 0xffffe82408007986 */ /* 0x0009e8000c101b08 */
[----:B--2---:R-:W2:Y:S04]  /*e3f0*/  LDL.64 R14, [R5+-0x10] ;  /* 0xfffff000050e7983 */ /* 0x004ea80000100a00 */
[----:B0-----:R-:W2:Y:S04]  /*e400*/  LDL.64 R22, [R5+-0x8] ;  /* 0xfffff80005167983 */ /* 0x001ea80000100a00 */
[----:B------:R-:W2:Y:S04]  /*e410*/  LDL.64 R24, [R3] ;  /* 0x0000000003187983 */ /* 0x000ea80000100a00 */
[----:B-1----:R-:W2:Y:S04]  /*e420*/  LDL.64 R26, [R5] ;  /* 0x00000000051a7983 */ /* 0x002ea80000100a00 */
[----:B----4-:R-:W4:Y:S04]  /*e430*/  LDL.64 R28, [R3+0x8] ;  /* 0x00000800031c7983 */ /* 0x010f280000100a00 */
[----:B------:R-:W4:Y:S04]  /*e440*/  LDL.64 R30, [R5+0x8] ;  /* 0x00000800051e7983 */ /* 0x000f280000100a00 */
[----:B------:R-:W4:Y:S04]  /*e450*/  LDL.64 R32, [R3+0x10] ;  /* 0x0000100003207983 */ /* 0x000f280000100a00 */
[----:B------:R-:W4:Y:S04]  /*e460*/  LDL.64 R36, [R5+0x10] ;  /* 0x0000100005247983 */ /* 0x000f280000100a00 */
[----:B------:R-:W4:Y:S04]  /*e470*/  LDL.64 R34, [R3+0x18] ;  /* 0x0000180003227983 */ /* 0x000f280000100a00 */
[----:B-----5:R0:W-:Y:S04]  /*e480*/  STG.E.64 desc[UR8][R10.64+-0x18], R20 ;  /* 0xffffe8140a007986 */ /* 0x0201e8000c101b08 */
[----:B0-----:R-:W5:Y:S04]  /*e490*/  LDL.64 R20, [R3+-0x8] ;  /* 0xfffff80003147983 */ /* 0x001f680000100a00 */
[----:B---3--:R0:W-:Y:S04]  /*e4a0*/  STG.E.64 desc[UR8][R8.64+-0x10], R12 ;  /* 0xfffff00c08007986 */ /* 0x0081e8000c101b08 */
[----:B0-----:R-:W3:Y:S04]  /*e4b0*/  LDL.64 R12, [R5+0x18] ;  /* 0x00001800050c7983 */ /* 0x001ee80000100a00 */
[----:B--2---:R0:W-:Y:S04]  /*e4c0*/  STG.E.64 desc[UR8][R10.64+-0x10], R14 ;  /* 0xfffff00e0a007986 */ /* 0x0041e8000c101b08 */
[----:B0-----:R-:W2:Y:S04]  /*e4d0*/  LDL.64 R14, [R3+0x20] ;  /* 0x00002000030e7983 */ /* 0x001ea80000100a00 */
[----:B-----5:R0:W-:Y:S04]  /*e4e0*/  STG.E.64 desc[UR8][R8.64+-0x8], R20 ;  /* 0xfffff81408007986 */ /* 0x0201e8000c101b08 */
[----:B------:R1:W-:Y:S04]  /*e4f0*/  STG.E.64 desc[UR8][R10.64+-0x8], R22 ;  /* 0xfffff8160a007986 */ /* 0x0003e8000c101b08 */
[----:B------:R5:W-:Y:S04]  /*e500*/  STG.E.64 desc[UR8][R8.64], R24 ;  /* 0x0000001808007986 */ /* 0x000be8000c101b08 */
[----:B------:R3:W-:Y:S04]  /*e510*/  STG.E.64 desc[UR8][R10.64], R26 ;  /* 0x0000001a0a007986 */ /* 0x0007e8000c101b08 */
[----:B0-----:R-:W2:Y:S04]  /*e520*/  LDL.64 R20, [R5+0x20] ;  /* 0x0000200005147983 */ /* 0x001ea80000100a00 */
[----:B-1----:R-:W2:Y:S04]  /*e530*/  LDL.64 R22, [R3+0x28] ;  /* 0x0000280003167983 */ /* 0x002ea80000100a00 */
[----:B-----5:R-:W5:Y:S04]  /*e540*/  LDL.64 R24, [R5+0x28] ;  /* 0x0000280005187983 */ /* 0x020f680000100a00 */
[----:B----4-:R0:W-:Y:S04]  /*e550*/  STG.E.64 desc[UR8][R8.64+0x8], R28 ;  /* 0x0000081c08007986 */ /* 0x0101e8000c101b08 */
[----:B---3--:R-:W3:Y:S04]  /*e560*/  LDL.64 R26, [R3+0x30] ;  /* 0x00003000031a7983 */ /* 0x008ee80000100a00 */
[----:B------:R1:W-:Y:S04]  /*e570*/  STG.E.64 desc[UR8][R10.64+0x8], R30 ;  /* 0x0000081e0a007986 */ /* 0x0003e8000c101b08 */
[----:B------:R4:W-:Y:S04]  /*e580*/  STG.E.64 desc[UR8][R8.64+0x10], R32 ;  /* 0x0000102008007986 */ /* 0x0009e8000c101b08 */
[----:B0-----:R-:W3:Y:S04]  /*e590*/  LDL.64 R28, [R5+0x30] ;  /* 0x00003000051c7983 */ /* 0x001ee80000100a00 */
[----:B-1----:R-:W3:Y:S04]  /*e5a0*/  LDL.64 R30, [R3+0x38] ;  /* 0x00003800031e7983 */ /* 0x002ee80000100a00 */
[----:B----4-:R0:W4:Y:S04]  /*e5b0*/  LDL.64 R32, [R5+0x38] ;  /* 0x0000380005207983 */ /* 0x0101280000100a00 */
[----:B------:R1:W-:Y:S04]  /*e5c0*/  STG.E.64 desc[UR8][R10.64+0x10], R36 ;  /* 0x000010240a007986 */ /* 0x0003e8000c101b08 */
[----:B------:R1:W-:Y:S04]  /*e5d0*/  STG.E.64 desc[UR8][R8.64+0x18], R34 ;  /* 0x0000182208007986 */ /* 0x0003e8000c101b08 */
[----:B------:R1:W-:Y:S04]  /*e5e0*/  STG.E.64 desc[UR8][R10.64+0x18], R12 ;  /* 0x0000180c0a007986 */ /* 0x0003e8000c101b08 */
[----:B--2---:R1:W-:Y:S01]  /*e5f0*/  STG.E.64 desc[UR8][R8.64+0x20], R14 ;  /* 0x0000200e08007986 */ /* 0x0043e2000c101b08 */
[----:B------:R-:W-:-:S05]  /*e600*/  VIADD R16, R16, 0x10 ;  /* 0x0000001010107836 */ /* 0x000fca0000000000 */
[----:B------:R-:W-:Y:S01]  /*e610*/  ISETP.NE.AND P0, PT, R16, RZ, PT ;  /* 0x000000ff1000720c */ /* 0x000fe20003f05270 */
[----:B0-----:R-:W-:Y:S01]  /*e620*/  VIADD R5, R5, 0x80 ;  /* 0x0000008005057836 */ /* 0x001fe20000000000 */
[----:B------:R-:W-:Y:S01]  /*e630*/  IADD3 R3, PT, PT, R3, 0x80, RZ ;  /* 0x0000008003037810 */ /* 0x000fe20007ffe0ff */
[----:B------:R-:W-:Y:S01]  /*e640*/  VIADD R7, R7, 0x10 ;  /* 0x0000001007077836 */ /* 0x000fe20000000000 */
[----:B------:R1:W-:Y:S04]  /*e650*/  STG.E.64 desc[UR8][R10.64+0x20], R20 ;  /* 0x000020140a007986 */ /* 0x0003e8000c101b08 */
[----:B------:R1:W-:Y:S04]  /*e660*/  STG.E.64 desc[UR8][R8.64+0x28], R22 ;  /* 0x0000281608007986 */ /* 0x0003e8000c101b08 */
[----:B-----5:R1:W-:Y:S04]  /*e670*/  STG.E.64 desc[UR8][R10.64+0x28], R24 ;  /* 0x000028180a007986 */ /* 0x0203e8000c101b08 */
[----:B---3--:R1:W-:Y:S04]  /*e680*/  STG.E.64 desc[UR8][R8.64+0x30], R26 ;  /* 0x0000301a08007986 */ /* 0x0083e8000c101b08 */
[----:B------:R1:W-:Y:S04]  /*e690*/  STG.E.64 desc[UR8][R10.64+0x30], R28 ;  /* 0x0000301c0a007986 */ /* 0x0003e8000c101b08 */
[----:B------:R1:W-:Y:S04]  /*e6a0*/  STG.E.64 desc[UR8][R8.64+0x38], R30 ;  /* 0x0000381e08007986 */ /* 0x0003e8000c101b08 */
[----:B----4-:R1:W-:Y:S01]  /*e6b0*/  STG.E.64 desc[UR8][R10.64+0x38], R32 ;  /* 0x000038200a007986 */ /* 0x0103e2000c101b08 */
[----:B------:R-:W-:Y:S05]  /*e6c0*/  @P0 BRA `(.L_x_531) ;  /* 0xfffffff800d00947 */ /* 0x000fea000383ffff */
.L_x_530:
[----:B0-----:R-:W-:Y:S05]  /*e6d0*/  @!P1 EXIT ;  /* 0x000000000000994d */ /* 0x001fea0003800000 */
[----:B------:R-:W-:Y:S01]  /*e6e0*/  UISETP.GE.U32.AND UP0, UPT, UR11, 0x8, UPT ;  /* 0x000000080b00788c */ /* 0x000fe2000bf06070 */
[----:B------:R-:W-:-:S08]  /*e6f0*/  ISETP.NE.AND P0, PT, R4, RZ, PT ;  /* 0x000000ff0400720c */ /* 0x000fd00003f05270 */
[----:B------:R-:W-:Y:S05]  /*e700*/  BRA.U !UP0, `(.L_x_532) ;  /* 0x00000001089c7547 */ /* 0x000fea000b800000 */
[----:B------:R-:W-:Y:S01]  /*e710*/  IMAD R3, R6, 0x8, R1 ;  /* 0x0000000806037824 */ /* 0x000fe200078e0201 */
[----:B-1----:R-:W0:Y:S04]  /*e720*/  LDC.64 R36, c[0x0][0x388] ;  /* 0x0000e200ff247b82 */ /* 0x002e280000000a00 */
[----:B----4-:R-:W3:Y:S04]  /*e730*/  LDL.64 R24, [R3] ;  /* 0x0000000003187983 */ /* 0x010ee80000100a00 */
[----:B------:R-:W4:Y:S01]  /*e740*/  LDL.64 R26, [R3+0x78] ;  /* 0x00007800031a7983 */ /* 0x000f220000100a00 */
[----:B------:R-:W1:Y:S03]  /*e750*/  LDC.64 R34, c[0x0][0x390] ;  /* 0x0000e400ff227b82 */ /* 0x000e660000000a00 */
[----:B------:R-:W5:Y:S04]  /*e760*/  LDL.64 R28, [R3+0x8] ;  /* 0x00000800031c7983 */ /* 0x000f680000100a00 */
[----:B------:R-:W5:Y:S04]  /*e770*/  LDL.64 R32, [R3+0x80] ;  /* 0x0000800003207983 */ /* 0x000f680000100a00 */
[----:B------:R-:W5:Y:S01]  /*e780*/  LDL.64 R12, [R3+0x10] ;  /* 0x00001000030c7983 */ /* 0x000f620000100a00 */
[----:B--2---:R-:W-:-:S03]  /*e790*/  IADD3 R5, PT, PT, R17, R6, RZ ;  /* 0x0000000611057210 */ /* 0x004fc60007ffe0ff */
[----:B------:R-:W2:Y:S02]  /*e7a0*/  LDL.64 R8, [R3+0x88] ;  /* 0x0000880003087983 */ /* 0x000ea40000100a00 */
[C---:B0-----:R-:W-:Y:S02]  /*e7b0*/  IMAD.WIDE R36, R5.reuse, 0x8, R36 ;  /* 0x0000000805247825 */ /* 0x041fe400078e0224 */
[----:B------:R-:W2:Y:S04]  /*e7c0*/  LDL.64 R10, [R3+0x18] ;  /* 0x00001800030a7983 */ /* 0x000ea80000100a00 */
[----:B------:R-:W2:Y:S01]  /*e7d0*/  LDL.64 R14, [R3+0x20] ;  /* 0x00002000030e7983 */ /* 0x000ea20000100a00 */
[----:B-1----:R-:W-:-:S03]  /*e7e0*/  IMAD.WIDE R34, R5, 0x8, R34 ;  /* 0x0000000805227825 */ /* 0x002fc600078e0222 */
[----:B------:R-:W2:Y:S04]  /*e7f0*/  LDL.64 R20, [R3+0x98] ;  /* 0x0000980003147983 */ /* 0x000ea80000100a00 */
[----:B------:R-:W2:Y:S04]  /*e800*/  LDL.64 R22, [R3+0x28] ;  /* 0x0000280003167983 */ /* 0x000ea80000100a00 */
[----:B------:R-:W2:Y:S04]  /*e810*/  LDL.64 R30, [R3+0x38] ;  /* 0x00003800031e7983 */ /* 0x000ea80000100a00 */
[----:B---3--:R0:W-:Y:S04]  /*e820*/  STG.E.64 desc[UR8][R36.64], R24 ;  /* 0x0000001824007986 */ /* 0x0081e8000c101b08 */
[----:B----4-:R1:W-:Y:S04]  /*e830*/  STG.E.64 desc[UR8][R34.64], R26 ;  /* 0x0000001a22007986 */ /* 0x0103e8000c101b08 */
[----:B-----5:R3:W-:Y:S04]  /*e840*/  STG.E.64 desc[UR8][R36.64+0x8], R28 ;  /* 0x0000081c24007986 */ /* 0x0207e8000c101b08 */
[----:B------:R-:W-:Y:S04]  /*e850*/  STG.E.64 desc[UR8][R34.64+0x8], R32 ;  /* 0x0000082022007986 */ /* 0x000fe8000c101b08 */
[----:B------:R4:W-:Y:S04]  /*e860*/  STG.E.64 desc[UR8][R36.64+0x10], R12 ;  /* 0x0000100c24007986 */ /* 0x0009e8000c101b08 */
[----:B0-----:R-:W5:Y:S04]  /*e870*/  LDL.64 R24, [R3+0xa0] ;  /* 0x0000a00003187983 */ /* 0x001f680000100a00 */
[----:B-1----:R-:W5:Y:S04]  /*e880*/  LDL.64 R26, [R3+0x30] ;  /* 0x00003000031a7983 */ /* 0x002f680000100a00 */
[----:B---3--:R-:W3:Y:S04]  /*e890*/  LDL.64 R28, [R3+0xa8] ;  /* 0x0000a800031c7983 */ /* 0x008ee80000100a00 */
[----:B----4-:R-:W4:Y:S04]  /*e8a0*/  LDL.64 R12, [R3+0x90] ;  /* 0x00009000030c7983 */ /* 0x010f280000100a00 */
[----:B------:R-:W3:Y:S04]  /*e8b0*/  LDL.64 R32, [R3+0xb0] ;  /* 0x0000b00003207983 */ /* 0x000ee80000100a00 */
[----:B--2---:R0:W-:Y:S04]  /*e8c0*/  STG.E.64 desc[UR8][R34.64+0x10], R8 ;  /* 0x0000100822007986 */ /* 0x0041e8000c101b08 */
[----:B------:R0:W-:Y:S01]  /*e8d0*/  STG.E.64 desc[UR8][R36.64+0x18], R10 ;  /* 0x0000180a24007986 */ /* 0x0001e2000c101b08 */
[----:B------:R-:W-:-:S03]  /*e8e0*/  VIADD R6, R6, 0x8 ;  /* 0x0000000806067836 */ /* 0x000fc60000000000 */
[----:B----4-:R0:W-:Y:S04]  /*e8f0*/  STG.E.64 desc[UR8][R34.64+0x18], R12 ;  /* 0x0000180c22007986 */ /* 0x0101e8000c101b08 */
[----:B------:R0:W-:Y:S04]  /*e900*/  STG.E.64 desc[UR8][R36.64+0x20], R14 ;  /* 0x0000200e24007986 */ /* 0x0001e8000c101b08 */
[----:B------:R0:W-:Y:S04]  /*e910*/  STG.E.64 desc[UR8][R34.64+0x20], R20 ;  /* 0x0000201422007986 */ /* 0x0001e8000c101b08 */
[----:B------:R0:W-:Y:S04]  /*e920*/  STG.E.64 desc[UR8][R36.64+0x28], R22 ;  /* 0x0000281624007986 */ /* 0x0001e8000c101b08 */
[----:B-----5:R0:W-:Y:S04]  /*e930*/  STG.E.64 desc[UR8][R34.64+0x28], R24 ;  /* 0x0000281822007986 */ /* 0x0201e8000c101b08 */
[----:B------:R0:W-:Y:S04]  /*e940*/  STG.E.64 desc[UR8][R36.64+0x30], R26 ;  /* 0x0000301a24007986 */ /* 0x0001e8000c101b08 */
[----:B---3--:R0:W-:Y:S04]  /*e950*/  STG.E.64 desc[UR8][R34.64+0x30], R28 ;  /* 0x0000301c22007986 */ /* 0x0081e8000c101b08 */
[----:B------:R0:W-:Y:S04]  /*e960*/  STG.E.64 desc[UR8][R36.64+0x38], R30 ;  /* 0x0000381e24007986 */ /* 0x0001e8000c101b08 */
[----:B------:R0:W-:Y:S02]  /*e970*/  STG.E.64 desc[UR8][R34.64+0x38], R32 ;  /* 0x0000382022007986 */ /* 0x0001e4000c101b08 */
.L_x_532:
[----:B------:R-:W-:Y:S05]  /*e980*/  @!P0 EXIT ;  /* 0x000000000000894d */ /* 0x000fea0003800000 */
[----:B------:R-:W3:Y:S01]  /*e990*/  LDC R7, c[0x0][0x3a0] ;  /* 0x0000e800ff077b82 */ /* 0x000ee20000000800 */
[----:B------:R-:W-:Y:S02]  /*e9a0*/  ISETP.GE.U32.AND P0, PT, R4, 0x4, PT ;  /* 0x000000040400780c */ /* 0x000fe40003f06070 */
[----:B---3--:R-:W-:-:S04]  /*e9b0*/  LOP3.LUT R3, R7, 0x3, RZ, 0xc0, !PT ;  /* 0x0000000307037812 */ /* 0x008fc800078ec0ff */
[----:B------:R-:W-:-:S07]  /*e9c0*/  ISETP.NE.AND P1, PT, R3, RZ, PT ;  /* 0x000000ff0300720c */ /* 0x000fce0003f25270 */
[----:B------:R-:W-:Y:S06]  /*e9d0*/  @!P0 BRA `(.L_x_533) ;  /* 0x00000000005c8947 */ /* 0x000fec0003800000 */
[C---:B------:R-:W-:Y:S01]  /*e9e0*/  IMAD R16, R6.reuse, 0x8, R1 ;  /* 0x0000000806107824 */ /* 0x040fe200078e0201 */
[----:B01----:R-:W0:Y:S04]  /*e9f0*/  LDC.64 R28, c[0x0][0x388] ;  /* 0x0000e200ff1c7b82 */ /* 0x003e280000000a00 */
[----:B------:R-:W3:Y:S04]  /*ea00*/  LDL.64 R8, [R16] ;  /* 0x0000000010087983 */ /* 0x000ee80000100a00 */
[----:B----4-:R-:W4:Y:S01]  /*ea10*/  LDL.64 R24, [R16+0x78] ;  /* 0x0000780010187983 */ /* 0x010f220000100a00 */
[----:B------:R-:W1:Y:S03]  /*ea20*/  LDC.64 R26, c[0x0][0x390] ;  /* 0x0000e400ff1a7b82 */ /* 0x000e660000000a00 */
[----:B------:R-:W5:Y:S04]  /*ea30*/  LDL.64 R22, [R16+0x8] ;  /* 0x0000080010167983 */ /* 0x000f680000100a00 */
[----:B------:R-:W5:Y:S04]  /*ea40*/  LDL.64 R20, [R16+0x80] ;  /* 0x0000800010147983 */ /* 0x000f680000100a00 */
[----:B------:R-:W5:Y:S04]  /*ea50*/  LDL.64 R14, [R16+0x10] ;  /* 0x00001000100e7983 */ /* 0x000f680000100a00 */
[----:B------:R-:W5:Y:S04]  /*ea60*/  LDL.64 R12, [R16+0x88] ;  /* 0x00008800100c7983 */ /* 0x000f680000100a00 */
[----:B------:R-:W5:Y:S04]  /*ea70*/  LDL.64 R10, [R16+0x18] ;  /* 0x00001800100a7983 */ /* 0x000f680000100a00 */
[----:B--2---:R-:W2:Y:S01]  /*ea80*/  LDL.64 R4, [R16+0x90] ;  /* 0x0000900010047983 */ /* 0x004ea20000100a00 */
[----:B------:R-:W-:Y:S01]  /*ea90*/  IMAD.IADD R17, R17, 0x1, R6 ;  /* 0x0000000111117824 */ /* 0x000fe200078e0206 */
[----:B------:R-:W-:-:S03]  /*eaa0*/  IADD3 R6, PT, PT, R6, 0x4, RZ ;  /* 0x0000000406067810 */ /* 0x000fc60007ffe0ff */
[----:B0-----:R-:W-:-:S04]  /*eab0*/  IMAD.WIDE R28, R17, 0x8, R28 ;  /* 0x00000008111c7825 */ /* 0x001fc800078e021c */
[----:B-1----:R-:W-:Y:S01]  /*eac0*/  IMAD.WIDE R26, R17, 0x8, R26 ;  /* 0x00000008111a7825 */ /* 0x002fe200078e021a */
[----:B---3--:R3:W-:Y:S04]  /*ead0*/  STG.E.64 desc[UR8][R28.64], R8 ;  /* 0x000000081c007986 */ /* 0x0087e8000c101b08 */
[----:B----4-:R3:W-:Y:S04]  /*eae0*/  STG.E.64 desc[UR8][R26.64], R24 ;  /* 0x000000181a007986 */ /* 0x0107e8000c101b08 */
[----:B-----5:R3:W-:Y:S04]  /*eaf0*/  STG.E.64 desc[UR8][R28.64+0x8], R22 ;  /* 0x000008161c007986 */ /* 0x0207e8000c101b08 */
[----:B------:R3:W-:Y:S04]  /*eb00*/  STG.E.64 desc[UR8][R26.64+0x8], R20 ;  /* 0x000008141a007986 */ /* 0x0007e8000c101b08 */
[----:B------:R3:W-:Y:S04]  /*eb10*/  STG.E.64 desc[UR8][R28.64+0x10], R14 ;  /* 0x0000100e1c007986 */ /* 0x0007e8000c101b08 */
[----:B------:R3:W-:Y:S04]  /*eb20*/  STG.E.64 desc[UR8][R26.64+0x10], R12 ;  /* 0x0000100c1a007986 */ /* 0x0007e8000c101b08 */
[----:B------:R3:W-:Y:S04]  /*eb30*/  STG.E.64 desc[UR8][R28.64+0x18], R10 ;  /* 0x0000180a1c007986 */ /* 0x0007e8000c101b08 */
[----:B--2---:R3:W-:Y:S02]  /*eb40*/  STG.E.64 desc[UR8][R26.64+0x18], R4 ;  /* 0x000018041a007986 */ /* 0x0047e4000c101b08 */
.L_x_533:
[----:B------:R-:W-:Y:S05]  /*eb50*/  @!P1 EXIT ;  /* 0x000000000000994d */ /* 0x000fea0003800000 */
[----:B--23--:R-:W2:Y:S01]  /*eb60*/  LDC.64 R4, c[0x0][0x390] ;  /* 0x0000e400ff047b82 */ /* 0x00cea20000000a00 */
[----:B------:R-:W-:Y:S02]  /*eb70*/  IMAD R2, R7, UR10, R2 ;  /* 0x0000000a07027c24 */ /* 0x000fe4000f8e0202 */
[----:B------:R-:W-:Y:S02]  /*eb80*/  IMAD R16, R6, 0x8, R0 ;  /* 0x0000000806107824 */ /* 0x000fe400078e0200 */
[-C--:B------:R-:W-:Y:S02]  /*eb90*/  IMAD R2, R2, R7.reuse, R19 ;  /* 0x0000000702027224 */ /* 0x080fe400078e0213 */
[----:B01----:R-:W-:Y:S01]  /*eba0*/  IMAD R14, R6, 0x8, R1 ;  /* 0x00000008060e7824 */ /* 0x003fe200078e0201 */
[----:B------:R-:W0:Y:S01]  /*ebb0*/  LDC.64 R8, c[0x0][0x388] ;  /* 0x0000e200ff087b82 */ /* 0x000e220000000a00 */
[----:B------:R-:W-:Y:S02]  /*ebc0*/  IMAD R15, R2, R7, R6 ;  /* 0x00000007020f7224 */ /* 0x000fe400078e0206 */
[----:B------:R-:W-:-:S07]  /*ebd0*/  IMAD.MOV R0, RZ, RZ, -R3 ;  /* 0x000000ffff007224 */ /* 0x000fce00078e0a03 */
.L_x_534:
[----:B-1----:R1:W3:Y:S04]  /*ebe0*/  LDL.64 R10, [R14] ;  /* 0x000000000e0a7983 */ /* 0x0022e80000100a00 */
[----:B------:R5:W4:Y:S01]  /*ebf0*/  LDL.64 R12, [R16] ;  /* 0x00000000100c7983 */ /* 0x000b220000100a00 */
[----:B0-----:R-:W-:Y:S01]  /*ec00*/  IMAD.WIDE R6, R15, 0x8, R8 ;  /* 0x000000080f067825 */ /* 0x001fe200078e0208 */
[----:B-1----:R-:W-:-:S03]  /*ec10*/  IADD3 R14, PT, PT, R14, 0x8, RZ ;  /* 0x000000080e0e7810 */ /* 0x002fc60007ffe0ff */
[----:B--2---:R-:W-:-:S04]  /*ec20*/  IMAD.WIDE R2, R15, 0x8, R4 ;  /* 0x000000080f027825 */ /* 0x004fc800078e0204 */
[----:B------:R-:W-:Y:S02]  /*ec30*/  VIADD R0, R0, 0x1 ;  /* 0x0000000100007836 */ /* 0x000fe40000000000 */
[----:B------:R-:W-:Y:S02]  /*ec40*/  VIADD R15, R15, 0x1 ;  /* 0x000000010f0f7836 */ /* 0x000fe40000000000 */
[----:B-----5:R-:W-:Y:S01]  /*ec50*/  VIADD R16, R16, 0x8 ;  /* 0x0000000810107836 */ /* 0x020fe20000000000 */
[----:B------:R-:W-:Y:S01]  /*ec60*/  ISETP.NE.AND P0, PT, R0, RZ, PT ;  /* 0x000000ff0000720c */ /* 0x000fe20003f05270 */
[----:B---3--:R1:W-:Y:S04]  /*ec70*/  STG.E.64 desc[UR8][R6.64], R10 ;  /* 0x0000000a06007986 */ /* 0x0083e8000c101b08 */
[----:B----4-:R1:W-:Y:S08]  /*ec80*/  STG.E.64 desc[UR8][R2.64], R12 ;  /* 0x0000000c02007986 */ /* 0x0103f0000c101b08 */
[----:B------:R-:W-:Y:S05]  /*ec90*/  @P0 BRA `(.L_x_534) ;  /* 0xfffffffc00d00947 */ /* 0x000fea000383ffff */
[----:B------:R-:W-:Y:S05]  /*eca0*/  EXIT ;  /* 0x000000000000794d */ /* 0x000fea0003800000 */
        .weak           $__internal_4_$__cuda_sm20_dblrcp_rn_slowpath_v3
        .type           $__internal_4_$__cuda_sm20_dblrcp_rn_slowpath_v3,@function
        .size           $__internal_4_$__cuda_sm20_dblrcp_rn_slowpath_v3,($__internal_5_$__cuda_sm20_dsqrt_rn_f64_mediumpath_v1 - $__internal_4_$__cuda_sm20_dblrcp_rn_slowpath_v3)
$__internal_4_$__cuda_sm20_dblrcp_rn_slowpath_v3:
        /* <DEDUP_REMOVED lines=25> */
.L_x_538:
[----:B------:R-:W-:Y:S01]  /*ee40*/  DMUL R14, R14, 8.11296384146066816958e+31 ;  /* 0x469000000e0e7828 */ /* 0x000fe20000000000 */
[----:B------:R-:W-:-:S05]  /*ee50*/  IMAD.MOV.U32 R22, RZ, RZ, R13 ;  /* 0x000000ffff167224 */ /* 0x000fca00078e000d */
        /* <DEDUP_REMOVED lines=8> */
.L_x_536:
[----:B------:R-:W-:Y:S02]  /*eee0*/  LOP3.LUT R25, R15, 0x80000, RZ, 0xfc, !PT ;  /* 0x000800000f197812 */ /* 0x000fe400078efcff */
[----:B------:R-:W-:-:S07]  /*eef0*/  MOV R24, R14 ;  /* 0x0000000e00187202 */ /* 0x000fce0000000f00 */
.L_x_537:
[----:B------:R-:W-:Y:S05]  /*ef00*/  BSYNC.RECONVERGENT B2 ;  /* 0x0000000000027941 */ /* 0x000fea0003800200 */
.L_x_535:
[----:B------:R-:W-:Y:S01]  /*ef10*/  IMAD.MOV.U32 R14, RZ, RZ, R8 ;  /* 0x000000ffff0e7224 */ /* 0x000fe200078e0008 */
[----:B------:R-:W-:Y:S01]  /*ef20*/  MOV R15, 0x0 ;  /* 0x00000000000f7802 */ /* 0x000fe20000000f00 */
[----:B------:R-:W-:Y:S02]  /*ef30*/  IMAD.MOV.U32 R22, RZ, RZ, R24 ;  /* 0x000000ffff167224 */ /* 0x000fe400078e0018 */
[----:B------:R-:W-:Y:S01]  /*ef40*/  IMAD.MOV.U32 R23, RZ, RZ, R25 ;  /* 0x000000ffff177224 */ /* 0x000fe200078e0019 */
[----:B------:R-:W-:Y:S06]  /*ef50*/  RET.REL.NODEC R14 `(_Z33decode_columns_cubic_kernel_fixedPdS_S_diii) ;  /* 0xffffff100e287950 */ /* 0x000fec0003c3ffff */
        .weak           $__internal_5_$__cuda_sm20_dsqrt_rn_f64_mediumpath_v1
        .type           $__internal_5_$__cuda_sm20_dsqrt_rn_f64_mediumpath_v1,@function
        .size           $__internal_5_$__cuda_sm20_dsqrt_rn_f64_mediumpath_v1,($_Z33decode_columns_cubic_kernel_fixedPdS_S_diii$__internal_accurate_pow - $__internal_5_$__cuda_sm20_dsqrt_rn_f64_mediumpath_v1)
$__internal_5_$__cuda_sm20_dsqrt_rn_f64_mediumpath_v1:
[----:B------:R-:W-:Y:S01]  /*ef60*/  ISETP.GE.U32.AND P1, PT, R30, -0x3400000, PT ;  /* 0xfcc000001e00780c */ /* 0x000fe20003f26070 */
[----:B------:R-:W-:Y:S01]  /*ef70*/  BSSY.RECONVERGENT B3, `(.L_x_539) ;  /* 0x0000024000037945 */ /* 0x000fe20003800200 */
[----:B------:R-:W-:-:S11]  /*ef80*/  IMAD.MOV.U32 R13, RZ, RZ, R25 ;  /* 0x000000ffff0d7224 */ /* 0x000fd600078e0019 */
        /* <DEDUP_REMOVED lines=9> */
.L_x_540:
        /* <DEDUP_REMOVED lines=9> */
[----:B------:R-:W-:Y:S02]  /*f0b0*/  IMAD.MOV.U32 R12, RZ, RZ, RZ ;  /* 0x000000ffff0c7224 */ /* 0x000fe400078e00ff */
[----:B------:R-:W-:Y:S02]  /*f0c0*/  IMAD.MOV.U32 R22, RZ, RZ, 0x0 ;  /* 0x00000000ff167424 */ /* 0x000fe400078e00ff */
[----:B------:R-:W-:Y:S01]  /*f0d0*/  IMAD.MOV.U32 R23, RZ, RZ, 0x3fd80000 ;  /* 0x3fd80000ff177424 */ /* 0x000fe200078e00ff */
[----:B------:R-:W0:Y:S02]  /*f0e0*/  MUFU.RSQ64H R13, R27 ;  /* 0x0000001b000d7308 */ /* 0x000e240000001c00 */
[----:B0-----:R-:W-:-:S08]  /*f0f0*/  DMUL R14, R12, R12 ;  /* 0x0000000c0c0e7228 */ /* 0x001fd00000000000 */
[----:B------:R-:W-:-:S08]  /*f100*/  DFMA R14, R26, -R14, 1 ;  /* 0x3ff000001a0e742b */ /* 0x000fd0000000080e */
[----:B------:R-:W-:Y:S02]  /*f110*/  DFMA R22, R14, R22, 0.5 ;  /* 0x3fe000000e16742b */ /* 0x000fe40000000016 */
[----:B------:R-:W-:-:S08]  /*f120*/  DMUL R14, R12, R14 ;  /* 0x0000000e0c0e7228 */ /* 0x000fd00000000000 */
[----:B------:R-:W-:-:S08]  /*f130*/  DFMA R14, R22, R14, R12 ;  /* 0x0000000e160e722b */ /* 0x000fd0000000000c */
[----:B------:R-:W-:Y:S02]  /*f140*/  DMUL R12, R26, R14 ;  /* 0x0000000e1a0c7228 */ /* 0x000fe40000000000 */
[----:B------:R-:W-:-:S06]  /*f150*/  IADD3 R15, PT, PT, R15, -0x100000, RZ ;  /* 0xfff000000f0f7810 */ /* 0x000fcc0007ffe0ff */
[----:B------:R-:W-:-:S08]  /*f160*/  DFMA R22, R12, -R12, R26 ;  /* 0x8000000c0c16722b */ /* 0x000fd0000000001a */
[----:B------:R-:W-:-:S10]  /*f170*/  DFMA R12, R14, R22, R12 ;  /* 0x000000160e0c722b */ /* 0x000fd4000000000c */
[----:B------:R-:W-:Y:S01]  /*f180*/  VIADD R13, R13, 0xfcb00000 ;  /* 0xfcb000000d0d7836 */ /* 0x000fe20000000000 */
[----:B------:R-:W-:Y:S06]  /*f190*/  BRA `(.L_x_541) ;  /* 0x0000000000047947 */ /* 0x000fec0003800000 */
.L_x_542:
[----:B------:R-:W-:-:S11]  /*f1a0*/  DADD R12, R26, R26 ;  /* 0x000000001a0c7229 */ /* 0x000fd6000000001a */
.L_x_541:
[----:B------:R-:W-:Y:S05]  /*f1b0*/  BSYNC.RECONVERGENT B3 ;  /* 0x0000000000037941 */ /* 0x000fea0003800200 */
.L_x_539:
[----:B------:R-:W-:Y:S01]  /*f1c0*/  IMAD.MOV.U32 R28, RZ, RZ, R12 ;  /* 0x000000ffff1c7224 */ /* 0x000fe200078e000c */
[----:B------:R-:W-:Y:S01]  /*f1d0*/  MOV R12, R16 ;  /* 0x00000010000c7202 */ /* 0x000fe20000000f00 */
[----:B------:R-:W-:Y:S02]  /*f1e0*/  IMAD.MOV.U32 R29, RZ, RZ, R13 ;  /* 0x000000ffff1d7224 */ /* 0x000fe400078e000d */
[----:B------:R-:W-:-:S04]  /*f1f0*/  IMAD.MOV.U32 R13, RZ, RZ, 0x0 ;  /* 0x00000000ff0d7424 */ /* 0x000fc800078e00ff */
[----:B------:R-:W-:Y:S05]  /*f200*/  RET.REL.NODEC R12 `(_Z33decode_columns_cubic_kernel_fixedPdS_S_diii) ;  /* 0xffffff0c0c7c7950 */ /* 0x000fea0003c3ffff */
        .type           $_Z33decode_columns_cubic_kernel_fixedPdS_S_diii$__internal_accurate_pow,@function
        .size           $_Z33decode_columns_cubic_kernel_fixedPdS_S_diii$__internal_accurate_pow,(.L_x_553 - $_Z33decode_columns_cubic_kernel_fixedPdS_S_diii$__internal_accurate_pow)
$_Z33decode_columns_cubic_kernel_fixedPdS_S_diii$__internal_accurate_pow:
[----:B------:R-:W-:Y:S01]  /*f210*/  ISETP.GT.U32.AND P2, PT, R35, 0xfffff, PT ;  /* 0x000fffff2300780c */ /* 0x000fe20003f44070 */
[--C-:B------:R-:W-:Y:S01]  /*f220*/  IMAD.MOV.U32 R12, RZ, RZ, R35.reuse ;  /* 0x000000ffff0c7224 */ /* 0x100fe200078e0023 */
[----:B------:R-:W-:Y:S01]  /*f230*/  MOV R24, R34 ;  /* 0x0000002200187202 */ /* 0x000fe20000000f00 */
[----:B------:R-:W-:Y:S01]  /*f240*/  UMOV UR4, 0x7d2cafe2 ;  /* 0x7d2cafe200047882 */ /* 0x000fe20000000000 */
[----:B------:R-:W-:Y:S01]  /*f250*/  MOV R14, RZ ;  /* 0x000000ff000e7202 */ /* 0x000fe20000000f00 */
[----:B------:R-:W-:Y:S01]  /*f260*/  UMOV UR5, 0x3eb0f5ff ;  /* 0x3eb0f5ff00057882 */ /* 0x000fe20000000000 */
[----:B------:R-:W-:Y:S01]  /*f270*/  SHF.R.U32.HI R18, RZ, 0x14, R35 ;  /* 0x00000014ff127819 */ /* 0x000fe20000011623 */
[----:B------:R-:W-:Y:S01]  /*f280*/  UMOV UR6, 0x3b39803f ;  /* 0x3b39803f00067882 */ /* 0x000fe20000000000 */
[----:B------:R-:W-:-:S05]  /*f290*/  UMOV UR7, 0x3c7abc9e ;  /* 0x3c7abc9e00077882 */ /* 0x000fca0000000000 */
[----:B------:R-:W-:-:S10]  /*f2a0*/  @!P2 DMUL R22, R34, 1.80143985094819840000e+16 ;  /* 0x435000002216a828 */ /* 0x000fd40000000000 */
[----:B------:R-:W-:Y:S01]  /*f2b0*/  @!P2 IMAD.MOV.U32 R12, RZ, RZ, R23 ;  /* 0x000000ffff0ca224 */ /* 0x000fe200078e0017 */
[----:B------:R-:W-:Y:S01]  /*f2c0*/  @!P2 LEA.HI R18, R23, 0xffffffca, RZ, 0xc ;  /* 0xffffffca1712a811 */ /* 0x000fe200078f60ff */
[----:B------:R-:W-:-:S03]  /*f2d0*/  @!P2 IMAD.MOV.U32 R24, RZ, RZ, R22 ;  /* 0x000000ffff18a224 */ /* 0x000fc600078e0016 */
[----:B------:R-:W-:-:S04]  /*f2e0*/  LOP3.LUT R12, R12, 0x800fffff, RZ, 0xc0, !PT ;  /* 0x800fffff0c0c7812 */ /* 0x000fc800078ec0ff */
[----:B------:R-:W-:-:S04]  /*f2f0*/  LOP3.LUT R25, R12, 0x3ff00000, RZ, 0xfc, !PT ;  /* 0x3ff000000c197812 */ /* 0x000fc800078efcff */
[----:B------:R-:W-:-:S13]  /*f300*/  ISETP.GE.U32.AND P3, PT, R25, 0x3ff6a09f, PT ;  /* 0x3ff6a09f1900780c */ /* 0x000fda0003f66070 */
[----:B------:R-:W-:-:S04]  /*f310*/  @P3 VIADD R13, R25, 0xfff00000 ;  /* 0xfff00000190d3836 */ /* 0x000fc80000000000 */
[----:B------:R-:W-:-:S06]  /*f320*/  @P3 IMAD.MOV.U32 R25, RZ, RZ, R13 ;  /* 0x000000ffff193224 */ /* 0x000fcc00078e000d */
[C---:B------:R-:W-:Y:S02]  /*f330*/  DADD R28, R24.reuse, 1 ;  /* 0x3ff00000181c7429 */ /* 0x040fe40000000000 */
[----:B------:R-:W-:-:S04]  /*f340*/  DADD R24, R24, -1 ;  /* 0xbff0000018187429 */ /* 0x000fc80000000000 */
[----:B------:R-:W0:Y:S02]  /*f350*/  MUFU.RCP64H R15, R29 ;  /* 0x0000001d000f7308 */ /* 0x000e240000001800 */
[----:B0-----:R-:W-:-:S08]  /*f360*/  DFMA R12, -R28, R14, 1 ;  /* 0x3ff000001c0c742b */ /* 0x001fd0000000010e */
[----:B------:R-:W-:-:S08]  /*f370*/  DFMA R12, R12, R12, R12 ;  /* 0x0000000c0c0c722b */ /* 0x000fd0000000000c */
[----:B------:R-:W-:Y:S01]  /*f380*/  DFMA R12, R14, R12, R14 ;  /* 0x0000000c0e0c722b */ /* 0x000fe2000000000e */
[----:B------:R-:W-:Y:S02]  /*f390*/  IMAD.MOV.U32 R14, RZ, RZ, 0x41ad3b5a ;  /* 0x41ad3b5aff0e7424 */ /* 0x000fe400078e00ff */
        /* <DEDUP_REMOVED lines=33> */
[----:B------:R-:W-:Y:S01]  /*f5b0*/  DFMA R26, R32, R32, -R12 ;  /* 0x00000020201a722b */ /* 0x000fe2000000080c */
[----:B------:R-:W-:Y:S01]  /*f5c0*/  VIADD R15, R31, 0x100000 ;  /* 0x001000001f0f7836 */ /* 0x000fe20000000000 */
[----:B------:R-:W-:-:S04]  /*f5d0*/  MOV R14, R30 ;  /* 0x0000001e000e7202 */ /* 0x000fc80000000f00 */
[----:B------:R-:W-:Y:S01]  /*f5e0*/  DADD R24, R24, -UR4 ;  /* 0x8000000418187e29 */ /* 0x000fe20008000000 */
[----:B------:R-:W-:Y:S01]  /*f5f0*/  UMOV UR4, 0x80000000 ;  /* 0x8000000000047882 */ /* 0x000fe20000000000 */
[C---:B------:R-:W-:Y:S01]  /*f600*/  DFMA R14, R32.reuse, R14, R26 ;  /* 0x0000000e200e722b */ /* 0x040fe2000000001a */
[----:B------:R-:W-:Y:S01]  /*f610*/  UMOV UR5, 0x43300000 ;  /* 0x4330000000057882 */ /* 0x000fe20000000000 */
[----:B------:R-:W-:-:S08]  /*f620*/  DFMA R26, R32, R12, -R22 ;  /* 0x0000000c201a722b */ /* 0x000fd00000000816 */
        /* <DEDUP_REMOVED lines=15> */
[C---:B------:R-:W-:Y:S02]  /*f720*/  VIADD R14, R18.reuse, 0xfffffc01 ;  /* 0xfffffc01120e7836 */ /* 0x040fe40000000000 */
[----:B------:R-:W-:Y:S02]  /*f730*/  @P3 VIADD R14, R18, 0xfffffc02 ;  /* 0xfffffc02120e3836 */ /* 0x000fe40000000000 */
[----:B------:R-:W-:-:S03]  /*f740*/  IMAD.MOV.U32 R15, RZ, RZ, 0x43300000 ;  /* 0x43300000ff0f7424 */ /* 0x000fc600078e00ff */
[----:B------:R-:W-:Y:S01]  /*f750*/  DADD R26, R26, R32 ;  /* 0x000000001a1a7229 */ /* 0x000fe20000000020 */
[----:B------:R-:W-:-:S06]  /*f760*/  LOP3.LUT R14, R14, 0x80000000, RZ, 0x3c, !PT ;  /* 0x800000000e0e7812 */ /* 0x000fcc00078e3cff */
[----:B------:R-:W-:Y:S01]  /*f770*/  DADD R14, R14, -UR4 ;  /* 0x800000040e0e7e29 */ /* 0x000fe20008000000 */
[----:B------:R-:W-:Y:S01]  /*f780*/  UMOV UR4, 0xfefa39ef ;  /* 0xfefa39ef00047882 */ /* 0x000fe20000000000 */
[----:B------:R-:W-:Y:S01]  /*f790*/  DADD R30, R30, R26 ;  /* 0x000000001e1e7229 */ /* 0x000fe2000000001a */
[----:B------:R-:W-:-:S07]  /*f7a0*/  UMOV UR5, 0x3fe62e42 ;  /* 0x3fe62e4200057882 */ /* 0x000fce0000000000 */
[----:B------:R-:W-:-:S08]  /*f7b0*/  DADD R24, R12, R30 ;  /* 0x000000000c187229 */ /* 0x000fd0000000001e */
[--C-:B------:R-:W-:Y:S02]  /*f7c0*/  DFMA R22, R14, UR4, R24.reuse ;  /* 0x000000040e167c2b */ /* 0x100fe40008000018 */
[----:B------:R-:W-:-:S06]  /*f7d0*/  DADD R26, R12, -R24 ;  /* 0x000000000c1a7229 */ /* 0x000fcc0000000818 */
[----:B------:R-:W-:Y:S02]  /*f7e0*/  DFMA R12, R14, -UR4, R22 ;  /* 0x800000040e0c7c2b */ /* 0x000fe40008000016 */
[----:B------:R-:W-:-:S06]  /*f7f0*/  DADD R26, R30, R26 ;  /* 0x000000001e1a7229 */ /* 0x000fcc000000001a */
        /* <DEDUP_REMOVED lines=61> */
[----:B------:R-:W-:Y:S02]  /*fbd0*/  LEA.HI R12, R14, R14, RZ, 0x1 ;  /* 0x0000000e0e0c7211 */ /* 0x000fe400078f08ff */
[----:B------:R-:W-:Y:S02]  /*fbe0*/  MOV R24, RZ ;  /* 0x000000ff00187202 */ /* 0x000fe40000000f00 */
[----:B------:R-:W-:-:S05]  /*fbf0*/  SHF.R.S32.HI R13, RZ, 0x1, R12 ;  /* 0x00000001ff0d7819 */ /* 0x000fca000001140c */
[----:B------:R-:W-:Y:S02]  /*fc00*/  IMAD.IADD R14, R14, 0x1, -R13 ;  /* 0x000000010e0e7824 */ /* 0x000fe400078e0a0d */
[----:B------:R-:W-:-:S03]  /*fc10*/  IMAD R23, R13, 0x100000, R23 ;  /* 0x001000000d177824 */ /* 0x000fc600078e0217 */
[----:B------:R-:W-:-:S06]  /*fc20*/  LEA R25, R14, 0x3ff00000, 0x14 ;  /* 0x3ff000000e197811 */ /* 0x000fcc00078ea0ff */
[----:B------:R-:W-:-:S11]  /*fc30*/  DMUL R24, R22, R24 ;  /* 0x0000001816187228 */ /* 0x000fd60000000000 */
.L_x_543:
[----:B------:R-:W-:Y:S01]  /*fc40*/  DFMA R26, R26, R24, R24 ;  /* 0x000000181a1a722b */ /* 0x000fe20000000018 */
[----:B------:R-:W-:Y:S01]  /*fc50*/  IMAD.MOV.U32 R12, RZ, RZ, R16 ;  /* 0x000000ffff0c7224 */ /* 0x000fe200078e0010 */
[----:B------:R-:W-:Y:S01]  /*fc60*/  DSETP.NEU.AND P2, PT, |R24|, +INF , PT ;  /* 0x7ff000001800742a */ /* 0x000fe20003f4d200 */
[----:B------:R-:W-:-:S07]  /*fc70*/  IMAD.MOV.U32 R13, RZ, RZ, 0x0 ;  /* 0x00000000ff0d7424 */ /* 0x000fce00078e00ff */
[----:B------:R-:W-:Y:S02]  /*fc80*/  FSEL R14, R24, R26, !P2 ;  /* 0x0000001a180e7208 */ /* 0x000fe40005000000 */
[----:B------:R-:W-:Y:S01]  /*fc90*/  FSEL R24, R25, R27, !P2 ;  /* 0x0000001b19187208 */ /* 0x000fe20005000000 */
[----:B------:R-:W-:Y:S06]  /*fca0*/  RET.REL.NODEC R12 `(_Z33decode_columns_cubic_kernel_fixedPdS_S_diii) ;  /* 0xffffff000cd47950 */ /* 0x000fec0003c3ffff */
.L_x_544:
        /* <DEDUP_REMOVED lines=13> */
.L_x_553:


//--------------------- .nv.shared._Z32decode_slices_cubic_kernel_fixedPdS_S_diii --------------------------
	.section	.nv.shared._Z32decode_slices_cubic_kernel_fixedPdS_S_diii,"aw",@nobits
	.sectionflags	@""
	.align	8
.nv.shared._Z32decode_slices_cubic_kernel_fixedPdS_S_diii:
	.zero		4032


//--------------------- .nv.shared.reserved.0     --------------------------
	.section	.nv.shared.reserved.0,"aw",@nobits
	.weak		__nv_reservedSMEM_offset_0_alias
	.size		__nv_reservedSMEM_offset_0_alias, 0, 64
	.other		__nv_reservedSMEM_offset_0_alias,@"STO_CUDA_RESERVED_SHARED STV_DEFAULT"
__nv_reservedSMEM_offset_0_alias:
	.zero		0
	.zero		64


//--------------------- .nv.shared._Z30decode_rows_cubic_kernel_fixedPdS_S_diii --------------------------
	.section	.nv.shared._Z30decode_rows_cubic_kernel_fixedPdS_S_diii,"aw",@nobits
	.sectionflags	@""
	.align	8
.nv.shared._Z30decode_rows_cubic_kernel_fixedPdS_S_diii:
	.zero		4032


//--------------------- .nv.shared._Z33decode_columns_cubic_kernel_fixedPdS_S_diii --------------------------
	.section	.nv.shared._Z33decode_columns_cubic_kernel_fixedPdS_S_diii,"aw",@nobits
	.sectionflags	@""
	.align	8
.nv.shared._Z33decode_columns_cubic_kernel_fixedPdS_S_diii:
	.zero		4032


//--------------------- .nv.constant0._Z32decode_slices_cubic_kernel_fixedPdS_S_diii --------------------------
	.section	.nv.constant0._Z32decode_slices_cubic_kernel_fixedPdS_S_diii,"a",@progbits
	.sectionflags	@""
	.align	4
.nv.constant0._Z32decode_slices_cubic_kernel_fixedPdS_S_diii:
	.zero		940


//--------------------- .nv.constant0._Z30decode_rows_cubic_kernel_fixedPdS_S_diii --------------------------
	.section	.nv.constant0._Z30decode_rows_cubic_kernel_fixedPdS_S_diii,"a",@progbits
	.sectionflags	@""
	.align	4
.nv.constant0._Z30decode_rows_cubic_kernel_fixedPdS_S_diii:
	.zero		940


//--------------------- .nv.constant0._Z33decode_columns_cubic_kernel_fixedPdS_S_diii --------------------------
	.section	.nv.constant0._Z33decode_columns_cubic_kernel_fixedPdS_S_diii,"a",@progbits
	.sectionflags	@""
	.align	4
.nv.constant0._Z33decode_columns_cubic_kernel_fixedPdS_S_diii:
	.zero		940


//--------------------- SYMBOLS --------------------------

	.type		.nv.reservedSmem.offset0,@object
	.size		.nv.reservedSmem.offset0,0x4
	.type		.nv.reservedSmem.cap,@object
	.size		.nv.reservedSmem.cap,0x4
